//
// Generated by NVIDIA NVVM Compiler
//
// Compiler Build ID: CL-36424714
// Cuda compilation tools, release 13.0, V13.0.88
// Based on NVVM 20.0.0
//

.version 9.0
.target sm_100
.address_size 64

	// .globl	_Z12wakeUpKernelv
// _ZZN3cub18CUB_300001_SM_10006detail6reduce28DeviceReduceSingleTileKernelINS2_10policy_hubIxjN4cuda3std3__44plusIxEEE10Policy1000EN6thrust24THRUST_300001_SM_1000_NS6detail15normal_iteratorINSD_10device_ptrIiEEEEPxjS9_xxNS7_10__identityEEEvT0_T1_T2_T3_T4_T6_E12temp_storage has been demoted
// _ZZN3cub18CUB_300001_SM_10006detail6reduce18DeviceReduceKernelINS2_10policy_hubIxjN4cuda3std3__44plusIxEEE10Policy1000EN6thrust24THRUST_300001_SM_1000_NS6detail15normal_iteratorINSD_10device_ptrIiEEEEjS9_xNS7_10__identityEEEvT0_PT3_T1_NS0_13GridEvenShareISN_EET2_T4_E12temp_storage has been demoted
// _ZZN3cub18CUB_300001_SM_10006detail6reduce28DeviceReduceSingleTileKernelINS2_10policy_hubIxjN4cuda3std3__44plusIxEEE10Policy1000EPxSC_iS9_xxNS7_10__identityEEEvT0_T1_T2_T3_T4_T6_E12temp_storage has been demoted
// _ZZN3cub18CUB_300001_SM_10006detail6reduce28DeviceReduceSingleTileKernelINS2_10policy_hubIxyN4cuda3std3__44plusIxEEE10Policy1000EN6thrust24THRUST_300001_SM_1000_NS6detail15normal_iteratorINSD_10device_ptrIiEEEEPxyS9_xxNS7_10__identityEEEvT0_T1_T2_T3_T4_T6_E12temp_storage has been demoted
// _ZZN3cub18CUB_300001_SM_10006detail6reduce18DeviceReduceKernelINS2_10policy_hubIxyN4cuda3std3__44plusIxEEE10Policy1000EN6thrust24THRUST_300001_SM_1000_NS6detail15normal_iteratorINSD_10device_ptrIiEEEEyS9_xNS7_10__identityEEEvT0_PT3_T1_NS0_13GridEvenShareISN_EET2_T4_E12temp_storage has been demoted
// _ZZN3cub18CUB_300001_SM_10006detail6reduce28DeviceReduceSingleTileKernelINS2_10policy_hubIxyN4cuda3std3__44plusIxEEE10Policy1000EPxSC_iS9_xxNS7_10__identityEEEvT0_T1_T2_T3_T4_T6_E12temp_storage has been demoted
.global .align 1 .b8 _ZN34_INTERNAL_9a5e4cbd_4_k_cu_02b60b2d4cuda3std3__45__cpo5beginE[1];
.global .align 1 .b8 _ZN34_INTERNAL_9a5e4cbd_4_k_cu_02b60b2d4cuda3std3__45__cpo3endE[1];
.global .align 1 .b8 _ZN34_INTERNAL_9a5e4cbd_4_k_cu_02b60b2d4cuda3std3__45__cpo6cbeginE[1];
.global .align 1 .b8 _ZN34_INTERNAL_9a5e4cbd_4_k_cu_02b60b2d4cuda3std3__45__cpo4cendE[1];
.global .align 1 .b8 _ZN34_INTERNAL_9a5e4cbd_4_k_cu_02b60b2d4cuda3std3__45__cpo6rbeginE[1];
.global .align 1 .b8 _ZN34_INTERNAL_9a5e4cbd_4_k_cu_02b60b2d4cuda3std3__45__cpo4rendE[1];
.global .align 1 .b8 _ZN34_INTERNAL_9a5e4cbd_4_k_cu_02b60b2d4cuda3std3__45__cpo7crbeginE[1];
.global .align 1 .b8 _ZN34_INTERNAL_9a5e4cbd_4_k_cu_02b60b2d4cuda3std3__45__cpo5crendE[1];
.global .align 1 .b8 _ZN34_INTERNAL_9a5e4cbd_4_k_cu_02b60b2d4cuda3std3__436_GLOBAL__N__9a5e4cbd_4_k_cu_02b60b2d6ignoreE[1];
.global .align 1 .b8 _ZN34_INTERNAL_9a5e4cbd_4_k_cu_02b60b2d4cuda3std3__419piecewise_constructE[1];
.global .align 1 .b8 _ZN34_INTERNAL_9a5e4cbd_4_k_cu_02b60b2d4cuda3std3__48in_placeE[1];
.global .align 1 .b8 _ZN34_INTERNAL_9a5e4cbd_4_k_cu_02b60b2d4cuda3std3__420unreachable_sentinelE[1];
.global .align 1 .b8 _ZN34_INTERNAL_9a5e4cbd_4_k_cu_02b60b2d4cuda3std3__47nulloptE[1];
.global .align 1 .b8 _ZN34_INTERNAL_9a5e4cbd_4_k_cu_02b60b2d4cuda3std3__48unexpectE[1];
.global .align 1 .b8 _ZN34_INTERNAL_9a5e4cbd_4_k_cu_02b60b2d4cuda3std6ranges3__45__cpo4swapE[1];
.global .align 1 .b8 _ZN34_INTERNAL_9a5e4cbd_4_k_cu_02b60b2d4cuda3std6ranges3__45__cpo9iter_moveE[1];
.global .align 1 .b8 _ZN34_INTERNAL_9a5e4cbd_4_k_cu_02b60b2d4cuda3std6ranges3__45__cpo5beginE[1];
.global .align 1 .b8 _ZN34_INTERNAL_9a5e4cbd_4_k_cu_02b60b2d4cuda3std6ranges3__45__cpo3endE[1];
.global .align 1 .b8 _ZN34_INTERNAL_9a5e4cbd_4_k_cu_02b60b2d4cuda3std6ranges3__45__cpo6cbeginE[1];
.global .align 1 .b8 _ZN34_INTERNAL_9a5e4cbd_4_k_cu_02b60b2d4cuda3std6ranges3__45__cpo4cendE[1];
.global .align 1 .b8 _ZN34_INTERNAL_9a5e4cbd_4_k_cu_02b60b2d4cuda3std6ranges3__45__cpo7advanceE[1];
.global .align 1 .b8 _ZN34_INTERNAL_9a5e4cbd_4_k_cu_02b60b2d4cuda3std6ranges3__45__cpo9iter_swapE[1];
.global .align 1 .b8 _ZN34_INTERNAL_9a5e4cbd_4_k_cu_02b60b2d4cuda3std6ranges3__45__cpo4nextE[1];
.global .align 1 .b8 _ZN34_INTERNAL_9a5e4cbd_4_k_cu_02b60b2d4cuda3std6ranges3__45__cpo4prevE[1];
.global .align 1 .b8 _ZN34_INTERNAL_9a5e4cbd_4_k_cu_02b60b2d4cuda3std6ranges3__45__cpo4dataE[1];
.global .align 1 .b8 _ZN34_INTERNAL_9a5e4cbd_4_k_cu_02b60b2d4cuda3std6ranges3__45__cpo5cdataE[1];
.global .align 1 .b8 _ZN34_INTERNAL_9a5e4cbd_4_k_cu_02b60b2d4cuda3std6ranges3__45__cpo4sizeE[1];
.global .align 1 .b8 _ZN34_INTERNAL_9a5e4cbd_4_k_cu_02b60b2d4cuda3std6ranges3__45__cpo5ssizeE[1];
.global .align 1 .b8 _ZN34_INTERNAL_9a5e4cbd_4_k_cu_02b60b2d4cuda3std6ranges3__45__cpo8distanceE[1];
.global .align 1 .b8 _ZN34_INTERNAL_9a5e4cbd_4_k_cu_02b60b2d6thrust24THRUST_300001_SM_1000_NS8cuda_cub3parE[1];
.global .align 1 .b8 _ZN34_INTERNAL_9a5e4cbd_4_k_cu_02b60b2d6thrust24THRUST_300001_SM_1000_NS8cuda_cub10par_nosyncE[1];
.global .align 1 .b8 _ZN34_INTERNAL_9a5e4cbd_4_k_cu_02b60b2d6thrust24THRUST_300001_SM_1000_NS6system6detail10sequential3seqE[1];
.global .align 1 .b8 _ZN34_INTERNAL_9a5e4cbd_4_k_cu_02b60b2d6thrust24THRUST_300001_SM_1000_NS12placeholders2_1E[1];
.global .align 1 .b8 _ZN34_INTERNAL_9a5e4cbd_4_k_cu_02b60b2d6thrust24THRUST_300001_SM_1000_NS12placeholders2_2E[1];
.global .align 1 .b8 _ZN34_INTERNAL_9a5e4cbd_4_k_cu_02b60b2d6thrust24THRUST_300001_SM_1000_NS12placeholders2_3E[1];
.global .align 1 .b8 _ZN34_INTERNAL_9a5e4cbd_4_k_cu_02b60b2d6thrust24THRUST_300001_SM_1000_NS12placeholders2_4E[1];
.global .align 1 .b8 _ZN34_INTERNAL_9a5e4cbd_4_k_cu_02b60b2d6thrust24THRUST_300001_SM_1000_NS12placeholders2_5E[1];
.global .align 1 .b8 _ZN34_INTERNAL_9a5e4cbd_4_k_cu_02b60b2d6thrust24THRUST_300001_SM_1000_NS12placeholders2_6E[1];
.global .align 1 .b8 _ZN34_INTERNAL_9a5e4cbd_4_k_cu_02b60b2d6thrust24THRUST_300001_SM_1000_NS12placeholders2_7E[1];
.global .align 1 .b8 _ZN34_INTERNAL_9a5e4cbd_4_k_cu_02b60b2d6thrust24THRUST_300001_SM_1000_NS12placeholders2_8E[1];
.global .align 1 .b8 _ZN34_INTERNAL_9a5e4cbd_4_k_cu_02b60b2d6thrust24THRUST_300001_SM_1000_NS12placeholders2_9E[1];
.global .align 1 .b8 _ZN34_INTERNAL_9a5e4cbd_4_k_cu_02b60b2d6thrust24THRUST_300001_SM_1000_NS12placeholders3_10E[1];
.global .align 1 .b8 _ZN34_INTERNAL_9a5e4cbd_4_k_cu_02b60b2d6thrust24THRUST_300001_SM_1000_NS3seqE[1];

.visible .entry _Z12wakeUpKernelv()
{


	ret;

}
	// .globl	_ZN3cub18CUB_300001_SM_10006detail11EmptyKernelIvEEvv
.visible .entry _ZN3cub18CUB_300001_SM_10006detail11EmptyKernelIvEEvv()
{


	ret;

}
	// .globl	_ZN3cub18CUB_300001_SM_10006detail6reduce28DeviceReduceSingleTileKernelINS2_10policy_hubIxjN4cuda3std3__44plusIxEEE10Policy1000EN6thrust24THRUST_300001_SM_1000_NS6detail15normal_iteratorINSD_10device_ptrIiEEEEPxjS9_xxNS7_10__identityEEEvT0_T1_T2_T3_T4_T6_
.visible .entry _ZN3cub18CUB_300001_SM_10006detail6reduce28DeviceReduceSingleTileKernelINS2_10policy_hubIxjN4cuda3std3__44plusIxEEE10Policy1000EN6thrust24THRUST_300001_SM_1000_NS6detail15normal_iteratorINSD_10device_ptrIiEEEEPxjS9_xxNS7_10__identityEEEvT0_T1_T2_T3_T4_T6_(
	.param .align 8 .b8 _ZN3cub18CUB_300001_SM_10006detail6reduce28DeviceReduceSingleTileKernelINS2_10policy_hubIxjN4cuda3std3__44plusIxEEE10Policy1000EN6thrust24THRUST_300001_SM_1000_NS6detail15normal_iteratorINSD_10device_ptrIiEEEEPxjS9_xxNS7_10__identityEEEvT0_T1_T2_T3_T4_T6__param_0[8],
	.param .u64 .ptr .align 1 _ZN3cub18CUB_300001_SM_10006detail6reduce28DeviceReduceSingleTileKernelINS2_10policy_hubIxjN4cuda3std3__44plusIxEEE10Policy1000EN6thrust24THRUST_300001_SM_1000_NS6detail15normal_iteratorINSD_10device_ptrIiEEEEPxjS9_xxNS7_10__identityEEEvT0_T1_T2_T3_T4_T6__param_1,
	.param .u32 _ZN3cub18CUB_300001_SM_10006detail6reduce28DeviceReduceSingleTileKernelINS2_10policy_hubIxjN4cuda3std3__44plusIxEEE10Policy1000EN6thrust24THRUST_300001_SM_1000_NS6detail15normal_iteratorINSD_10device_ptrIiEEEEPxjS9_xxNS7_10__identityEEEvT0_T1_T2_T3_T4_T6__param_2,
	.param .align 1 .b8 _ZN3cub18CUB_300001_SM_10006detail6reduce28DeviceReduceSingleTileKernelINS2_10policy_hubIxjN4cuda3std3__44plusIxEEE10Policy1000EN6thrust24THRUST_300001_SM_1000_NS6detail15normal_iteratorINSD_10device_ptrIiEEEEPxjS9_xxNS7_10__identityEEEvT0_T1_T2_T3_T4_T6__param_3[1],
	.param .u64 _ZN3cub18CUB_300001_SM_10006detail6reduce28DeviceReduceSingleTileKernelINS2_10policy_hubIxjN4cuda3std3__44plusIxEEE10Policy1000EN6thrust24THRUST_300001_SM_1000_NS6detail15normal_iteratorINSD_10device_ptrIiEEEEPxjS9_xxNS7_10__identityEEEvT0_T1_T2_T3_T4_T6__param_4,
	.param .align 1 .b8 _ZN3cub18CUB_300001_SM_10006detail6reduce28DeviceReduceSingleTileKernelINS2_10policy_hubIxjN4cuda3std3__44plusIxEEE10Policy1000EN6thrust24THRUST_300001_SM_1000_NS6detail15normal_iteratorINSD_10device_ptrIiEEEEPxjS9_xxNS7_10__identityEEEvT0_T1_T2_T3_T4_T6__param_5[1]
)
.maxntid 512
.minnctapersm 1
{
	.reg .pred 	%p<67>;
	.reg .b32 	%r<285>;
	.reg .b64 	%rd<431>;
	// demoted variable
	.shared .align 8 .b8 _ZZN3cub18CUB_300001_SM_10006detail6reduce28DeviceReduceSingleTileKernelINS2_10policy_hubIxjN4cuda3std3__44plusIxEEE10Policy1000EN6thrust24THRUST_300001_SM_1000_NS6detail15normal_iteratorINSD_10device_ptrIiEEEEPxjS9_xxNS7_10__identityEEEvT0_T1_T2_T3_T4_T6_E12temp_storage[152];
	ld.param.u64 	%rd49, [_ZN3cub18CUB_300001_SM_10006detail6reduce28DeviceReduceSingleTileKernelINS2_10policy_hubIxjN4cuda3std3__44plusIxEEE10Policy1000EN6thrust24THRUST_300001_SM_1000_NS6detail15normal_iteratorINSD_10device_ptrIiEEEEPxjS9_xxNS7_10__identityEEEvT0_T1_T2_T3_T4_T6__param_0];
	ld.param.u64 	%rd51, [_ZN3cub18CUB_300001_SM_10006detail6reduce28DeviceReduceSingleTileKernelINS2_10policy_hubIxjN4cuda3std3__44plusIxEEE10Policy1000EN6thrust24THRUST_300001_SM_1000_NS6detail15normal_iteratorINSD_10device_ptrIiEEEEPxjS9_xxNS7_10__identityEEEvT0_T1_T2_T3_T4_T6__param_1];
	ld.param.u32 	%r51, [_ZN3cub18CUB_300001_SM_10006detail6reduce28DeviceReduceSingleTileKernelINS2_10policy_hubIxjN4cuda3std3__44plusIxEEE10Policy1000EN6thrust24THRUST_300001_SM_1000_NS6detail15normal_iteratorINSD_10device_ptrIiEEEEPxjS9_xxNS7_10__identityEEEvT0_T1_T2_T3_T4_T6__param_2];
	ld.param.u64 	%rd50, [_ZN3cub18CUB_300001_SM_10006detail6reduce28DeviceReduceSingleTileKernelINS2_10policy_hubIxjN4cuda3std3__44plusIxEEE10Policy1000EN6thrust24THRUST_300001_SM_1000_NS6detail15normal_iteratorINSD_10device_ptrIiEEEEPxjS9_xxNS7_10__identityEEEvT0_T1_T2_T3_T4_T6__param_4];
	cvta.to.global.u64 	%rd1, %rd51;
	setp.ne.s32 	%p1, %r51, 0;
	@%p1 bra 	$L__BB2_3;
	mov.u32 	%r267, %tid.x;
	setp.ne.s32 	%p66, %r267, 0;
	@%p66 bra 	$L__BB2_52;
	st.global.u64 	[%rd1], %rd50;
	bra.uni 	$L__BB2_52;
$L__BB2_3:
	cvta.to.global.u64 	%rd2, %rd49;
	setp.gt.u32 	%p2, %r51, 3583;
	@%p2 bra 	$L__BB2_28;
	mov.u32 	%r1, %tid.x;
	setp.ge.u32 	%p24, %r1, %r51;
	mov.b64 	%rd418, 0;
	mov.u32 	%r271, %r1;
	@%p24 bra 	$L__BB2_6;
	mul.wide.u32 	%rd239, %r1, 4;
	add.s64 	%rd240, %rd2, %rd239;
	ld.global.s32 	%rd418, [%rd240];
	add.s32 	%r271, %r1, 512;
$L__BB2_6:
	setp.ge.u32 	%p25, %r271, %r51;
	@%p25 bra 	$L__BB2_19;
	not.b32 	%r144, %r271;
	add.s32 	%r145, %r51, %r144;
	shr.u32 	%r146, %r145, 9;
	add.s32 	%r4, %r146, 1;
	and.b32  	%r5, %r4, 15;
	setp.lt.u32 	%p26, %r145, 7680;
	@%p26 bra 	$L__BB2_10;
	and.b32  	%r147, %r4, 16777200;
	neg.s32 	%r269, %r147;
	mul.wide.u32 	%rd242, %r271, 4;
	add.s64 	%rd243, %rd242, %rd2;
	add.s64 	%rd408, %rd243, 16384;
$L__BB2_9:
	.pragma "nounroll";
	ld.global.s32 	%rd244, [%rd408+-16384];
	add.s64 	%rd245, %rd418, %rd244;
	ld.global.s32 	%rd246, [%rd408+-14336];
	add.s64 	%rd247, %rd245, %rd246;
	ld.global.s32 	%rd248, [%rd408+-12288];
	add.s64 	%rd249, %rd247, %rd248;
	ld.global.s32 	%rd250, [%rd408+-10240];
	add.s64 	%rd251, %rd249, %rd250;
	ld.global.s32 	%rd252, [%rd408+-8192];
	add.s64 	%rd253, %rd251, %rd252;
	ld.global.s32 	%rd254, [%rd408+-6144];
	add.s64 	%rd255, %rd253, %rd254;
	ld.global.s32 	%rd256, [%rd408+-4096];
	add.s64 	%rd257, %rd255, %rd256;
	ld.global.s32 	%rd258, [%rd408+-2048];
	add.s64 	%rd259, %rd257, %rd258;
	ld.global.s32 	%rd260, [%rd408];
	add.s64 	%rd261, %rd259, %rd260;
	ld.global.s32 	%rd262, [%rd408+2048];
	add.s64 	%rd263, %rd261, %rd262;
	ld.global.s32 	%rd264, [%rd408+4096];
	add.s64 	%rd265, %rd263, %rd264;
	ld.global.s32 	%rd266, [%rd408+6144];
	add.s64 	%rd267, %rd265, %rd266;
	ld.global.s32 	%rd268, [%rd408+8192];
	add.s64 	%rd269, %rd267, %rd268;
	ld.global.s32 	%rd270, [%rd408+10240];
	add.s64 	%rd271, %rd269, %rd270;
	ld.global.s32 	%rd272, [%rd408+12288];
	add.s64 	%rd273, %rd271, %rd272;
	ld.global.s32 	%rd274, [%rd408+14336];
	add.s64 	%rd418, %rd273, %rd274;
	add.s32 	%r271, %r271, 8192;
	add.s32 	%r269, %r269, 16;
	add.s64 	%rd408, %rd408, 32768;
	setp.ne.s32 	%p27, %r269, 0;
	@%p27 bra 	$L__BB2_9;
$L__BB2_10:
	setp.eq.s32 	%p28, %r5, 0;
	@%p28 bra 	$L__BB2_19;
	and.b32  	%r12, %r4, 7;
	setp.lt.u32 	%p29, %r5, 8;
	@%p29 bra 	$L__BB2_13;
	mul.wide.u32 	%rd276, %r271, 4;
	add.s64 	%rd277, %rd2, %rd276;
	ld.global.s32 	%rd278, [%rd277];
	add.s64 	%rd279, %rd418, %rd278;
	ld.global.s32 	%rd280, [%rd277+2048];
	add.s64 	%rd281, %rd279, %rd280;
	ld.global.s32 	%rd282, [%rd277+4096];
	add.s64 	%rd283, %rd281, %rd282;
	ld.global.s32 	%rd284, [%rd277+6144];
	add.s64 	%rd285, %rd283, %rd284;
	ld.global.s32 	%rd286, [%rd277+8192];
	add.s64 	%rd287, %rd285, %rd286;
	ld.global.s32 	%rd288, [%rd277+10240];
	add.s64 	%rd289, %rd287, %rd288;
	ld.global.s32 	%rd290, [%rd277+12288];
	add.s64 	%rd291, %rd289, %rd290;
	ld.global.s32 	%rd292, [%rd277+14336];
	add.s64 	%rd418, %rd291, %rd292;
	add.s32 	%r271, %r271, 4096;
$L__BB2_13:
	setp.eq.s32 	%p30, %r12, 0;
	@%p30 bra 	$L__BB2_19;
	and.b32  	%r15, %r4, 3;
	setp.lt.u32 	%p31, %r12, 4;
	@%p31 bra 	$L__BB2_16;
	mul.wide.u32 	%rd294, %r271, 4;
	add.s64 	%rd295, %rd2, %rd294;
	ld.global.s32 	%rd296, [%rd295];
	add.s64 	%rd297, %rd418, %rd296;
	ld.global.s32 	%rd298, [%rd295+2048];
	add.s64 	%rd299, %rd297, %rd298;
	ld.global.s32 	%rd300, [%rd295+4096];
	add.s64 	%rd301, %rd299, %rd300;
	ld.global.s32 	%rd302, [%rd295+6144];
	add.s64 	%rd418, %rd301, %rd302;
	add.s32 	%r271, %r271, 2048;
$L__BB2_16:
	setp.eq.s32 	%p32, %r15, 0;
	@%p32 bra 	$L__BB2_19;
	mul.wide.u32 	%rd303, %r271, 4;
	add.s64 	%rd416, %rd2, %rd303;
	neg.s32 	%r274, %r15;
$L__BB2_18:
	.pragma "nounroll";
	ld.global.s32 	%rd304, [%rd416];
	add.s64 	%rd418, %rd418, %rd304;
	add.s64 	%rd416, %rd416, 2048;
	add.s32 	%r274, %r274, 1;
	setp.ne.s32 	%p33, %r274, 0;
	@%p33 bra 	$L__BB2_18;
$L__BB2_19:
	setp.lt.u32 	%p34, %r51, 512;
	@%p34 bra 	$L__BB2_24;
	// begin inline asm
	mov.u32 %r211, %laneid;
	// end inline asm
	mov.b64 	{%r213, %r218}, %rd418;
	mov.b32 	%r219, 1;
	mov.b32 	%r260, 31;
	mov.b32 	%r261, -1;
	// begin inline asm
	shfl.sync.down.b32 %r212, %r213, %r219, %r260, %r261;
	// end inline asm
	// begin inline asm
	shfl.sync.down.b32 %r217, %r218, %r219, %r260, %r261;
	// end inline asm
	mov.b64 	%rd363, {%r212, %r217};
	setp.gt.s32 	%p58, %r211, 30;
	selp.b64 	%rd364, 0, %rd363, %p58;
	add.s64 	%rd365, %rd364, %rd418;
	mov.b64 	{%r223, %r228}, %rd365;
	mov.b32 	%r229, 2;
	// begin inline asm
	shfl.sync.down.b32 %r222, %r223, %r229, %r260, %r261;
	// end inline asm
	// begin inline asm
	shfl.sync.down.b32 %r227, %r228, %r229, %r260, %r261;
	// end inline asm
	mov.b64 	%rd366, {%r222, %r227};
	setp.gt.s32 	%p59, %r211, 29;
	selp.b64 	%rd367, 0, %rd366, %p59;
	add.s64 	%rd368, %rd367, %rd365;
	mov.b64 	{%r233, %r238}, %rd368;
	mov.b32 	%r239, 4;
	// begin inline asm
	shfl.sync.down.b32 %r232, %r233, %r239, %r260, %r261;
	// end inline asm
	// begin inline asm
	shfl.sync.down.b32 %r237, %r238, %r239, %r260, %r261;
	// end inline asm
	mov.b64 	%rd369, {%r232, %r237};
	setp.gt.s32 	%p60, %r211, 27;
	selp.b64 	%rd370, 0, %rd369, %p60;
	add.s64 	%rd371, %rd370, %rd368;
	mov.b64 	{%r243, %r248}, %rd371;
	mov.b32 	%r249, 8;
	// begin inline asm
	shfl.sync.down.b32 %r242, %r243, %r249, %r260, %r261;
	// end inline asm
	// begin inline asm
	shfl.sync.down.b32 %r247, %r248, %r249, %r260, %r261;
	// end inline asm
	mov.b64 	%rd372, {%r242, %r247};
	setp.gt.s32 	%p61, %r211, 23;
	selp.b64 	%rd373, 0, %rd372, %p61;
	add.s64 	%rd374, %rd373, %rd371;
	mov.b64 	{%r253, %r258}, %rd374;
	mov.b32 	%r259, 16;
	// begin inline asm
	shfl.sync.down.b32 %r252, %r253, %r259, %r260, %r261;
	// end inline asm
	// begin inline asm
	shfl.sync.down.b32 %r257, %r258, %r259, %r260, %r261;
	// end inline asm
	mov.b64 	%rd375, {%r252, %r257};
	setp.gt.s32 	%p62, %r211, 15;
	selp.b64 	%rd376, 0, %rd375, %p62;
	add.s64 	%rd430, %rd376, %rd374;
	setp.ne.s32 	%p63, %r211, 0;
	@%p63 bra 	$L__BB2_22;
	shr.u32 	%r262, %r1, 2;
	and.b32  	%r263, %r262, 248;
	mov.u32 	%r264, _ZZN3cub18CUB_300001_SM_10006detail6reduce28DeviceReduceSingleTileKernelINS2_10policy_hubIxjN4cuda3std3__44plusIxEEE10Policy1000EN6thrust24THRUST_300001_SM_1000_NS6detail15normal_iteratorINSD_10device_ptrIiEEEEPxjS9_xxNS7_10__identityEEEvT0_T1_T2_T3_T4_T6_E12temp_storage;
	add.s32 	%r265, %r264, %r263;
	st.shared.u64 	[%r265+16], %rd430;
$L__BB2_22:
	bar.sync 	0;
	setp.ne.s32 	%p64, %r1, 0;
	@%p64 bra 	$L__BB2_50;
	ld.shared.u64 	%rd377, [_ZZN3cub18CUB_300001_SM_10006detail6reduce28DeviceReduceSingleTileKernelINS2_10policy_hubIxjN4cuda3std3__44plusIxEEE10Policy1000EN6thrust24THRUST_300001_SM_1000_NS6detail15normal_iteratorINSD_10device_ptrIiEEEEPxjS9_xxNS7_10__identityEEEvT0_T1_T2_T3_T4_T6_E12temp_storage+24];
	add.s64 	%rd378, %rd377, %rd430;
	ld.shared.u64 	%rd379, [_ZZN3cub18CUB_300001_SM_10006detail6reduce28DeviceReduceSingleTileKernelINS2_10policy_hubIxjN4cuda3std3__44plusIxEEE10Policy1000EN6thrust24THRUST_300001_SM_1000_NS6detail15normal_iteratorINSD_10device_ptrIiEEEEPxjS9_xxNS7_10__identityEEEvT0_T1_T2_T3_T4_T6_E12temp_storage+32];
	add.s64 	%rd380, %rd378, %rd379;
	ld.shared.u64 	%rd381, [_ZZN3cub18CUB_300001_SM_10006detail6reduce28DeviceReduceSingleTileKernelINS2_10policy_hubIxjN4cuda3std3__44plusIxEEE10Policy1000EN6thrust24THRUST_300001_SM_1000_NS6detail15normal_iteratorINSD_10device_ptrIiEEEEPxjS9_xxNS7_10__identityEEEvT0_T1_T2_T3_T4_T6_E12temp_storage+40];
	add.s64 	%rd382, %rd380, %rd381;
	ld.shared.u64 	%rd383, [_ZZN3cub18CUB_300001_SM_10006detail6reduce28DeviceReduceSingleTileKernelINS2_10policy_hubIxjN4cuda3std3__44plusIxEEE10Policy1000EN6thrust24THRUST_300001_SM_1000_NS6detail15normal_iteratorINSD_10device_ptrIiEEEEPxjS9_xxNS7_10__identityEEEvT0_T1_T2_T3_T4_T6_E12temp_storage+48];
	add.s64 	%rd384, %rd382, %rd383;
	ld.shared.u64 	%rd385, [_ZZN3cub18CUB_300001_SM_10006detail6reduce28DeviceReduceSingleTileKernelINS2_10policy_hubIxjN4cuda3std3__44plusIxEEE10Policy1000EN6thrust24THRUST_300001_SM_1000_NS6detail15normal_iteratorINSD_10device_ptrIiEEEEPxjS9_xxNS7_10__identityEEEvT0_T1_T2_T3_T4_T6_E12temp_storage+56];
	add.s64 	%rd386, %rd384, %rd385;
	ld.shared.u64 	%rd387, [_ZZN3cub18CUB_300001_SM_10006detail6reduce28DeviceReduceSingleTileKernelINS2_10policy_hubIxjN4cuda3std3__44plusIxEEE10Policy1000EN6thrust24THRUST_300001_SM_1000_NS6detail15normal_iteratorINSD_10device_ptrIiEEEEPxjS9_xxNS7_10__identityEEEvT0_T1_T2_T3_T4_T6_E12temp_storage+64];
	add.s64 	%rd388, %rd386, %rd387;
	ld.shared.u64 	%rd389, [_ZZN3cub18CUB_300001_SM_10006detail6reduce28DeviceReduceSingleTileKernelINS2_10policy_hubIxjN4cuda3std3__44plusIxEEE10Policy1000EN6thrust24THRUST_300001_SM_1000_NS6detail15normal_iteratorINSD_10device_ptrIiEEEEPxjS9_xxNS7_10__identityEEEvT0_T1_T2_T3_T4_T6_E12temp_storage+72];
	add.s64 	%rd390, %rd388, %rd389;
	ld.shared.u64 	%rd391, [_ZZN3cub18CUB_300001_SM_10006detail6reduce28DeviceReduceSingleTileKernelINS2_10policy_hubIxjN4cuda3std3__44plusIxEEE10Policy1000EN6thrust24THRUST_300001_SM_1000_NS6detail15normal_iteratorINSD_10device_ptrIiEEEEPxjS9_xxNS7_10__identityEEEvT0_T1_T2_T3_T4_T6_E12temp_storage+80];
	add.s64 	%rd392, %rd390, %rd391;
	ld.shared.u64 	%rd393, [_ZZN3cub18CUB_300001_SM_10006detail6reduce28DeviceReduceSingleTileKernelINS2_10policy_hubIxjN4cuda3std3__44plusIxEEE10Policy1000EN6thrust24THRUST_300001_SM_1000_NS6detail15normal_iteratorINSD_10device_ptrIiEEEEPxjS9_xxNS7_10__identityEEEvT0_T1_T2_T3_T4_T6_E12temp_storage+88];
	add.s64 	%rd394, %rd392, %rd393;
	ld.shared.u64 	%rd395, [_ZZN3cub18CUB_300001_SM_10006detail6reduce28DeviceReduceSingleTileKernelINS2_10policy_hubIxjN4cuda3std3__44plusIxEEE10Policy1000EN6thrust24THRUST_300001_SM_1000_NS6detail15normal_iteratorINSD_10device_ptrIiEEEEPxjS9_xxNS7_10__identityEEEvT0_T1_T2_T3_T4_T6_E12temp_storage+96];
	add.s64 	%rd396, %rd394, %rd395;
	ld.shared.u64 	%rd397, [_ZZN3cub18CUB_300001_SM_10006detail6reduce28DeviceReduceSingleTileKernelINS2_10policy_hubIxjN4cuda3std3__44plusIxEEE10Policy1000EN6thrust24THRUST_300001_SM_1000_NS6detail15normal_iteratorINSD_10device_ptrIiEEEEPxjS9_xxNS7_10__identityEEEvT0_T1_T2_T3_T4_T6_E12temp_storage+104];
	add.s64 	%rd398, %rd396, %rd397;
	ld.shared.u64 	%rd399, [_ZZN3cub18CUB_300001_SM_10006detail6reduce28DeviceReduceSingleTileKernelINS2_10policy_hubIxjN4cuda3std3__44plusIxEEE10Policy1000EN6thrust24THRUST_300001_SM_1000_NS6detail15normal_iteratorINSD_10device_ptrIiEEEEPxjS9_xxNS7_10__identityEEEvT0_T1_T2_T3_T4_T6_E12temp_storage+112];
	add.s64 	%rd400, %rd398, %rd399;
	ld.shared.u64 	%rd401, [_ZZN3cub18CUB_300001_SM_10006detail6reduce28DeviceReduceSingleTileKernelINS2_10policy_hubIxjN4cuda3std3__44plusIxEEE10Policy1000EN6thrust24THRUST_300001_SM_1000_NS6detail15normal_iteratorINSD_10device_ptrIiEEEEPxjS9_xxNS7_10__identityEEEvT0_T1_T2_T3_T4_T6_E12temp_storage+120];
	add.s64 	%rd402, %rd400, %rd401;
	ld.shared.u64 	%rd403, [_ZZN3cub18CUB_300001_SM_10006detail6reduce28DeviceReduceSingleTileKernelINS2_10policy_hubIxjN4cuda3std3__44plusIxEEE10Policy1000EN6thrust24THRUST_300001_SM_1000_NS6detail15normal_iteratorINSD_10device_ptrIiEEEEPxjS9_xxNS7_10__identityEEEvT0_T1_T2_T3_T4_T6_E12temp_storage+128];
	add.s64 	%rd404, %rd402, %rd403;
	ld.shared.u64 	%rd405, [_ZZN3cub18CUB_300001_SM_10006detail6reduce28DeviceReduceSingleTileKernelINS2_10policy_hubIxjN4cuda3std3__44plusIxEEE10Policy1000EN6thrust24THRUST_300001_SM_1000_NS6detail15normal_iteratorINSD_10device_ptrIiEEEEPxjS9_xxNS7_10__identityEEEvT0_T1_T2_T3_T4_T6_E12temp_storage+136];
	add.s64 	%rd430, %rd404, %rd405;
	bra.uni 	$L__BB2_50;
$L__BB2_24:
	// begin inline asm
	mov.u32 %r148, %laneid;
	// end inline asm
	and.b32  	%r199, %r1, 992;
	add.s32 	%r200, %r199, 32;
	setp.gt.u32 	%p35, %r200, %r51;
	not.b32 	%r201, %r199;
	add.s32 	%r202, %r51, %r201;
	selp.b32 	%r197, %r202, 31, %p35;
	mov.b64 	{%r150, %r155}, %rd418;
	mov.b32 	%r156, 1;
	mov.b32 	%r198, -1;
	// begin inline asm
	shfl.sync.down.b32 %r149, %r150, %r156, %r197, %r198;
	// end inline asm
	// begin inline asm
	shfl.sync.down.b32 %r154, %r155, %r156, %r197, %r198;
	// end inline asm
	mov.b64 	%rd305, {%r149, %r154};
	setp.lt.s32 	%p36, %r148, %r197;
	selp.b64 	%rd306, %rd305, 0, %p36;
	add.s64 	%rd307, %rd306, %rd418;
	mov.b64 	{%r160, %r165}, %rd307;
	mov.b32 	%r166, 2;
	// begin inline asm
	shfl.sync.down.b32 %r159, %r160, %r166, %r197, %r198;
	// end inline asm
	// begin inline asm
	shfl.sync.down.b32 %r164, %r165, %r166, %r197, %r198;
	// end inline asm
	mov.b64 	%rd308, {%r159, %r164};
	add.s32 	%r203, %r148, 2;
	setp.gt.s32 	%p37, %r203, %r197;
	selp.b64 	%rd309, 0, %rd308, %p37;
	add.s64 	%rd310, %rd309, %rd307;
	mov.b64 	{%r170, %r175}, %rd310;
	mov.b32 	%r176, 4;
	// begin inline asm
	shfl.sync.down.b32 %r169, %r170, %r176, %r197, %r198;
	// end inline asm
	// begin inline asm
	shfl.sync.down.b32 %r174, %r175, %r176, %r197, %r198;
	// end inline asm
	mov.b64 	%rd311, {%r169, %r174};
	add.s32 	%r204, %r148, 4;
	setp.gt.s32 	%p38, %r204, %r197;
	selp.b64 	%rd312, 0, %rd311, %p38;
	add.s64 	%rd313, %rd312, %rd310;
	mov.b64 	{%r180, %r185}, %rd313;
	mov.b32 	%r186, 8;
	// begin inline asm
	shfl.sync.down.b32 %r179, %r180, %r186, %r197, %r198;
	// end inline asm
	// begin inline asm
	shfl.sync.down.b32 %r184, %r185, %r186, %r197, %r198;
	// end inline asm
	mov.b64 	%rd314, {%r179, %r184};
	add.s32 	%r205, %r148, 8;
	setp.gt.s32 	%p39, %r205, %r197;
	selp.b64 	%rd315, 0, %rd314, %p39;
	add.s64 	%rd316, %rd315, %rd313;
	mov.b64 	{%r190, %r195}, %rd316;
	mov.b32 	%r196, 16;
	// begin inline asm
	shfl.sync.down.b32 %r189, %r190, %r196, %r197, %r198;
	// end inline asm
	// begin inline asm
	shfl.sync.down.b32 %r194, %r195, %r196, %r197, %r198;
	// end inline asm
	mov.b64 	%rd317, {%r189, %r194};
	add.s32 	%r206, %r148, 16;
	setp.gt.s32 	%p40, %r206, %r197;
	selp.b64 	%rd318, 0, %rd317, %p40;
	add.s64 	%rd430, %rd318, %rd316;
	setp.ne.s32 	%p41, %r148, 0;
	@%p41 bra 	$L__BB2_26;
	shr.u32 	%r207, %r1, 2;
	and.b32  	%r208, %r207, 248;
	mov.u32 	%r209, _ZZN3cub18CUB_300001_SM_10006detail6reduce28DeviceReduceSingleTileKernelINS2_10policy_hubIxjN4cuda3std3__44plusIxEEE10Policy1000EN6thrust24THRUST_300001_SM_1000_NS6detail15normal_iteratorINSD_10device_ptrIiEEEEPxjS9_xxNS7_10__identityEEEvT0_T1_T2_T3_T4_T6_E12temp_storage;
	add.s32 	%r210, %r209, %r208;
	st.shared.u64 	[%r210+16], %rd430;
$L__BB2_26:
	bar.sync 	0;
	setp.ne.s32 	%p42, %r1, 0;
	@%p42 bra 	$L__BB2_50;
	setp.gt.u32 	%p43, %r51, 32;
	ld.shared.u64 	%rd319, [_ZZN3cub18CUB_300001_SM_10006detail6reduce28DeviceReduceSingleTileKernelINS2_10policy_hubIxjN4cuda3std3__44plusIxEEE10Policy1000EN6thrust24THRUST_300001_SM_1000_NS6detail15normal_iteratorINSD_10device_ptrIiEEEEPxjS9_xxNS7_10__identityEEEvT0_T1_T2_T3_T4_T6_E12temp_storage+24];
	selp.b64 	%rd320, %rd319, 0, %p43;
	add.s64 	%rd321, %rd320, %rd430;
	setp.gt.u32 	%p44, %r51, 64;
	ld.shared.u64 	%rd322, [_ZZN3cub18CUB_300001_SM_10006detail6reduce28DeviceReduceSingleTileKernelINS2_10policy_hubIxjN4cuda3std3__44plusIxEEE10Policy1000EN6thrust24THRUST_300001_SM_1000_NS6detail15normal_iteratorINSD_10device_ptrIiEEEEPxjS9_xxNS7_10__identityEEEvT0_T1_T2_T3_T4_T6_E12temp_storage+32];
	selp.b64 	%rd323, %rd322, 0, %p44;
	add.s64 	%rd324, %rd321, %rd323;
	setp.gt.u32 	%p45, %r51, 96;
	ld.shared.u64 	%rd325, [_ZZN3cub18CUB_300001_SM_10006detail6reduce28DeviceReduceSingleTileKernelINS2_10policy_hubIxjN4cuda3std3__44plusIxEEE10Policy1000EN6thrust24THRUST_300001_SM_1000_NS6detail15normal_iteratorINSD_10device_ptrIiEEEEPxjS9_xxNS7_10__identityEEEvT0_T1_T2_T3_T4_T6_E12temp_storage+40];
	selp.b64 	%rd326, %rd325, 0, %p45;
	add.s64 	%rd327, %rd324, %rd326;
	setp.gt.u32 	%p46, %r51, 128;
	ld.shared.u64 	%rd328, [_ZZN3cub18CUB_300001_SM_10006detail6reduce28DeviceReduceSingleTileKernelINS2_10policy_hubIxjN4cuda3std3__44plusIxEEE10Policy1000EN6thrust24THRUST_300001_SM_1000_NS6detail15normal_iteratorINSD_10device_ptrIiEEEEPxjS9_xxNS7_10__identityEEEvT0_T1_T2_T3_T4_T6_E12temp_storage+48];
	selp.b64 	%rd329, %rd328, 0, %p46;
	add.s64 	%rd330, %rd327, %rd329;
	setp.gt.u32 	%p47, %r51, 160;
	ld.shared.u64 	%rd331, [_ZZN3cub18CUB_300001_SM_10006detail6reduce28DeviceReduceSingleTileKernelINS2_10policy_hubIxjN4cuda3std3__44plusIxEEE10Policy1000EN6thrust24THRUST_300001_SM_1000_NS6detail15normal_iteratorINSD_10device_ptrIiEEEEPxjS9_xxNS7_10__identityEEEvT0_T1_T2_T3_T4_T6_E12temp_storage+56];
	selp.b64 	%rd332, %rd331, 0, %p47;
	add.s64 	%rd333, %rd330, %rd332;
	setp.gt.u32 	%p48, %r51, 192;
	ld.shared.u64 	%rd334, [_ZZN3cub18CUB_300001_SM_10006detail6reduce28DeviceReduceSingleTileKernelINS2_10policy_hubIxjN4cuda3std3__44plusIxEEE10Policy1000EN6thrust24THRUST_300001_SM_1000_NS6detail15normal_iteratorINSD_10device_ptrIiEEEEPxjS9_xxNS7_10__identityEEEvT0_T1_T2_T3_T4_T6_E12temp_storage+64];
	selp.b64 	%rd335, %rd334, 0, %p48;
	add.s64 	%rd336, %rd333, %rd335;
	setp.gt.u32 	%p49, %r51, 224;
	ld.shared.u64 	%rd337, [_ZZN3cub18CUB_300001_SM_10006detail6reduce28DeviceReduceSingleTileKernelINS2_10policy_hubIxjN4cuda3std3__44plusIxEEE10Policy1000EN6thrust24THRUST_300001_SM_1000_NS6detail15normal_iteratorINSD_10device_ptrIiEEEEPxjS9_xxNS7_10__identityEEEvT0_T1_T2_T3_T4_T6_E12temp_storage+72];
	selp.b64 	%rd338, %rd337, 0, %p49;
	add.s64 	%rd339, %rd336, %rd338;
	setp.gt.u32 	%p50, %r51, 256;
	ld.shared.u64 	%rd340, [_ZZN3cub18CUB_300001_SM_10006detail6reduce28DeviceReduceSingleTileKernelINS2_10policy_hubIxjN4cuda3std3__44plusIxEEE10Policy1000EN6thrust24THRUST_300001_SM_1000_NS6detail15normal_iteratorINSD_10device_ptrIiEEEEPxjS9_xxNS7_10__identityEEEvT0_T1_T2_T3_T4_T6_E12temp_storage+80];
	selp.b64 	%rd341, %rd340, 0, %p50;
	add.s64 	%rd342, %rd339, %rd341;
	setp.gt.u32 	%p51, %r51, 288;
	ld.shared.u64 	%rd343, [_ZZN3cub18CUB_300001_SM_10006detail6reduce28DeviceReduceSingleTileKernelINS2_10policy_hubIxjN4cuda3std3__44plusIxEEE10Policy1000EN6thrust24THRUST_300001_SM_1000_NS6detail15normal_iteratorINSD_10device_ptrIiEEEEPxjS9_xxNS7_10__identityEEEvT0_T1_T2_T3_T4_T6_E12temp_storage+88];
	selp.b64 	%rd344, %rd343, 0, %p51;
	add.s64 	%rd345, %rd342, %rd344;
	setp.gt.u32 	%p52, %r51, 320;
	ld.shared.u64 	%rd346, [_ZZN3cub18CUB_300001_SM_10006detail6reduce28DeviceReduceSingleTileKernelINS2_10policy_hubIxjN4cuda3std3__44plusIxEEE10Policy1000EN6thrust24THRUST_300001_SM_1000_NS6detail15normal_iteratorINSD_10device_ptrIiEEEEPxjS9_xxNS7_10__identityEEEvT0_T1_T2_T3_T4_T6_E12temp_storage+96];
	selp.b64 	%rd347, %rd346, 0, %p52;
	add.s64 	%rd348, %rd345, %rd347;
	setp.gt.u32 	%p53, %r51, 352;
	ld.shared.u64 	%rd349, [_ZZN3cub18CUB_300001_SM_10006detail6reduce28DeviceReduceSingleTileKernelINS2_10policy_hubIxjN4cuda3std3__44plusIxEEE10Policy1000EN6thrust24THRUST_300001_SM_1000_NS6detail15normal_iteratorINSD_10device_ptrIiEEEEPxjS9_xxNS7_10__identityEEEvT0_T1_T2_T3_T4_T6_E12temp_storage+104];
	selp.b64 	%rd350, %rd349, 0, %p53;
	add.s64 	%rd351, %rd348, %rd350;
	setp.gt.u32 	%p54, %r51, 384;
	ld.shared.u64 	%rd352, [_ZZN3cub18CUB_300001_SM_10006detail6reduce28DeviceReduceSingleTileKernelINS2_10policy_hubIxjN4cuda3std3__44plusIxEEE10Policy1000EN6thrust24THRUST_300001_SM_1000_NS6detail15normal_iteratorINSD_10device_ptrIiEEEEPxjS9_xxNS7_10__identityEEEvT0_T1_T2_T3_T4_T6_E12temp_storage+112];
	selp.b64 	%rd353, %rd352, 0, %p54;
	add.s64 	%rd354, %rd351, %rd353;
	setp.gt.u32 	%p55, %r51, 416;
	ld.shared.u64 	%rd355, [_ZZN3cub18CUB_300001_SM_10006detail6reduce28DeviceReduceSingleTileKernelINS2_10policy_hubIxjN4cuda3std3__44plusIxEEE10Policy1000EN6thrust24THRUST_300001_SM_1000_NS6detail15normal_iteratorINSD_10device_ptrIiEEEEPxjS9_xxNS7_10__identityEEEvT0_T1_T2_T3_T4_T6_E12temp_storage+120];
	selp.b64 	%rd356, %rd355, 0, %p55;
	add.s64 	%rd357, %rd354, %rd356;
	setp.gt.u32 	%p56, %r51, 448;
	ld.shared.u64 	%rd358, [_ZZN3cub18CUB_300001_SM_10006detail6reduce28DeviceReduceSingleTileKernelINS2_10policy_hubIxjN4cuda3std3__44plusIxEEE10Policy1000EN6thrust24THRUST_300001_SM_1000_NS6detail15normal_iteratorINSD_10device_ptrIiEEEEPxjS9_xxNS7_10__identityEEEvT0_T1_T2_T3_T4_T6_E12temp_storage+128];
	selp.b64 	%rd359, %rd358, 0, %p56;
	add.s64 	%rd360, %rd357, %rd359;
	setp.gt.u32 	%p57, %r51, 480;
	ld.shared.u64 	%rd361, [_ZZN3cub18CUB_300001_SM_10006detail6reduce28DeviceReduceSingleTileKernelINS2_10policy_hubIxjN4cuda3std3__44plusIxEEE10Policy1000EN6thrust24THRUST_300001_SM_1000_NS6detail15normal_iteratorINSD_10device_ptrIiEEEEPxjS9_xxNS7_10__identityEEEvT0_T1_T2_T3_T4_T6_E12temp_storage+136];
	selp.b64 	%rd362, %rd361, 0, %p57;
	add.s64 	%rd430, %rd360, %rd362;
	bra.uni 	$L__BB2_50;
$L__BB2_28:
	mov.u32 	%r21, %tid.x;
	mul.wide.u32 	%rd52, %r21, 4;
	add.s64 	%rd28, %rd2, %rd52;
	ld.global.s32 	%rd53, [%rd28];
	ld.global.s32 	%rd54, [%rd28+2048];
	ld.global.s32 	%rd55, [%rd28+4096];
	ld.global.s32 	%rd56, [%rd28+6144];
	ld.global.s32 	%rd57, [%rd28+8192];
	ld.global.s32 	%rd58, [%rd28+10240];
	ld.global.s32 	%rd59, [%rd28+12288];
	add.s64 	%rd60, %rd54, %rd53;
	add.s64 	%rd61, %rd60, %rd55;
	add.s64 	%rd62, %rd61, %rd56;
	add.s64 	%rd63, %rd62, %rd57;
	add.s64 	%rd64, %rd63, %rd58;
	add.s64 	%rd429, %rd64, %rd59;
	add.s32 	%r22, %r51, -3584;
	setp.lt.u32 	%p3, %r22, 3584;
	mov.b32 	%r276, 3584;
	@%p3 bra 	$L__BB2_32;
	mov.b32 	%r276, 3584;
$L__BB2_30:
	mul.wide.u32 	%rd65, %r276, 4;
	add.s64 	%rd66, %rd28, %rd65;
	ld.global.s32 	%rd67, [%rd66];
	ld.global.s32 	%rd68, [%rd66+2048];
	ld.global.s32 	%rd69, [%rd66+4096];
	ld.global.s32 	%rd70, [%rd66+6144];
	ld.global.s32 	%rd71, [%rd66+8192];
	ld.global.s32 	%rd72, [%rd66+10240];
	ld.global.s32 	%rd73, [%rd66+12288];
	add.s64 	%rd74, %rd429, %rd67;
	add.s64 	%rd75, %rd74, %rd68;
	add.s64 	%rd76, %rd75, %rd69;
	add.s64 	%rd77, %rd76, %rd70;
	add.s64 	%rd78, %rd77, %rd71;
	add.s64 	%rd79, %rd78, %rd72;
	add.s64 	%rd429, %rd79, %rd73;
	sub.s32 	%r54, %r51, %r276;
	setp.lt.u32 	%p4, %r54, 3584;
	@%p4 bra 	$L__BB2_46;
	add.s32 	%r276, %r276, 3584;
	setp.le.u32 	%p5, %r276, %r22;
	@%p5 bra 	$L__BB2_30;
$L__BB2_32:
	setp.le.u32 	%p6, %r51, %r276;
	sub.s32 	%r55, %r51, %r276;
	setp.ge.s32 	%p7, %r21, %r55;
	or.pred  	%p8, %p6, %p7;
	@%p8 bra 	$L__BB2_46;
	not.b32 	%r57, %r21;
	add.s32 	%r58, %r51, %r57;
	sub.s32 	%r59, %r58, %r276;
	shr.u32 	%r60, %r59, 9;
	add.s32 	%r26, %r60, 1;
	and.b32  	%r27, %r26, 15;
	setp.lt.u32 	%p9, %r59, 7680;
	mov.u32 	%r281, %r21;
	@%p9 bra 	$L__BB2_37;
	or.b32  	%r279, %r21, 4096;
	add.s32 	%r278, %r21, %r276;
	and.b32  	%r61, %r26, 16777200;
	neg.s32 	%r277, %r61;
$L__BB2_35:
	.pragma "nounroll";
	mul.wide.u32 	%rd81, %r278, 4;
	add.s64 	%rd82, %rd2, %rd81;
	ld.global.s32 	%rd83, [%rd82];
	add.s64 	%rd84, %rd429, %rd83;
	add.s32 	%r62, %r278, 512;
	mul.wide.u32 	%rd85, %r62, 4;
	add.s64 	%rd86, %rd2, %rd85;
	ld.global.s32 	%rd87, [%rd86];
	add.s64 	%rd88, %rd84, %rd87;
	add.s32 	%r63, %r278, 1024;
	mul.wide.u32 	%rd89, %r63, 4;
	add.s64 	%rd90, %rd2, %rd89;
	ld.global.s32 	%rd91, [%rd90];
	add.s64 	%rd92, %rd88, %rd91;
	add.s32 	%r64, %r278, 1536;
	mul.wide.u32 	%rd93, %r64, 4;
	add.s64 	%rd94, %rd2, %rd93;
	ld.global.s32 	%rd95, [%rd94];
	add.s64 	%rd96, %rd92, %rd95;
	add.s32 	%r65, %r278, 2048;
	mul.wide.u32 	%rd97, %r65, 4;
	add.s64 	%rd98, %rd2, %rd97;
	ld.global.s32 	%rd99, [%rd98];
	add.s64 	%rd100, %rd96, %rd99;
	add.s32 	%r66, %r278, 2560;
	mul.wide.u32 	%rd101, %r66, 4;
	add.s64 	%rd102, %rd2, %rd101;
	ld.global.s32 	%rd103, [%rd102];
	add.s64 	%rd104, %rd100, %rd103;
	add.s32 	%r67, %r278, 3072;
	mul.wide.u32 	%rd105, %r67, 4;
	add.s64 	%rd106, %rd2, %rd105;
	ld.global.s32 	%rd107, [%rd106];
	add.s64 	%rd108, %rd104, %rd107;
	add.s32 	%r68, %r278, 3584;
	mul.wide.u32 	%rd109, %r68, 4;
	add.s64 	%rd110, %rd2, %rd109;
	ld.global.s32 	%rd111, [%rd110];
	add.s64 	%rd112, %rd108, %rd111;
	add.s32 	%r69, %r278, 4096;
	mul.wide.u32 	%rd113, %r69, 4;
	add.s64 	%rd114, %rd2, %rd113;
	ld.global.s32 	%rd115, [%rd114];
	add.s64 	%rd116, %rd112, %rd115;
	add.s32 	%r70, %r278, 4608;
	mul.wide.u32 	%rd117, %r70, 4;
	add.s64 	%rd118, %rd2, %rd117;
	ld.global.s32 	%rd119, [%rd118];
	add.s64 	%rd120, %rd116, %rd119;
	add.s32 	%r71, %r278, 5120;
	mul.wide.u32 	%rd121, %r71, 4;
	add.s64 	%rd122, %rd2, %rd121;
	ld.global.s32 	%rd123, [%rd122];
	add.s64 	%rd124, %rd120, %rd123;
	add.s32 	%r72, %r278, 5632;
	mul.wide.u32 	%rd125, %r72, 4;
	add.s64 	%rd126, %rd2, %rd125;
	ld.global.s32 	%rd127, [%rd126];
	add.s64 	%rd128, %rd124, %rd127;
	add.s32 	%r73, %r278, 6144;
	mul.wide.u32 	%rd129, %r73, 4;
	add.s64 	%rd130, %rd2, %rd129;
	ld.global.s32 	%rd131, [%rd130];
	add.s64 	%rd132, %rd128, %rd131;
	add.s32 	%r74, %r278, 6656;
	mul.wide.u32 	%rd133, %r74, 4;
	add.s64 	%rd134, %rd2, %rd133;
	ld.global.s32 	%rd135, [%rd134];
	add.s64 	%rd136, %rd132, %rd135;
	add.s32 	%r75, %r278, 7168;
	mul.wide.u32 	%rd137, %r75, 4;
	add.s64 	%rd138, %rd2, %rd137;
	ld.global.s32 	%rd139, [%rd138];
	add.s64 	%rd140, %rd136, %rd139;
	add.s32 	%r76, %r278, 7680;
	mul.wide.u32 	%rd141, %r76, 4;
	add.s64 	%rd142, %rd2, %rd141;
	ld.global.s32 	%rd143, [%rd142];
	add.s64 	%rd429, %rd140, %rd143;
	add.s32 	%r279, %r279, 8192;
	add.s32 	%r278, %r278, 8192;
	add.s32 	%r277, %r277, 16;
	setp.ne.s32 	%p10, %r277, 0;
	@%p10 bra 	$L__BB2_35;
	add.s32 	%r281, %r279, -4096;
$L__BB2_37:
	setp.eq.s32 	%p11, %r27, 0;
	@%p11 bra 	$L__BB2_46;
	and.b32  	%r39, %r26, 7;
	setp.lt.u32 	%p12, %r27, 8;
	@%p12 bra 	$L__BB2_40;
	add.s32 	%r77, %r281, %r276;
	mul.wide.u32 	%rd145, %r77, 4;
	add.s64 	%rd146, %rd2, %rd145;
	ld.global.s32 	%rd147, [%rd146];
	add.s64 	%rd148, %rd429, %rd147;
	add.s32 	%r78, %r77, 512;
	mul.wide.u32 	%rd149, %r78, 4;
	add.s64 	%rd150, %rd2, %rd149;
	ld.global.s32 	%rd151, [%rd150];
	add.s64 	%rd152, %rd148, %rd151;
	add.s32 	%r79, %r77, 1024;
	mul.wide.u32 	%rd153, %r79, 4;
	add.s64 	%rd154, %rd2, %rd153;
	ld.global.s32 	%rd155, [%rd154];
	add.s64 	%rd156, %rd152, %rd155;
	add.s32 	%r80, %r77, 1536;
	mul.wide.u32 	%rd157, %r80, 4;
	add.s64 	%rd158, %rd2, %rd157;
	ld.global.s32 	%rd159, [%rd158];
	add.s64 	%rd160, %rd156, %rd159;
	add.s32 	%r81, %r77, 2048;
	mul.wide.u32 	%rd161, %r81, 4;
	add.s64 	%rd162, %rd2, %rd161;
	ld.global.s32 	%rd163, [%rd162];
	add.s64 	%rd164, %rd160, %rd163;
	add.s32 	%r82, %r77, 2560;
	mul.wide.u32 	%rd165, %r82, 4;
	add.s64 	%rd166, %rd2, %rd165;
	ld.global.s32 	%rd167, [%rd166];
	add.s64 	%rd168, %rd164, %rd167;
	add.s32 	%r83, %r77, 3072;
	mul.wide.u32 	%rd169, %r83, 4;
	add.s64 	%rd170, %rd2, %rd169;
	ld.global.s32 	%rd171, [%rd170];
	add.s64 	%rd172, %rd168, %rd171;
	add.s32 	%r84, %r77, 3584;
	mul.wide.u32 	%rd173, %r84, 4;
	add.s64 	%rd174, %rd2, %rd173;
	ld.global.s32 	%rd175, [%rd174];
	add.s64 	%rd429, %rd172, %rd175;
	add.s32 	%r281, %r281, 4096;
$L__BB2_40:
	setp.eq.s32 	%p13, %r39, 0;
	@%p13 bra 	$L__BB2_46;
	and.b32  	%r42, %r26, 3;
	setp.lt.u32 	%p14, %r39, 4;
	@%p14 bra 	$L__BB2_43;
	add.s32 	%r85, %r281, %r276;
	mul.wide.u32 	%rd177, %r85, 4;
	add.s64 	%rd178, %rd2, %rd177;
	ld.global.s32 	%rd179, [%rd178];
	add.s64 	%rd180, %rd429, %rd179;
	add.s32 	%r86, %r85, 512;
	mul.wide.u32 	%rd181, %r86, 4;
	add.s64 	%rd182, %rd2, %rd181;
	ld.global.s32 	%rd183, [%rd182];
	add.s64 	%rd184, %rd180, %rd183;
	add.s32 	%r87, %r85, 1024;
	mul.wide.u32 	%rd185, %r87, 4;
	add.s64 	%rd186, %rd2, %rd185;
	ld.global.s32 	%rd187, [%rd186];
	add.s64 	%rd188, %rd184, %rd187;
	add.s32 	%r88, %r85, 1536;
	mul.wide.u32 	%rd189, %r88, 4;
	add.s64 	%rd190, %rd2, %rd189;
	ld.global.s32 	%rd191, [%rd190];
	add.s64 	%rd429, %rd188, %rd191;
	add.s32 	%r281, %r281, 2048;
$L__BB2_43:
	setp.eq.s32 	%p15, %r42, 0;
	@%p15 bra 	$L__BB2_46;
	add.s32 	%r284, %r281, %r276;
	neg.s32 	%r283, %r42;
$L__BB2_45:
	.pragma "nounroll";
	mul.wide.u32 	%rd192, %r284, 4;
	add.s64 	%rd193, %rd2, %rd192;
	ld.global.s32 	%rd194, [%rd193];
	add.s64 	%rd429, %rd429, %rd194;
	add.s32 	%r284, %r284, 512;
	add.s32 	%r283, %r283, 1;
	setp.ne.s32 	%p16, %r283, 0;
	@%p16 bra 	$L__BB2_45;
$L__BB2_46:
	// begin inline asm
	mov.u32 %r89, %laneid;
	// end inline asm
	mov.b64 	{%r91, %r96}, %rd429;
	mov.b32 	%r97, 1;
	mov.b32 	%r138, 31;
	mov.b32 	%r139, -1;
	// begin inline asm
	shfl.sync.down.b32 %r90, %r91, %r97, %r138, %r139;
	// end inline asm
	// begin inline asm
	shfl.sync.down.b32 %r95, %r96, %r97, %r138, %r139;
	// end inline asm
	mov.b64 	%rd195, {%r90, %r95};
	setp.gt.s32 	%p17, %r89, 30;
	selp.b64 	%rd196, 0, %rd195, %p17;
	add.s64 	%rd197, %rd196, %rd429;
	mov.b64 	{%r101, %r106}, %rd197;
	mov.b32 	%r107, 2;
	// begin inline asm
	shfl.sync.down.b32 %r100, %r101, %r107, %r138, %r139;
	// end inline asm
	// begin inline asm
	shfl.sync.down.b32 %r105, %r106, %r107, %r138, %r139;
	// end inline asm
	mov.b64 	%rd198, {%r100, %r105};
	setp.gt.s32 	%p18, %r89, 29;
	selp.b64 	%rd199, 0, %rd198, %p18;
	add.s64 	%rd200, %rd199, %rd197;
	mov.b64 	{%r111, %r116}, %rd200;
	mov.b32 	%r117, 4;
	// begin inline asm
	shfl.sync.down.b32 %r110, %r111, %r117, %r138, %r139;
	// end inline asm
	// begin inline asm
	shfl.sync.down.b32 %r115, %r116, %r117, %r138, %r139;
	// end inline asm
	mov.b64 	%rd201, {%r110, %r115};
	setp.gt.s32 	%p19, %r89, 27;
	selp.b64 	%rd202, 0, %rd201, %p19;
	add.s64 	%rd203, %rd202, %rd200;
	mov.b64 	{%r121, %r126}, %rd203;
	mov.b32 	%r127, 8;
	// begin inline asm
	shfl.sync.down.b32 %r120, %r121, %r127, %r138, %r139;
	// end inline asm
	// begin inline asm
	shfl.sync.down.b32 %r125, %r126, %r127, %r138, %r139;
	// end inline asm
	mov.b64 	%rd204, {%r120, %r125};
	setp.gt.s32 	%p20, %r89, 23;
	selp.b64 	%rd205, 0, %rd204, %p20;
	add.s64 	%rd206, %rd205, %rd203;
	mov.b64 	{%r131, %r136}, %rd206;
	mov.b32 	%r137, 16;
	// begin inline asm
	shfl.sync.down.b32 %r130, %r131, %r137, %r138, %r139;
	// end inline asm
	// begin inline asm
	shfl.sync.down.b32 %r135, %r136, %r137, %r138, %r139;
	// end inline asm
	mov.b64 	%rd207, {%r130, %r135};
	setp.gt.s32 	%p21, %r89, 15;
	selp.b64 	%rd208, 0, %rd207, %p21;
	add.s64 	%rd430, %rd208, %rd206;
	setp.ne.s32 	%p22, %r89, 0;
	@%p22 bra 	$L__BB2_48;
	shr.u32 	%r140, %r21, 2;
	and.b32  	%r141, %r140, 248;
	mov.u32 	%r142, _ZZN3cub18CUB_300001_SM_10006detail6reduce28DeviceReduceSingleTileKernelINS2_10policy_hubIxjN4cuda3std3__44plusIxEEE10Policy1000EN6thrust24THRUST_300001_SM_1000_NS6detail15normal_iteratorINSD_10device_ptrIiEEEEPxjS9_xxNS7_10__identityEEEvT0_T1_T2_T3_T4_T6_E12temp_storage;
	add.s32 	%r143, %r142, %r141;
	st.shared.u64 	[%r143+16], %rd430;
$L__BB2_48:
	bar.sync 	0;
	setp.ne.s32 	%p23, %r21, 0;
	@%p23 bra 	$L__BB2_50;
	ld.shared.u64 	%rd209, [_ZZN3cub18CUB_300001_SM_10006detail6reduce28DeviceReduceSingleTileKernelINS2_10policy_hubIxjN4cuda3std3__44plusIxEEE10Policy1000EN6thrust24THRUST_300001_SM_1000_NS6detail15normal_iteratorINSD_10device_ptrIiEEEEPxjS9_xxNS7_10__identityEEEvT0_T1_T2_T3_T4_T6_E12temp_storage+24];
	add.s64 	%rd210, %rd209, %rd430;
	ld.shared.u64 	%rd211, [_ZZN3cub18CUB_300001_SM_10006detail6reduce28DeviceReduceSingleTileKernelINS2_10policy_hubIxjN4cuda3std3__44plusIxEEE10Policy1000EN6thrust24THRUST_300001_SM_1000_NS6detail15normal_iteratorINSD_10device_ptrIiEEEEPxjS9_xxNS7_10__identityEEEvT0_T1_T2_T3_T4_T6_E12temp_storage+32];
	add.s64 	%rd212, %rd210, %rd211;
	ld.shared.u64 	%rd213, [_ZZN3cub18CUB_300001_SM_10006detail6reduce28DeviceReduceSingleTileKernelINS2_10policy_hubIxjN4cuda3std3__44plusIxEEE10Policy1000EN6thrust24THRUST_300001_SM_1000_NS6detail15normal_iteratorINSD_10device_ptrIiEEEEPxjS9_xxNS7_10__identityEEEvT0_T1_T2_T3_T4_T6_E12temp_storage+40];
	add.s64 	%rd214, %rd212, %rd213;
	ld.shared.u64 	%rd215, [_ZZN3cub18CUB_300001_SM_10006detail6reduce28DeviceReduceSingleTileKernelINS2_10policy_hubIxjN4cuda3std3__44plusIxEEE10Policy1000EN6thrust24THRUST_300001_SM_1000_NS6detail15normal_iteratorINSD_10device_ptrIiEEEEPxjS9_xxNS7_10__identityEEEvT0_T1_T2_T3_T4_T6_E12temp_storage+48];
	add.s64 	%rd216, %rd214, %rd215;
	ld.shared.u64 	%rd217, [_ZZN3cub18CUB_300001_SM_10006detail6reduce28DeviceReduceSingleTileKernelINS2_10policy_hubIxjN4cuda3std3__44plusIxEEE10Policy1000EN6thrust24THRUST_300001_SM_1000_NS6detail15normal_iteratorINSD_10device_ptrIiEEEEPxjS9_xxNS7_10__identityEEEvT0_T1_T2_T3_T4_T6_E12temp_storage+56];
	add.s64 	%rd218, %rd216, %rd217;
	ld.shared.u64 	%rd219, [_ZZN3cub18CUB_300001_SM_10006detail6reduce28DeviceReduceSingleTileKernelINS2_10policy_hubIxjN4cuda3std3__44plusIxEEE10Policy1000EN6thrust24THRUST_300001_SM_1000_NS6detail15normal_iteratorINSD_10device_ptrIiEEEEPxjS9_xxNS7_10__identityEEEvT0_T1_T2_T3_T4_T6_E12temp_storage+64];
	add.s64 	%rd220, %rd218, %rd219;
	ld.shared.u64 	%rd221, [_ZZN3cub18CUB_300001_SM_10006detail6reduce28DeviceReduceSingleTileKernelINS2_10policy_hubIxjN4cuda3std3__44plusIxEEE10Policy1000EN6thrust24THRUST_300001_SM_1000_NS6detail15normal_iteratorINSD_10device_ptrIiEEEEPxjS9_xxNS7_10__identityEEEvT0_T1_T2_T3_T4_T6_E12temp_storage+72];
	add.s64 	%rd222, %rd220, %rd221;
	ld.shared.u64 	%rd223, [_ZZN3cub18CUB_300001_SM_10006detail6reduce28DeviceReduceSingleTileKernelINS2_10policy_hubIxjN4cuda3std3__44plusIxEEE10Policy1000EN6thrust24THRUST_300001_SM_1000_NS6detail15normal_iteratorINSD_10device_ptrIiEEEEPxjS9_xxNS7_10__identityEEEvT0_T1_T2_T3_T4_T6_E12temp_storage+80];
	add.s64 	%rd224, %rd222, %rd223;
	ld.shared.u64 	%rd225, [_ZZN3cub18CUB_300001_SM_10006detail6reduce28DeviceReduceSingleTileKernelINS2_10policy_hubIxjN4cuda3std3__44plusIxEEE10Policy1000EN6thrust24THRUST_300001_SM_1000_NS6detail15normal_iteratorINSD_10device_ptrIiEEEEPxjS9_xxNS7_10__identityEEEvT0_T1_T2_T3_T4_T6_E12temp_storage+88];
	add.s64 	%rd226, %rd224, %rd225;
	ld.shared.u64 	%rd227, [_ZZN3cub18CUB_300001_SM_10006detail6reduce28DeviceReduceSingleTileKernelINS2_10policy_hubIxjN4cuda3std3__44plusIxEEE10Policy1000EN6thrust24THRUST_300001_SM_1000_NS6detail15normal_iteratorINSD_10device_ptrIiEEEEPxjS9_xxNS7_10__identityEEEvT0_T1_T2_T3_T4_T6_E12temp_storage+96];
	add.s64 	%rd228, %rd226, %rd227;
	ld.shared.u64 	%rd229, [_ZZN3cub18CUB_300001_SM_10006detail6reduce28DeviceReduceSingleTileKernelINS2_10policy_hubIxjN4cuda3std3__44plusIxEEE10Policy1000EN6thrust24THRUST_300001_SM_1000_NS6detail15normal_iteratorINSD_10device_ptrIiEEEEPxjS9_xxNS7_10__identityEEEvT0_T1_T2_T3_T4_T6_E12temp_storage+104];
	add.s64 	%rd230, %rd228, %rd229;
	ld.shared.u64 	%rd231, [_ZZN3cub18CUB_300001_SM_10006detail6reduce28DeviceReduceSingleTileKernelINS2_10policy_hubIxjN4cuda3std3__44plusIxEEE10Policy1000EN6thrust24THRUST_300001_SM_1000_NS6detail15normal_iteratorINSD_10device_ptrIiEEEEPxjS9_xxNS7_10__identityEEEvT0_T1_T2_T3_T4_T6_E12temp_storage+112];
	add.s64 	%rd232, %rd230, %rd231;
	ld.shared.u64 	%rd233, [_ZZN3cub18CUB_300001_SM_10006detail6reduce28DeviceReduceSingleTileKernelINS2_10policy_hubIxjN4cuda3std3__44plusIxEEE10Policy1000EN6thrust24THRUST_300001_SM_1000_NS6detail15normal_iteratorINSD_10device_ptrIiEEEEPxjS9_xxNS7_10__identityEEEvT0_T1_T2_T3_T4_T6_E12temp_storage+120];
	add.s64 	%rd234, %rd232, %rd233;
	ld.shared.u64 	%rd235, [_ZZN3cub18CUB_300001_SM_10006detail6reduce28DeviceReduceSingleTileKernelINS2_10policy_hubIxjN4cuda3std3__44plusIxEEE10Policy1000EN6thrust24THRUST_300001_SM_1000_NS6detail15normal_iteratorINSD_10device_ptrIiEEEEPxjS9_xxNS7_10__identityEEEvT0_T1_T2_T3_T4_T6_E12temp_storage+128];
	add.s64 	%rd236, %rd234, %rd235;
	ld.shared.u64 	%rd237, [_ZZN3cub18CUB_300001_SM_10006detail6reduce28DeviceReduceSingleTileKernelINS2_10policy_hubIxjN4cuda3std3__44plusIxEEE10Policy1000EN6thrust24THRUST_300001_SM_1000_NS6detail15normal_iteratorINSD_10device_ptrIiEEEEPxjS9_xxNS7_10__identityEEEvT0_T1_T2_T3_T4_T6_E12temp_storage+136];
	add.s64 	%rd430, %rd236, %rd237;
$L__BB2_50:
	mov.u32 	%r266, %tid.x;
	setp.ne.s32 	%p65, %r266, 0;
	@%p65 bra 	$L__BB2_52;
	add.s64 	%rd406, %rd430, %rd50;
	st.global.u64 	[%rd1], %rd406;
$L__BB2_52:
	ret;

}
	// .globl	_ZN3cub18CUB_300001_SM_10006detail6reduce18DeviceReduceKernelINS2_10policy_hubIxjN4cuda3std3__44plusIxEEE10Policy1000EN6thrust24THRUST_300001_SM_1000_NS6detail15normal_iteratorINSD_10device_ptrIiEEEEjS9_xNS7_10__identityEEEvT0_PT3_T1_NS0_13GridEvenShareISN_EET2_T4_
.visible .entry _ZN3cub18CUB_300001_SM_10006detail6reduce18DeviceReduceKernelINS2_10policy_hubIxjN4cuda3std3__44plusIxEEE10Policy1000EN6thrust24THRUST_300001_SM_1000_NS6detail15normal_iteratorINSD_10device_ptrIiEEEEjS9_xNS7_10__identityEEEvT0_PT3_T1_NS0_13GridEvenShareISN_EET2_T4_(
	.param .align 8 .b8 _ZN3cub18CUB_300001_SM_10006detail6reduce18DeviceReduceKernelINS2_10policy_hubIxjN4cuda3std3__44plusIxEEE10Policy1000EN6thrust24THRUST_300001_SM_1000_NS6detail15normal_iteratorINSD_10device_ptrIiEEEEjS9_xNS7_10__identityEEEvT0_PT3_T1_NS0_13GridEvenShareISN_EET2_T4__param_0[8],
	.param .u64 .ptr .align 1 _ZN3cub18CUB_300001_SM_10006detail6reduce18DeviceReduceKernelINS2_10policy_hubIxjN4cuda3std3__44plusIxEEE10Policy1000EN6thrust24THRUST_300001_SM_1000_NS6detail15normal_iteratorINSD_10device_ptrIiEEEEjS9_xNS7_10__identityEEEvT0_PT3_T1_NS0_13GridEvenShareISN_EET2_T4__param_1,
	.param .u32 _ZN3cub18CUB_300001_SM_10006detail6reduce18DeviceReduceKernelINS2_10policy_hubIxjN4cuda3std3__44plusIxEEE10Policy1000EN6thrust24THRUST_300001_SM_1000_NS6detail15normal_iteratorINSD_10device_ptrIiEEEEjS9_xNS7_10__identityEEEvT0_PT3_T1_NS0_13GridEvenShareISN_EET2_T4__param_2,
	.param .align 4 .b8 _ZN3cub18CUB_300001_SM_10006detail6reduce18DeviceReduceKernelINS2_10policy_hubIxjN4cuda3std3__44plusIxEEE10Policy1000EN6thrust24THRUST_300001_SM_1000_NS6detail15normal_iteratorINSD_10device_ptrIiEEEEjS9_xNS7_10__identityEEEvT0_PT3_T1_NS0_13GridEvenShareISN_EET2_T4__param_3[40],
	.param .align 1 .b8 _ZN3cub18CUB_300001_SM_10006detail6reduce18DeviceReduceKernelINS2_10policy_hubIxjN4cuda3std3__44plusIxEEE10Policy1000EN6thrust24THRUST_300001_SM_1000_NS6detail15normal_iteratorINSD_10device_ptrIiEEEEjS9_xNS7_10__identityEEEvT0_PT3_T1_NS0_13GridEvenShareISN_EET2_T4__param_4[1],
	.param .align 1 .b8 _ZN3cub18CUB_300001_SM_10006detail6reduce18DeviceReduceKernelINS2_10policy_hubIxjN4cuda3std3__44plusIxEEE10Policy1000EN6thrust24THRUST_300001_SM_1000_NS6detail15normal_iteratorINSD_10device_ptrIiEEEEjS9_xNS7_10__identityEEEvT0_PT3_T1_NS0_13GridEvenShareISN_EET2_T4__param_5[1]
)
.maxntid 512
{
	.reg .pred 	%p<65>;
	.reg .b16 	%rs<4>;
	.reg .b32 	%r<350>;
	.reg .b64 	%rd<476>;
	// demoted variable
	.shared .align 8 .b8 _ZZN3cub18CUB_300001_SM_10006detail6reduce18DeviceReduceKernelINS2_10policy_hubIxjN4cuda3std3__44plusIxEEE10Policy1000EN6thrust24THRUST_300001_SM_1000_NS6detail15normal_iteratorINSD_10device_ptrIiEEEEjS9_xNS7_10__identityEEEvT0_PT3_T1_NS0_13GridEvenShareISN_EET2_T4_E12temp_storage[152];
	ld.param.u32 	%r1, [_ZN3cub18CUB_300001_SM_10006detail6reduce18DeviceReduceKernelINS2_10policy_hubIxjN4cuda3std3__44plusIxEEE10Policy1000EN6thrust24THRUST_300001_SM_1000_NS6detail15normal_iteratorINSD_10device_ptrIiEEEEjS9_xNS7_10__identityEEEvT0_PT3_T1_NS0_13GridEvenShareISN_EET2_T4__param_3+20];
	ld.param.u32 	%r2, [_ZN3cub18CUB_300001_SM_10006detail6reduce18DeviceReduceKernelINS2_10policy_hubIxjN4cuda3std3__44plusIxEEE10Policy1000EN6thrust24THRUST_300001_SM_1000_NS6detail15normal_iteratorINSD_10device_ptrIiEEEEjS9_xNS7_10__identityEEEvT0_PT3_T1_NS0_13GridEvenShareISN_EET2_T4__param_3+24];
	ld.param.u64 	%rd41, [_ZN3cub18CUB_300001_SM_10006detail6reduce18DeviceReduceKernelINS2_10policy_hubIxjN4cuda3std3__44plusIxEEE10Policy1000EN6thrust24THRUST_300001_SM_1000_NS6detail15normal_iteratorINSD_10device_ptrIiEEEEjS9_xNS7_10__identityEEEvT0_PT3_T1_NS0_13GridEvenShareISN_EET2_T4__param_0];
	cvta.to.global.u64 	%rd1, %rd41;
	mov.u32 	%r3, %ctaid.x;
	mul.lo.s32 	%r4, %r2, 3584;
	mul.lo.s32 	%r341, %r3, 3584;
	sub.s32 	%r6, %r1, %r341;
	setp.gt.u32 	%p1, %r6, 3583;
	@%p1 bra 	$L__BB3_26;
	mov.u32 	%r7, %tid.x;
	setp.ge.u32 	%p23, %r7, %r6;
	mov.b64 	%rd464, 0;
	mov.u32 	%r332, %r7;
	@%p23 bra 	$L__BB3_3;
	add.s32 	%r176, %r341, %r7;
	mul.wide.u32 	%rd233, %r176, 4;
	add.s64 	%rd234, %rd1, %rd233;
	ld.global.s32 	%rd464, [%rd234];
	add.s32 	%r332, %r7, 512;
$L__BB3_3:
	setp.ge.u32 	%p24, %r332, %r6;
	@%p24 bra 	$L__BB3_17;
	not.b32 	%r177, %r332;
	add.s32 	%r178, %r1, %r177;
	sub.s32 	%r179, %r178, %r341;
	shr.u32 	%r180, %r179, 9;
	add.s32 	%r10, %r180, 1;
	and.b32  	%r11, %r10, 15;
	setp.lt.u32 	%p25, %r179, 7680;
	@%p25 bra 	$L__BB3_8;
	or.b32  	%r331, %r332, 4096;
	add.s32 	%r330, %r332, %r341;
	and.b32  	%r181, %r10, 16777200;
	neg.s32 	%r329, %r181;
$L__BB3_6:
	.pragma "nounroll";
	mul.wide.u32 	%rd236, %r330, 4;
	add.s64 	%rd237, %rd1, %rd236;
	ld.global.s32 	%rd238, [%rd237];
	add.s64 	%rd239, %rd464, %rd238;
	add.s32 	%r182, %r330, 512;
	mul.wide.u32 	%rd240, %r182, 4;
	add.s64 	%rd241, %rd1, %rd240;
	ld.global.s32 	%rd242, [%rd241];
	add.s64 	%rd243, %rd239, %rd242;
	add.s32 	%r183, %r330, 1024;
	mul.wide.u32 	%rd244, %r183, 4;
	add.s64 	%rd245, %rd1, %rd244;
	ld.global.s32 	%rd246, [%rd245];
	add.s64 	%rd247, %rd243, %rd246;
	add.s32 	%r184, %r330, 1536;
	mul.wide.u32 	%rd248, %r184, 4;
	add.s64 	%rd249, %rd1, %rd248;
	ld.global.s32 	%rd250, [%rd249];
	add.s64 	%rd251, %rd247, %rd250;
	add.s32 	%r185, %r330, 2048;
	mul.wide.u32 	%rd252, %r185, 4;
	add.s64 	%rd253, %rd1, %rd252;
	ld.global.s32 	%rd254, [%rd253];
	add.s64 	%rd255, %rd251, %rd254;
	add.s32 	%r186, %r330, 2560;
	mul.wide.u32 	%rd256, %r186, 4;
	add.s64 	%rd257, %rd1, %rd256;
	ld.global.s32 	%rd258, [%rd257];
	add.s64 	%rd259, %rd255, %rd258;
	add.s32 	%r187, %r330, 3072;
	mul.wide.u32 	%rd260, %r187, 4;
	add.s64 	%rd261, %rd1, %rd260;
	ld.global.s32 	%rd262, [%rd261];
	add.s64 	%rd263, %rd259, %rd262;
	add.s32 	%r188, %r330, 3584;
	mul.wide.u32 	%rd264, %r188, 4;
	add.s64 	%rd265, %rd1, %rd264;
	ld.global.s32 	%rd266, [%rd265];
	add.s64 	%rd267, %rd263, %rd266;
	add.s32 	%r189, %r330, 4096;
	mul.wide.u32 	%rd268, %r189, 4;
	add.s64 	%rd269, %rd1, %rd268;
	ld.global.s32 	%rd270, [%rd269];
	add.s64 	%rd271, %rd267, %rd270;
	add.s32 	%r190, %r330, 4608;
	mul.wide.u32 	%rd272, %r190, 4;
	add.s64 	%rd273, %rd1, %rd272;
	ld.global.s32 	%rd274, [%rd273];
	add.s64 	%rd275, %rd271, %rd274;
	add.s32 	%r191, %r330, 5120;
	mul.wide.u32 	%rd276, %r191, 4;
	add.s64 	%rd277, %rd1, %rd276;
	ld.global.s32 	%rd278, [%rd277];
	add.s64 	%rd279, %rd275, %rd278;
	add.s32 	%r192, %r330, 5632;
	mul.wide.u32 	%rd280, %r192, 4;
	add.s64 	%rd281, %rd1, %rd280;
	ld.global.s32 	%rd282, [%rd281];
	add.s64 	%rd283, %rd279, %rd282;
	add.s32 	%r193, %r330, 6144;
	mul.wide.u32 	%rd284, %r193, 4;
	add.s64 	%rd285, %rd1, %rd284;
	ld.global.s32 	%rd286, [%rd285];
	add.s64 	%rd287, %rd283, %rd286;
	add.s32 	%r194, %r330, 6656;
	mul.wide.u32 	%rd288, %r194, 4;
	add.s64 	%rd289, %rd1, %rd288;
	ld.global.s32 	%rd290, [%rd289];
	add.s64 	%rd291, %rd287, %rd290;
	add.s32 	%r195, %r330, 7168;
	mul.wide.u32 	%rd292, %r195, 4;
	add.s64 	%rd293, %rd1, %rd292;
	ld.global.s32 	%rd294, [%rd293];
	add.s64 	%rd295, %rd291, %rd294;
	add.s32 	%r196, %r330, 7680;
	mul.wide.u32 	%rd296, %r196, 4;
	add.s64 	%rd297, %rd1, %rd296;
	ld.global.s32 	%rd298, [%rd297];
	add.s64 	%rd464, %rd295, %rd298;
	add.s32 	%r331, %r331, 8192;
	add.s32 	%r330, %r330, 8192;
	add.s32 	%r329, %r329, 16;
	setp.ne.s32 	%p26, %r329, 0;
	@%p26 bra 	$L__BB3_6;
	add.s32 	%r332, %r331, -4096;
$L__BB3_8:
	setp.eq.s32 	%p27, %r11, 0;
	@%p27 bra 	$L__BB3_17;
	and.b32  	%r23, %r10, 7;
	setp.lt.u32 	%p28, %r11, 8;
	@%p28 bra 	$L__BB3_11;
	add.s32 	%r197, %r332, %r341;
	mul.wide.u32 	%rd300, %r197, 4;
	add.s64 	%rd301, %rd1, %rd300;
	ld.global.s32 	%rd302, [%rd301];
	add.s64 	%rd303, %rd464, %rd302;
	add.s32 	%r198, %r197, 512;
	mul.wide.u32 	%rd304, %r198, 4;
	add.s64 	%rd305, %rd1, %rd304;
	ld.global.s32 	%rd306, [%rd305];
	add.s64 	%rd307, %rd303, %rd306;
	add.s32 	%r199, %r197, 1024;
	mul.wide.u32 	%rd308, %r199, 4;
	add.s64 	%rd309, %rd1, %rd308;
	ld.global.s32 	%rd310, [%rd309];
	add.s64 	%rd311, %rd307, %rd310;
	add.s32 	%r200, %r197, 1536;
	mul.wide.u32 	%rd312, %r200, 4;
	add.s64 	%rd313, %rd1, %rd312;
	ld.global.s32 	%rd314, [%rd313];
	add.s64 	%rd315, %rd311, %rd314;
	add.s32 	%r201, %r197, 2048;
	mul.wide.u32 	%rd316, %r201, 4;
	add.s64 	%rd317, %rd1, %rd316;
	ld.global.s32 	%rd318, [%rd317];
	add.s64 	%rd319, %rd315, %rd318;
	add.s32 	%r202, %r197, 2560;
	mul.wide.u32 	%rd320, %r202, 4;
	add.s64 	%rd321, %rd1, %rd320;
	ld.global.s32 	%rd322, [%rd321];
	add.s64 	%rd323, %rd319, %rd322;
	add.s32 	%r203, %r197, 3072;
	mul.wide.u32 	%rd324, %r203, 4;
	add.s64 	%rd325, %rd1, %rd324;
	ld.global.s32 	%rd326, [%rd325];
	add.s64 	%rd327, %rd323, %rd326;
	add.s32 	%r204, %r197, 3584;
	mul.wide.u32 	%rd328, %r204, 4;
	add.s64 	%rd329, %rd1, %rd328;
	ld.global.s32 	%rd330, [%rd329];
	add.s64 	%rd464, %rd327, %rd330;
	add.s32 	%r332, %r332, 4096;
$L__BB3_11:
	setp.eq.s32 	%p29, %r23, 0;
	@%p29 bra 	$L__BB3_17;
	and.b32  	%r26, %r10, 3;
	setp.lt.u32 	%p30, %r23, 4;
	@%p30 bra 	$L__BB3_14;
	add.s32 	%r205, %r332, %r341;
	mul.wide.u32 	%rd332, %r205, 4;
	add.s64 	%rd333, %rd1, %rd332;
	ld.global.s32 	%rd334, [%rd333];
	add.s64 	%rd335, %rd464, %rd334;
	add.s32 	%r206, %r205, 512;
	mul.wide.u32 	%rd336, %r206, 4;
	add.s64 	%rd337, %rd1, %rd336;
	ld.global.s32 	%rd338, [%rd337];
	add.s64 	%rd339, %rd335, %rd338;
	add.s32 	%r207, %r205, 1024;
	mul.wide.u32 	%rd340, %r207, 4;
	add.s64 	%rd341, %rd1, %rd340;
	ld.global.s32 	%rd342, [%rd341];
	add.s64 	%rd343, %rd339, %rd342;
	add.s32 	%r208, %r205, 1536;
	mul.wide.u32 	%rd344, %r208, 4;
	add.s64 	%rd345, %rd1, %rd344;
	ld.global.s32 	%rd346, [%rd345];
	add.s64 	%rd464, %rd343, %rd346;
	add.s32 	%r332, %r332, 2048;
$L__BB3_14:
	setp.eq.s32 	%p31, %r26, 0;
	@%p31 bra 	$L__BB3_17;
	add.s32 	%r336, %r332, %r341;
	neg.s32 	%r335, %r26;
$L__BB3_16:
	.pragma "nounroll";
	mul.wide.u32 	%rd347, %r336, 4;
	add.s64 	%rd348, %rd1, %rd347;
	ld.global.s32 	%rd349, [%rd348];
	add.s64 	%rd464, %rd464, %rd349;
	add.s32 	%r336, %r336, 512;
	add.s32 	%r335, %r335, 1;
	setp.ne.s32 	%p32, %r335, 0;
	@%p32 bra 	$L__BB3_16;
$L__BB3_17:
	setp.lt.u32 	%p33, %r6, 512;
	@%p33 bra 	$L__BB3_22;
	// begin inline asm
	mov.u32 %r272, %laneid;
	// end inline asm
	mov.b64 	{%r274, %r279}, %rd464;
	mov.b32 	%r280, 1;
	mov.b32 	%r321, 31;
	mov.b32 	%r322, -1;
	// begin inline asm
	shfl.sync.down.b32 %r273, %r274, %r280, %r321, %r322;
	// end inline asm
	// begin inline asm
	shfl.sync.down.b32 %r278, %r279, %r280, %r321, %r322;
	// end inline asm
	mov.b64 	%rd408, {%r273, %r278};
	setp.gt.s32 	%p57, %r272, 30;
	selp.b64 	%rd409, 0, %rd408, %p57;
	add.s64 	%rd410, %rd409, %rd464;
	mov.b64 	{%r284, %r289}, %rd410;
	mov.b32 	%r290, 2;
	// begin inline asm
	shfl.sync.down.b32 %r283, %r284, %r290, %r321, %r322;
	// end inline asm
	// begin inline asm
	shfl.sync.down.b32 %r288, %r289, %r290, %r321, %r322;
	// end inline asm
	mov.b64 	%rd411, {%r283, %r288};
	setp.gt.s32 	%p58, %r272, 29;
	selp.b64 	%rd412, 0, %rd411, %p58;
	add.s64 	%rd413, %rd412, %rd410;
	mov.b64 	{%r294, %r299}, %rd413;
	mov.b32 	%r300, 4;
	// begin inline asm
	shfl.sync.down.b32 %r293, %r294, %r300, %r321, %r322;
	// end inline asm
	// begin inline asm
	shfl.sync.down.b32 %r298, %r299, %r300, %r321, %r322;
	// end inline asm
	mov.b64 	%rd414, {%r293, %r298};
	setp.gt.s32 	%p59, %r272, 27;
	selp.b64 	%rd415, 0, %rd414, %p59;
	add.s64 	%rd416, %rd415, %rd413;
	mov.b64 	{%r304, %r309}, %rd416;
	mov.b32 	%r310, 8;
	// begin inline asm
	shfl.sync.down.b32 %r303, %r304, %r310, %r321, %r322;
	// end inline asm
	// begin inline asm
	shfl.sync.down.b32 %r308, %r309, %r310, %r321, %r322;
	// end inline asm
	mov.b64 	%rd417, {%r303, %r308};
	setp.gt.s32 	%p60, %r272, 23;
	selp.b64 	%rd418, 0, %rd417, %p60;
	add.s64 	%rd419, %rd418, %rd416;
	mov.b64 	{%r314, %r319}, %rd419;
	mov.b32 	%r320, 16;
	// begin inline asm
	shfl.sync.down.b32 %r313, %r314, %r320, %r321, %r322;
	// end inline asm
	// begin inline asm
	shfl.sync.down.b32 %r318, %r319, %r320, %r321, %r322;
	// end inline asm
	mov.b64 	%rd420, {%r313, %r318};
	setp.gt.s32 	%p61, %r272, 15;
	selp.b64 	%rd421, 0, %rd420, %p61;
	add.s64 	%rd475, %rd421, %rd419;
	setp.ne.s32 	%p62, %r272, 0;
	@%p62 bra 	$L__BB3_20;
	shr.u32 	%r323, %r7, 2;
	and.b32  	%r324, %r323, 248;
	mov.u32 	%r325, _ZZN3cub18CUB_300001_SM_10006detail6reduce18DeviceReduceKernelINS2_10policy_hubIxjN4cuda3std3__44plusIxEEE10Policy1000EN6thrust24THRUST_300001_SM_1000_NS6detail15normal_iteratorINSD_10device_ptrIiEEEEjS9_xNS7_10__identityEEEvT0_PT3_T1_NS0_13GridEvenShareISN_EET2_T4_E12temp_storage;
	add.s32 	%r326, %r325, %r324;
	st.shared.u64 	[%r326+16], %rd475;
$L__BB3_20:
	bar.sync 	0;
	setp.ne.s32 	%p63, %r7, 0;
	@%p63 bra 	$L__BB3_48;
	ld.shared.u64 	%rd422, [_ZZN3cub18CUB_300001_SM_10006detail6reduce18DeviceReduceKernelINS2_10policy_hubIxjN4cuda3std3__44plusIxEEE10Policy1000EN6thrust24THRUST_300001_SM_1000_NS6detail15normal_iteratorINSD_10device_ptrIiEEEEjS9_xNS7_10__identityEEEvT0_PT3_T1_NS0_13GridEvenShareISN_EET2_T4_E12temp_storage+24];
	add.s64 	%rd423, %rd422, %rd475;
	ld.shared.u64 	%rd424, [_ZZN3cub18CUB_300001_SM_10006detail6reduce18DeviceReduceKernelINS2_10policy_hubIxjN4cuda3std3__44plusIxEEE10Policy1000EN6thrust24THRUST_300001_SM_1000_NS6detail15normal_iteratorINSD_10device_ptrIiEEEEjS9_xNS7_10__identityEEEvT0_PT3_T1_NS0_13GridEvenShareISN_EET2_T4_E12temp_storage+32];
	add.s64 	%rd425, %rd423, %rd424;
	ld.shared.u64 	%rd426, [_ZZN3cub18CUB_300001_SM_10006detail6reduce18DeviceReduceKernelINS2_10policy_hubIxjN4cuda3std3__44plusIxEEE10Policy1000EN6thrust24THRUST_300001_SM_1000_NS6detail15normal_iteratorINSD_10device_ptrIiEEEEjS9_xNS7_10__identityEEEvT0_PT3_T1_NS0_13GridEvenShareISN_EET2_T4_E12temp_storage+40];
	add.s64 	%rd427, %rd425, %rd426;
	ld.shared.u64 	%rd428, [_ZZN3cub18CUB_300001_SM_10006detail6reduce18DeviceReduceKernelINS2_10policy_hubIxjN4cuda3std3__44plusIxEEE10Policy1000EN6thrust24THRUST_300001_SM_1000_NS6detail15normal_iteratorINSD_10device_ptrIiEEEEjS9_xNS7_10__identityEEEvT0_PT3_T1_NS0_13GridEvenShareISN_EET2_T4_E12temp_storage+48];
	add.s64 	%rd429, %rd427, %rd428;
	ld.shared.u64 	%rd430, [_ZZN3cub18CUB_300001_SM_10006detail6reduce18DeviceReduceKernelINS2_10policy_hubIxjN4cuda3std3__44plusIxEEE10Policy1000EN6thrust24THRUST_300001_SM_1000_NS6detail15normal_iteratorINSD_10device_ptrIiEEEEjS9_xNS7_10__identityEEEvT0_PT3_T1_NS0_13GridEvenShareISN_EET2_T4_E12temp_storage+56];
	add.s64 	%rd431, %rd429, %rd430;
	ld.shared.u64 	%rd432, [_ZZN3cub18CUB_300001_SM_10006detail6reduce18DeviceReduceKernelINS2_10policy_hubIxjN4cuda3std3__44plusIxEEE10Policy1000EN6thrust24THRUST_300001_SM_1000_NS6detail15normal_iteratorINSD_10device_ptrIiEEEEjS9_xNS7_10__identityEEEvT0_PT3_T1_NS0_13GridEvenShareISN_EET2_T4_E12temp_storage+64];
	add.s64 	%rd433, %rd431, %rd432;
	ld.shared.u64 	%rd434, [_ZZN3cub18CUB_300001_SM_10006detail6reduce18DeviceReduceKernelINS2_10policy_hubIxjN4cuda3std3__44plusIxEEE10Policy1000EN6thrust24THRUST_300001_SM_1000_NS6detail15normal_iteratorINSD_10device_ptrIiEEEEjS9_xNS7_10__identityEEEvT0_PT3_T1_NS0_13GridEvenShareISN_EET2_T4_E12temp_storage+72];
	add.s64 	%rd435, %rd433, %rd434;
	ld.shared.u64 	%rd436, [_ZZN3cub18CUB_300001_SM_10006detail6reduce18DeviceReduceKernelINS2_10policy_hubIxjN4cuda3std3__44plusIxEEE10Policy1000EN6thrust24THRUST_300001_SM_1000_NS6detail15normal_iteratorINSD_10device_ptrIiEEEEjS9_xNS7_10__identityEEEvT0_PT3_T1_NS0_13GridEvenShareISN_EET2_T4_E12temp_storage+80];
	add.s64 	%rd437, %rd435, %rd436;
	ld.shared.u64 	%rd438, [_ZZN3cub18CUB_300001_SM_10006detail6reduce18DeviceReduceKernelINS2_10policy_hubIxjN4cuda3std3__44plusIxEEE10Policy1000EN6thrust24THRUST_300001_SM_1000_NS6detail15normal_iteratorINSD_10device_ptrIiEEEEjS9_xNS7_10__identityEEEvT0_PT3_T1_NS0_13GridEvenShareISN_EET2_T4_E12temp_storage+88];
	add.s64 	%rd439, %rd437, %rd438;
	ld.shared.u64 	%rd440, [_ZZN3cub18CUB_300001_SM_10006detail6reduce18DeviceReduceKernelINS2_10policy_hubIxjN4cuda3std3__44plusIxEEE10Policy1000EN6thrust24THRUST_300001_SM_1000_NS6detail15normal_iteratorINSD_10device_ptrIiEEEEjS9_xNS7_10__identityEEEvT0_PT3_T1_NS0_13GridEvenShareISN_EET2_T4_E12temp_storage+96];
	add.s64 	%rd441, %rd439, %rd440;
	ld.shared.u64 	%rd442, [_ZZN3cub18CUB_300001_SM_10006detail6reduce18DeviceReduceKernelINS2_10policy_hubIxjN4cuda3std3__44plusIxEEE10Policy1000EN6thrust24THRUST_300001_SM_1000_NS6detail15normal_iteratorINSD_10device_ptrIiEEEEjS9_xNS7_10__identityEEEvT0_PT3_T1_NS0_13GridEvenShareISN_EET2_T4_E12temp_storage+104];
	add.s64 	%rd443, %rd441, %rd442;
	ld.shared.u64 	%rd444, [_ZZN3cub18CUB_300001_SM_10006detail6reduce18DeviceReduceKernelINS2_10policy_hubIxjN4cuda3std3__44plusIxEEE10Policy1000EN6thrust24THRUST_300001_SM_1000_NS6detail15normal_iteratorINSD_10device_ptrIiEEEEjS9_xNS7_10__identityEEEvT0_PT3_T1_NS0_13GridEvenShareISN_EET2_T4_E12temp_storage+112];
	add.s64 	%rd445, %rd443, %rd444;
	ld.shared.u64 	%rd446, [_ZZN3cub18CUB_300001_SM_10006detail6reduce18DeviceReduceKernelINS2_10policy_hubIxjN4cuda3std3__44plusIxEEE10Policy1000EN6thrust24THRUST_300001_SM_1000_NS6detail15normal_iteratorINSD_10device_ptrIiEEEEjS9_xNS7_10__identityEEEvT0_PT3_T1_NS0_13GridEvenShareISN_EET2_T4_E12temp_storage+120];
	add.s64 	%rd447, %rd445, %rd446;
	ld.shared.u64 	%rd448, [_ZZN3cub18CUB_300001_SM_10006detail6reduce18DeviceReduceKernelINS2_10policy_hubIxjN4cuda3std3__44plusIxEEE10Policy1000EN6thrust24THRUST_300001_SM_1000_NS6detail15normal_iteratorINSD_10device_ptrIiEEEEjS9_xNS7_10__identityEEEvT0_PT3_T1_NS0_13GridEvenShareISN_EET2_T4_E12temp_storage+128];
	add.s64 	%rd449, %rd447, %rd448;
	ld.shared.u64 	%rd450, [_ZZN3cub18CUB_300001_SM_10006detail6reduce18DeviceReduceKernelINS2_10policy_hubIxjN4cuda3std3__44plusIxEEE10Policy1000EN6thrust24THRUST_300001_SM_1000_NS6detail15normal_iteratorINSD_10device_ptrIiEEEEjS9_xNS7_10__identityEEEvT0_PT3_T1_NS0_13GridEvenShareISN_EET2_T4_E12temp_storage+136];
	add.s64 	%rd475, %rd449, %rd450;
	bra.uni 	$L__BB3_48;
$L__BB3_22:
	// begin inline asm
	mov.u32 %r209, %laneid;
	// end inline asm
	and.b32  	%r260, %r7, 992;
	add.s32 	%r261, %r260, 32;
	setp.gt.u32 	%p34, %r261, %r6;
	not.b32 	%r262, %r260;
	add.s32 	%r263, %r6, %r262;
	selp.b32 	%r258, %r263, 31, %p34;
	mov.b64 	{%r211, %r216}, %rd464;
	mov.b32 	%r217, 1;
	mov.b32 	%r259, -1;
	// begin inline asm
	shfl.sync.down.b32 %r210, %r211, %r217, %r258, %r259;
	// end inline asm
	// begin inline asm
	shfl.sync.down.b32 %r215, %r216, %r217, %r258, %r259;
	// end inline asm
	mov.b64 	%rd350, {%r210, %r215};
	setp.lt.s32 	%p35, %r209, %r258;
	selp.b64 	%rd351, %rd350, 0, %p35;
	add.s64 	%rd352, %rd351, %rd464;
	mov.b64 	{%r221, %r226}, %rd352;
	mov.b32 	%r227, 2;
	// begin inline asm
	shfl.sync.down.b32 %r220, %r221, %r227, %r258, %r259;
	// end inline asm
	// begin inline asm
	shfl.sync.down.b32 %r225, %r226, %r227, %r258, %r259;
	// end inline asm
	mov.b64 	%rd353, {%r220, %r225};
	add.s32 	%r264, %r209, 2;
	setp.gt.s32 	%p36, %r264, %r258;
	selp.b64 	%rd354, 0, %rd353, %p36;
	add.s64 	%rd355, %rd354, %rd352;
	mov.b64 	{%r231, %r236}, %rd355;
	mov.b32 	%r237, 4;
	// begin inline asm
	shfl.sync.down.b32 %r230, %r231, %r237, %r258, %r259;
	// end inline asm
	// begin inline asm
	shfl.sync.down.b32 %r235, %r236, %r237, %r258, %r259;
	// end inline asm
	mov.b64 	%rd356, {%r230, %r235};
	add.s32 	%r265, %r209, 4;
	setp.gt.s32 	%p37, %r265, %r258;
	selp.b64 	%rd357, 0, %rd356, %p37;
	add.s64 	%rd358, %rd357, %rd355;
	mov.b64 	{%r241, %r246}, %rd358;
	mov.b32 	%r247, 8;
	// begin inline asm
	shfl.sync.down.b32 %r240, %r241, %r247, %r258, %r259;
	// end inline asm
	// begin inline asm
	shfl.sync.down.b32 %r245, %r246, %r247, %r258, %r259;
	// end inline asm
	mov.b64 	%rd359, {%r240, %r245};
	add.s32 	%r266, %r209, 8;
	setp.gt.s32 	%p38, %r266, %r258;
	selp.b64 	%rd360, 0, %rd359, %p38;
	add.s64 	%rd361, %rd360, %rd358;
	mov.b64 	{%r251, %r256}, %rd361;
	mov.b32 	%r257, 16;
	// begin inline asm
	shfl.sync.down.b32 %r250, %r251, %r257, %r258, %r259;
	// end inline asm
	// begin inline asm
	shfl.sync.down.b32 %r255, %r256, %r257, %r258, %r259;
	// end inline asm
	mov.b64 	%rd362, {%r250, %r255};
	add.s32 	%r267, %r209, 16;
	setp.gt.s32 	%p39, %r267, %r258;
	selp.b64 	%rd363, 0, %rd362, %p39;
	add.s64 	%rd475, %rd363, %rd361;
	setp.ne.s32 	%p40, %r209, 0;
	@%p40 bra 	$L__BB3_24;
	shr.u32 	%r268, %r7, 2;
	and.b32  	%r269, %r268, 248;
	mov.u32 	%r270, _ZZN3cub18CUB_300001_SM_10006detail6reduce18DeviceReduceKernelINS2_10policy_hubIxjN4cuda3std3__44plusIxEEE10Policy1000EN6thrust24THRUST_300001_SM_1000_NS6detail15normal_iteratorINSD_10device_ptrIiEEEEjS9_xNS7_10__identityEEEvT0_PT3_T1_NS0_13GridEvenShareISN_EET2_T4_E12temp_storage;
	add.s32 	%r271, %r270, %r269;
	st.shared.u64 	[%r271+16], %rd475;
$L__BB3_24:
	bar.sync 	0;
	setp.ne.s32 	%p41, %r7, 0;
	@%p41 bra 	$L__BB3_48;
	setp.gt.u32 	%p42, %r6, 32;
	ld.shared.u64 	%rd364, [_ZZN3cub18CUB_300001_SM_10006detail6reduce18DeviceReduceKernelINS2_10policy_hubIxjN4cuda3std3__44plusIxEEE10Policy1000EN6thrust24THRUST_300001_SM_1000_NS6detail15normal_iteratorINSD_10device_ptrIiEEEEjS9_xNS7_10__identityEEEvT0_PT3_T1_NS0_13GridEvenShareISN_EET2_T4_E12temp_storage+24];
	selp.b64 	%rd365, %rd364, 0, %p42;
	add.s64 	%rd366, %rd365, %rd475;
	setp.gt.u32 	%p43, %r6, 64;
	ld.shared.u64 	%rd367, [_ZZN3cub18CUB_300001_SM_10006detail6reduce18DeviceReduceKernelINS2_10policy_hubIxjN4cuda3std3__44plusIxEEE10Policy1000EN6thrust24THRUST_300001_SM_1000_NS6detail15normal_iteratorINSD_10device_ptrIiEEEEjS9_xNS7_10__identityEEEvT0_PT3_T1_NS0_13GridEvenShareISN_EET2_T4_E12temp_storage+32];
	selp.b64 	%rd368, %rd367, 0, %p43;
	add.s64 	%rd369, %rd366, %rd368;
	setp.gt.u32 	%p44, %r6, 96;
	ld.shared.u64 	%rd370, [_ZZN3cub18CUB_300001_SM_10006detail6reduce18DeviceReduceKernelINS2_10policy_hubIxjN4cuda3std3__44plusIxEEE10Policy1000EN6thrust24THRUST_300001_SM_1000_NS6detail15normal_iteratorINSD_10device_ptrIiEEEEjS9_xNS7_10__identityEEEvT0_PT3_T1_NS0_13GridEvenShareISN_EET2_T4_E12temp_storage+40];
	selp.b64 	%rd371, %rd370, 0, %p44;
	add.s64 	%rd372, %rd369, %rd371;
	setp.gt.u32 	%p45, %r6, 128;
	ld.shared.u64 	%rd373, [_ZZN3cub18CUB_300001_SM_10006detail6reduce18DeviceReduceKernelINS2_10policy_hubIxjN4cuda3std3__44plusIxEEE10Policy1000EN6thrust24THRUST_300001_SM_1000_NS6detail15normal_iteratorINSD_10device_ptrIiEEEEjS9_xNS7_10__identityEEEvT0_PT3_T1_NS0_13GridEvenShareISN_EET2_T4_E12temp_storage+48];
	selp.b64 	%rd374, %rd373, 0, %p45;
	add.s64 	%rd375, %rd372, %rd374;
	setp.gt.u32 	%p46, %r6, 160;
	ld.shared.u64 	%rd376, [_ZZN3cub18CUB_300001_SM_10006detail6reduce18DeviceReduceKernelINS2_10policy_hubIxjN4cuda3std3__44plusIxEEE10Policy1000EN6thrust24THRUST_300001_SM_1000_NS6detail15normal_iteratorINSD_10device_ptrIiEEEEjS9_xNS7_10__identityEEEvT0_PT3_T1_NS0_13GridEvenShareISN_EET2_T4_E12temp_storage+56];
	selp.b64 	%rd377, %rd376, 0, %p46;
	add.s64 	%rd378, %rd375, %rd377;
	setp.gt.u32 	%p47, %r6, 192;
	ld.shared.u64 	%rd379, [_ZZN3cub18CUB_300001_SM_10006detail6reduce18DeviceReduceKernelINS2_10policy_hubIxjN4cuda3std3__44plusIxEEE10Policy1000EN6thrust24THRUST_300001_SM_1000_NS6detail15normal_iteratorINSD_10device_ptrIiEEEEjS9_xNS7_10__identityEEEvT0_PT3_T1_NS0_13GridEvenShareISN_EET2_T4_E12temp_storage+64];
	selp.b64 	%rd380, %rd379, 0, %p47;
	add.s64 	%rd381, %rd378, %rd380;
	setp.gt.u32 	%p48, %r6, 224;
	ld.shared.u64 	%rd382, [_ZZN3cub18CUB_300001_SM_10006detail6reduce18DeviceReduceKernelINS2_10policy_hubIxjN4cuda3std3__44plusIxEEE10Policy1000EN6thrust24THRUST_300001_SM_1000_NS6detail15normal_iteratorINSD_10device_ptrIiEEEEjS9_xNS7_10__identityEEEvT0_PT3_T1_NS0_13GridEvenShareISN_EET2_T4_E12temp_storage+72];
	selp.b64 	%rd383, %rd382, 0, %p48;
	add.s64 	%rd384, %rd381, %rd383;
	setp.gt.u32 	%p49, %r6, 256;
	ld.shared.u64 	%rd385, [_ZZN3cub18CUB_300001_SM_10006detail6reduce18DeviceReduceKernelINS2_10policy_hubIxjN4cuda3std3__44plusIxEEE10Policy1000EN6thrust24THRUST_300001_SM_1000_NS6detail15normal_iteratorINSD_10device_ptrIiEEEEjS9_xNS7_10__identityEEEvT0_PT3_T1_NS0_13GridEvenShareISN_EET2_T4_E12temp_storage+80];
	selp.b64 	%rd386, %rd385, 0, %p49;
	add.s64 	%rd387, %rd384, %rd386;
	setp.gt.u32 	%p50, %r6, 288;
	ld.shared.u64 	%rd388, [_ZZN3cub18CUB_300001_SM_10006detail6reduce18DeviceReduceKernelINS2_10policy_hubIxjN4cuda3std3__44plusIxEEE10Policy1000EN6thrust24THRUST_300001_SM_1000_NS6detail15normal_iteratorINSD_10device_ptrIiEEEEjS9_xNS7_10__identityEEEvT0_PT3_T1_NS0_13GridEvenShareISN_EET2_T4_E12temp_storage+88];
	selp.b64 	%rd389, %rd388, 0, %p50;
	add.s64 	%rd390, %rd387, %rd389;
	setp.gt.u32 	%p51, %r6, 320;
	ld.shared.u64 	%rd391, [_ZZN3cub18CUB_300001_SM_10006detail6reduce18DeviceReduceKernelINS2_10policy_hubIxjN4cuda3std3__44plusIxEEE10Policy1000EN6thrust24THRUST_300001_SM_1000_NS6detail15normal_iteratorINSD_10device_ptrIiEEEEjS9_xNS7_10__identityEEEvT0_PT3_T1_NS0_13GridEvenShareISN_EET2_T4_E12temp_storage+96];
	selp.b64 	%rd392, %rd391, 0, %p51;
	add.s64 	%rd393, %rd390, %rd392;
	setp.gt.u32 	%p52, %r6, 352;
	ld.shared.u64 	%rd394, [_ZZN3cub18CUB_300001_SM_10006detail6reduce18DeviceReduceKernelINS2_10policy_hubIxjN4cuda3std3__44plusIxEEE10Policy1000EN6thrust24THRUST_300001_SM_1000_NS6detail15normal_iteratorINSD_10device_ptrIiEEEEjS9_xNS7_10__identityEEEvT0_PT3_T1_NS0_13GridEvenShareISN_EET2_T4_E12temp_storage+104];
	selp.b64 	%rd395, %rd394, 0, %p52;
	add.s64 	%rd396, %rd393, %rd395;
	setp.gt.u32 	%p53, %r6, 384;
	ld.shared.u64 	%rd397, [_ZZN3cub18CUB_300001_SM_10006detail6reduce18DeviceReduceKernelINS2_10policy_hubIxjN4cuda3std3__44plusIxEEE10Policy1000EN6thrust24THRUST_300001_SM_1000_NS6detail15normal_iteratorINSD_10device_ptrIiEEEEjS9_xNS7_10__identityEEEvT0_PT3_T1_NS0_13GridEvenShareISN_EET2_T4_E12temp_storage+112];
	selp.b64 	%rd398, %rd397, 0, %p53;
	add.s64 	%rd399, %rd396, %rd398;
	setp.gt.u32 	%p54, %r6, 416;
	ld.shared.u64 	%rd400, [_ZZN3cub18CUB_300001_SM_10006detail6reduce18DeviceReduceKernelINS2_10policy_hubIxjN4cuda3std3__44plusIxEEE10Policy1000EN6thrust24THRUST_300001_SM_1000_NS6detail15normal_iteratorINSD_10device_ptrIiEEEEjS9_xNS7_10__identityEEEvT0_PT3_T1_NS0_13GridEvenShareISN_EET2_T4_E12temp_storage+120];
	selp.b64 	%rd401, %rd400, 0, %p54;
	add.s64 	%rd402, %rd399, %rd401;
	setp.gt.u32 	%p55, %r6, 448;
	ld.shared.u64 	%rd403, [_ZZN3cub18CUB_300001_SM_10006detail6reduce18DeviceReduceKernelINS2_10policy_hubIxjN4cuda3std3__44plusIxEEE10Policy1000EN6thrust24THRUST_300001_SM_1000_NS6detail15normal_iteratorINSD_10device_ptrIiEEEEjS9_xNS7_10__identityEEEvT0_PT3_T1_NS0_13GridEvenShareISN_EET2_T4_E12temp_storage+128];
	selp.b64 	%rd404, %rd403, 0, %p55;
	add.s64 	%rd405, %rd402, %rd404;
	setp.gt.u32 	%p56, %r6, 480;
	ld.shared.u64 	%rd406, [_ZZN3cub18CUB_300001_SM_10006detail6reduce18DeviceReduceKernelINS2_10policy_hubIxjN4cuda3std3__44plusIxEEE10Policy1000EN6thrust24THRUST_300001_SM_1000_NS6detail15normal_iteratorINSD_10device_ptrIiEEEEjS9_xNS7_10__identityEEEvT0_PT3_T1_NS0_13GridEvenShareISN_EET2_T4_E12temp_storage+136];
	selp.b64 	%rd407, %rd406, 0, %p56;
	add.s64 	%rd475, %rd405, %rd407;
	bra.uni 	$L__BB3_48;
$L__BB3_26:
	mov.u32 	%r35, %tid.x;
	add.s32 	%r72, %r341, %r35;
	mul.wide.u32 	%rd42, %r72, 4;
	add.s64 	%rd43, %rd1, %rd42;
	ld.global.s32 	%rd44, [%rd43];
	ld.global.s32 	%rd45, [%rd43+2048];
	ld.global.s32 	%rd46, [%rd43+4096];
	ld.global.s32 	%rd47, [%rd43+6144];
	ld.global.s32 	%rd48, [%rd43+8192];
	ld.global.s32 	%rd49, [%rd43+10240];
	ld.global.s32 	%rd50, [%rd43+12288];
	add.s64 	%rd51, %rd45, %rd44;
	add.s64 	%rd52, %rd51, %rd46;
	add.s64 	%rd53, %rd52, %rd47;
	add.s64 	%rd54, %rd53, %rd48;
	add.s64 	%rd55, %rd54, %rd49;
	add.s64 	%rd474, %rd55, %rd50;
	setp.lt.u32 	%p2, %r6, %r4;
	@%p2 bra 	$L__BB3_44;
	add.s32 	%r36, %r4, %r341;
	not.b32 	%r74, %r35;
	add.s32 	%r75, %r74, %r1;
	sub.s32 	%r76, %r75, %r4;
	sub.s32 	%r338, %r76, %r341;
	add.s32 	%r77, %r36, %r35;
	add.s32 	%r337, %r77, 4096;
	mov.b32 	%r340, 0;
	cvt.u64.u32 	%rd57, %r35;
	mov.u32 	%r339, %r36;
$L__BB3_28:
	add.s32 	%r341, %r341, %r4;
	add.s32 	%r78, %r1, -3584;
	setp.gt.u32 	%p3, %r341, %r78;
	@%p3 bra 	$L__BB3_30;
	cvt.u64.u32 	%rd56, %r341;
	add.s64 	%rd58, %rd57, %rd56;
	shl.b64 	%rd59, %rd58, 2;
	add.s64 	%rd60, %rd1, %rd59;
	ld.global.s32 	%rd61, [%rd60];
	ld.global.s32 	%rd62, [%rd60+2048];
	ld.global.s32 	%rd63, [%rd60+4096];
	ld.global.s32 	%rd64, [%rd60+6144];
	ld.global.s32 	%rd65, [%rd60+8192];
	ld.global.s32 	%rd66, [%rd60+10240];
	ld.global.s32 	%rd67, [%rd60+12288];
	add.s64 	%rd68, %rd474, %rd61;
	add.s64 	%rd69, %rd68, %rd62;
	add.s64 	%rd70, %rd69, %rd63;
	add.s64 	%rd71, %rd70, %rd64;
	add.s64 	%rd72, %rd71, %rd65;
	add.s64 	%rd73, %rd72, %rd66;
	add.s64 	%rd474, %rd73, %rd67;
	sub.s32 	%r79, %r1, %r341;
	setp.lt.u32 	%p4, %r79, %r4;
	add.s32 	%r340, %r340, 1;
	add.s32 	%r339, %r339, %r4;
	sub.s32 	%r338, %r338, %r4;
	add.s32 	%r337, %r337, %r4;
	@%p4 bra 	$L__BB3_44;
	bra.uni 	$L__BB3_28;
$L__BB3_30:
	setp.le.u32 	%p5, %r1, %r341;
	sub.s32 	%r80, %r1, %r341;
	setp.ge.s32 	%p6, %r35, %r80;
	or.pred  	%p7, %p5, %p6;
	@%p7 bra 	$L__BB3_44;
	not.b32 	%r82, %r35;
	add.s32 	%r83, %r1, %r82;
	sub.s32 	%r84, %r83, %r36;
	mul.lo.s32 	%r85, %r2, %r340;
	mad.lo.s32 	%r86, %r85, -3584, %r84;
	shr.u32 	%r87, %r86, 9;
	add.s32 	%r49, %r87, 1;
	and.b32  	%r50, %r49, 15;
	setp.lt.u32 	%p8, %r86, 7680;
	mov.u32 	%r346, %r35;
	@%p8 bra 	$L__BB3_35;
	or.b32  	%r344, %r35, 4096;
	shr.u32 	%r88, %r338, 9;
	add.s32 	%r89, %r88, 1;
	and.b32  	%r90, %r89, 16777200;
	neg.s32 	%r342, %r90;
$L__BB3_33:
	.pragma "nounroll";
	add.s32 	%r91, %r337, -4096;
	mul.wide.u32 	%rd75, %r91, 4;
	add.s64 	%rd76, %rd1, %rd75;
	ld.global.s32 	%rd77, [%rd76];
	add.s64 	%rd78, %rd474, %rd77;
	add.s32 	%r92, %r337, -3584;
	mul.wide.u32 	%rd79, %r92, 4;
	add.s64 	%rd80, %rd1, %rd79;
	ld.global.s32 	%rd81, [%rd80];
	add.s64 	%rd82, %rd78, %rd81;
	add.s32 	%r93, %r337, -3072;
	mul.wide.u32 	%rd83, %r93, 4;
	add.s64 	%rd84, %rd1, %rd83;
	ld.global.s32 	%rd85, [%rd84];
	add.s64 	%rd86, %rd82, %rd85;
	add.s32 	%r94, %r337, -2560;
	mul.wide.u32 	%rd87, %r94, 4;
	add.s64 	%rd88, %rd1, %rd87;
	ld.global.s32 	%rd89, [%rd88];
	add.s64 	%rd90, %rd86, %rd89;
	add.s32 	%r95, %r337, -2048;
	mul.wide.u32 	%rd91, %r95, 4;
	add.s64 	%rd92, %rd1, %rd91;
	ld.global.s32 	%rd93, [%rd92];
	add.s64 	%rd94, %rd90, %rd93;
	add.s32 	%r96, %r337, -1536;
	mul.wide.u32 	%rd95, %r96, 4;
	add.s64 	%rd96, %rd1, %rd95;
	ld.global.s32 	%rd97, [%rd96];
	add.s64 	%rd98, %rd94, %rd97;
	add.s32 	%r97, %r337, -1024;
	mul.wide.u32 	%rd99, %r97, 4;
	add.s64 	%rd100, %rd1, %rd99;
	ld.global.s32 	%rd101, [%rd100];
	add.s64 	%rd102, %rd98, %rd101;
	add.s32 	%r98, %r337, 3584;
	add.s32 	%r99, %r337, -512;
	mul.wide.u32 	%rd103, %r99, 4;
	add.s64 	%rd104, %rd1, %rd103;
	ld.global.s32 	%rd105, [%rd104];
	add.s64 	%rd106, %rd102, %rd105;
	mul.wide.u32 	%rd107, %r337, 4;
	add.s64 	%rd108, %rd1, %rd107;
	ld.global.s32 	%rd109, [%rd108];
	add.s64 	%rd110, %rd106, %rd109;
	add.s32 	%r100, %r337, 512;
	mul.wide.u32 	%rd111, %r100, 4;
	add.s64 	%rd112, %rd1, %rd111;
	ld.global.s32 	%rd113, [%rd112];
	add.s64 	%rd114, %rd110, %rd113;
	add.s32 	%r101, %r337, 1024;
	mul.wide.u32 	%rd115, %r101, 4;
	add.s64 	%rd116, %rd1, %rd115;
	ld.global.s32 	%rd117, [%rd116];
	add.s64 	%rd118, %rd114, %rd117;
	add.s32 	%r102, %r337, 1536;
	mul.wide.u32 	%rd119, %r102, 4;
	add.s64 	%rd120, %rd1, %rd119;
	ld.global.s32 	%rd121, [%rd120];
	add.s64 	%rd122, %rd118, %rd121;
	add.s32 	%r103, %r337, 2048;
	mul.wide.u32 	%rd123, %r103, 4;
	add.s64 	%rd124, %rd1, %rd123;
	ld.global.s32 	%rd125, [%rd124];
	add.s64 	%rd126, %rd122, %rd125;
	add.s32 	%r104, %r337, 2560;
	mul.wide.u32 	%rd127, %r104, 4;
	add.s64 	%rd128, %rd1, %rd127;
	ld.global.s32 	%rd129, [%rd128];
	add.s64 	%rd130, %rd126, %rd129;
	add.s32 	%r105, %r337, 3072;
	mul.wide.u32 	%rd131, %r105, 4;
	add.s64 	%rd132, %rd1, %rd131;
	ld.global.s32 	%rd133, [%rd132];
	add.s64 	%rd134, %rd130, %rd133;
	mul.wide.u32 	%rd135, %r98, 4;
	add.s64 	%rd136, %rd1, %rd135;
	ld.global.s32 	%rd137, [%rd136];
	add.s64 	%rd474, %rd134, %rd137;
	add.s32 	%r344, %r344, 8192;
	add.s32 	%r337, %r337, 8192;
	add.s32 	%r342, %r342, 16;
	setp.ne.s32 	%p9, %r342, 0;
	@%p9 bra 	$L__BB3_33;
	add.s32 	%r346, %r344, -4096;
$L__BB3_35:
	setp.eq.s32 	%p10, %r50, 0;
	@%p10 bra 	$L__BB3_44;
	and.b32  	%r61, %r49, 7;
	setp.lt.u32 	%p11, %r50, 8;
	@%p11 bra 	$L__BB3_38;
	add.s32 	%r106, %r346, %r341;
	mul.wide.u32 	%rd139, %r106, 4;
	add.s64 	%rd140, %rd1, %rd139;
	ld.global.s32 	%rd141, [%rd140];
	add.s64 	%rd142, %rd474, %rd141;
	add.s32 	%r107, %r106, 512;
	mul.wide.u32 	%rd143, %r107, 4;
	add.s64 	%rd144, %rd1, %rd143;
	ld.global.s32 	%rd145, [%rd144];
	add.s64 	%rd146, %rd142, %rd145;
	add.s32 	%r108, %r106, 1024;
	mul.wide.u32 	%rd147, %r108, 4;
	add.s64 	%rd148, %rd1, %rd147;
	ld.global.s32 	%rd149, [%rd148];
	add.s64 	%rd150, %rd146, %rd149;
	add.s32 	%r109, %r106, 1536;
	mul.wide.u32 	%rd151, %r109, 4;
	add.s64 	%rd152, %rd1, %rd151;
	ld.global.s32 	%rd153, [%rd152];
	add.s64 	%rd154, %rd150, %rd153;
	add.s32 	%r110, %r106, 2048;
	mul.wide.u32 	%rd155, %r110, 4;
	add.s64 	%rd156, %rd1, %rd155;
	ld.global.s32 	%rd157, [%rd156];
	add.s64 	%rd158, %rd154, %rd157;
	add.s32 	%r111, %r106, 2560;
	mul.wide.u32 	%rd159, %r111, 4;
	add.s64 	%rd160, %rd1, %rd159;
	ld.global.s32 	%rd161, [%rd160];
	add.s64 	%rd162, %rd158, %rd161;
	add.s32 	%r112, %r106, 3072;
	mul.wide.u32 	%rd163, %r112, 4;
	add.s64 	%rd164, %rd1, %rd163;
	ld.global.s32 	%rd165, [%rd164];
	add.s64 	%rd166, %rd162, %rd165;
	add.s32 	%r113, %r106, 3584;
	mul.wide.u32 	%rd167, %r113, 4;
	add.s64 	%rd168, %rd1, %rd167;
	ld.global.s32 	%rd169, [%rd168];
	add.s64 	%rd474, %rd166, %rd169;
	add.s32 	%r346, %r346, 4096;
$L__BB3_38:
	setp.eq.s32 	%p12, %r61, 0;
	@%p12 bra 	$L__BB3_44;
	setp.lt.u32 	%p13, %r61, 4;
	@%p13 bra 	$L__BB3_41;
	add.s32 	%r114, %r346, %r341;
	mul.wide.u32 	%rd171, %r114, 4;
	add.s64 	%rd172, %rd1, %rd171;
	ld.global.s32 	%rd173, [%rd172];
	add.s64 	%rd174, %rd474, %rd173;
	add.s32 	%r115, %r114, 512;
	mul.wide.u32 	%rd175, %r115, 4;
	add.s64 	%rd176, %rd1, %rd175;
	ld.global.s32 	%rd177, [%rd176];
	add.s64 	%rd178, %rd174, %rd177;
	add.s32 	%r116, %r114, 1024;
	mul.wide.u32 	%rd179, %r116, 4;
	add.s64 	%rd180, %rd1, %rd179;
	ld.global.s32 	%rd181, [%rd180];
	add.s64 	%rd182, %rd178, %rd181;
	add.s32 	%r117, %r114, 1536;
	mul.wide.u32 	%rd183, %r117, 4;
	add.s64 	%rd184, %rd1, %rd183;
	ld.global.s32 	%rd185, [%rd184];
	add.s64 	%rd474, %rd182, %rd185;
	add.s32 	%r346, %r346, 2048;
$L__BB3_41:
	and.b32  	%r118, %r49, 3;
	setp.eq.s32 	%p14, %r118, 0;
	@%p14 bra 	$L__BB3_44;
	add.s32 	%r349, %r346, %r339;
	cvt.u16.u32 	%rs1, %r338;
	shr.u16 	%rs2, %rs1, 9;
	add.s16 	%rs3, %rs2, 1;
	cvt.u32.u16 	%r119, %rs3;
	and.b32  	%r120, %r119, 3;
	neg.s32 	%r348, %r120;
$L__BB3_43:
	.pragma "nounroll";
	mul.wide.u32 	%rd186, %r349, 4;
	add.s64 	%rd187, %rd1, %rd186;
	ld.global.s32 	%rd188, [%rd187];
	add.s64 	%rd474, %rd474, %rd188;
	add.s32 	%r349, %r349, 512;
	add.s32 	%r348, %r348, 1;
	setp.ne.s32 	%p15, %r348, 0;
	@%p15 bra 	$L__BB3_43;
$L__BB3_44:
	// begin inline asm
	mov.u32 %r121, %laneid;
	// end inline asm
	mov.b64 	{%r123, %r128}, %rd474;
	mov.b32 	%r129, 1;
	mov.b32 	%r170, 31;
	mov.b32 	%r171, -1;
	// begin inline asm
	shfl.sync.down.b32 %r122, %r123, %r129, %r170, %r171;
	// end inline asm
	// begin inline asm
	shfl.sync.down.b32 %r127, %r128, %r129, %r170, %r171;
	// end inline asm
	mov.b64 	%rd189, {%r122, %r127};
	setp.gt.s32 	%p16, %r121, 30;
	selp.b64 	%rd190, 0, %rd189, %p16;
	add.s64 	%rd191, %rd190, %rd474;
	mov.b64 	{%r133, %r138}, %rd191;
	mov.b32 	%r139, 2;
	// begin inline asm
	shfl.sync.down.b32 %r132, %r133, %r139, %r170, %r171;
	// end inline asm
	// begin inline asm
	shfl.sync.down.b32 %r137, %r138, %r139, %r170, %r171;
	// end inline asm
	mov.b64 	%rd192, {%r132, %r137};
	setp.gt.s32 	%p17, %r121, 29;
	selp.b64 	%rd193, 0, %rd192, %p17;
	add.s64 	%rd194, %rd193, %rd191;
	mov.b64 	{%r143, %r148}, %rd194;
	mov.b32 	%r149, 4;
	// begin inline asm
	shfl.sync.down.b32 %r142, %r143, %r149, %r170, %r171;
	// end inline asm
	// begin inline asm
	shfl.sync.down.b32 %r147, %r148, %r149, %r170, %r171;
	// end inline asm
	mov.b64 	%rd195, {%r142, %r147};
	setp.gt.s32 	%p18, %r121, 27;
	selp.b64 	%rd196, 0, %rd195, %p18;
	add.s64 	%rd197, %rd196, %rd194;
	mov.b64 	{%r153, %r158}, %rd197;
	mov.b32 	%r159, 8;
	// begin inline asm
	shfl.sync.down.b32 %r152, %r153, %r159, %r170, %r171;
	// end inline asm
	// begin inline asm
	shfl.sync.down.b32 %r157, %r158, %r159, %r170, %r171;
	// end inline asm
	mov.b64 	%rd198, {%r152, %r157};
	setp.gt.s32 	%p19, %r121, 23;
	selp.b64 	%rd199, 0, %rd198, %p19;
	add.s64 	%rd200, %rd199, %rd197;
	mov.b64 	{%r163, %r168}, %rd200;
	mov.b32 	%r169, 16;
	// begin inline asm
	shfl.sync.down.b32 %r162, %r163, %r169, %r170, %r171;
	// end inline asm
	// begin inline asm
	shfl.sync.down.b32 %r167, %r168, %r169, %r170, %r171;
	// end inline asm
	mov.b64 	%rd201, {%r162, %r167};
	setp.gt.s32 	%p20, %r121, 15;
	selp.b64 	%rd202, 0, %rd201, %p20;
	add.s64 	%rd475, %rd202, %rd200;
	setp.ne.s32 	%p21, %r121, 0;
	@%p21 bra 	$L__BB3_46;
	shr.u32 	%r172, %r35, 2;
	and.b32  	%r173, %r172, 248;
	mov.u32 	%r174, _ZZN3cub18CUB_300001_SM_10006detail6reduce18DeviceReduceKernelINS2_10policy_hubIxjN4cuda3std3__44plusIxEEE10Policy1000EN6thrust24THRUST_300001_SM_1000_NS6detail15normal_iteratorINSD_10device_ptrIiEEEEjS9_xNS7_10__identityEEEvT0_PT3_T1_NS0_13GridEvenShareISN_EET2_T4_E12temp_storage;
	add.s32 	%r175, %r174, %r173;
	st.shared.u64 	[%r175+16], %rd475;
$L__BB3_46:
	bar.sync 	0;
	setp.ne.s32 	%p22, %r35, 0;
	@%p22 bra 	$L__BB3_48;
	ld.shared.u64 	%rd203, [_ZZN3cub18CUB_300001_SM_10006detail6reduce18DeviceReduceKernelINS2_10policy_hubIxjN4cuda3std3__44plusIxEEE10Policy1000EN6thrust24THRUST_300001_SM_1000_NS6detail15normal_iteratorINSD_10device_ptrIiEEEEjS9_xNS7_10__identityEEEvT0_PT3_T1_NS0_13GridEvenShareISN_EET2_T4_E12temp_storage+24];
	add.s64 	%rd204, %rd203, %rd475;
	ld.shared.u64 	%rd205, [_ZZN3cub18CUB_300001_SM_10006detail6reduce18DeviceReduceKernelINS2_10policy_hubIxjN4cuda3std3__44plusIxEEE10Policy1000EN6thrust24THRUST_300001_SM_1000_NS6detail15normal_iteratorINSD_10device_ptrIiEEEEjS9_xNS7_10__identityEEEvT0_PT3_T1_NS0_13GridEvenShareISN_EET2_T4_E12temp_storage+32];
	add.s64 	%rd206, %rd204, %rd205;
	ld.shared.u64 	%rd207, [_ZZN3cub18CUB_300001_SM_10006detail6reduce18DeviceReduceKernelINS2_10policy_hubIxjN4cuda3std3__44plusIxEEE10Policy1000EN6thrust24THRUST_300001_SM_1000_NS6detail15normal_iteratorINSD_10device_ptrIiEEEEjS9_xNS7_10__identityEEEvT0_PT3_T1_NS0_13GridEvenShareISN_EET2_T4_E12temp_storage+40];
	add.s64 	%rd208, %rd206, %rd207;
	ld.shared.u64 	%rd209, [_ZZN3cub18CUB_300001_SM_10006detail6reduce18DeviceReduceKernelINS2_10policy_hubIxjN4cuda3std3__44plusIxEEE10Policy1000EN6thrust24THRUST_300001_SM_1000_NS6detail15normal_iteratorINSD_10device_ptrIiEEEEjS9_xNS7_10__identityEEEvT0_PT3_T1_NS0_13GridEvenShareISN_EET2_T4_E12temp_storage+48];
	add.s64 	%rd210, %rd208, %rd209;
	ld.shared.u64 	%rd211, [_ZZN3cub18CUB_300001_SM_10006detail6reduce18DeviceReduceKernelINS2_10policy_hubIxjN4cuda3std3__44plusIxEEE10Policy1000EN6thrust24THRUST_300001_SM_1000_NS6detail15normal_iteratorINSD_10device_ptrIiEEEEjS9_xNS7_10__identityEEEvT0_PT3_T1_NS0_13GridEvenShareISN_EET2_T4_E12temp_storage+56];
	add.s64 	%rd212, %rd210, %rd211;
	ld.shared.u64 	%rd213, [_ZZN3cub18CUB_300001_SM_10006detail6reduce18DeviceReduceKernelINS2_10policy_hubIxjN4cuda3std3__44plusIxEEE10Policy1000EN6thrust24THRUST_300001_SM_1000_NS6detail15normal_iteratorINSD_10device_ptrIiEEEEjS9_xNS7_10__identityEEEvT0_PT3_T1_NS0_13GridEvenShareISN_EET2_T4_E12temp_storage+64];
	add.s64 	%rd214, %rd212, %rd213;
	ld.shared.u64 	%rd215, [_ZZN3cub18CUB_300001_SM_10006detail6reduce18DeviceReduceKernelINS2_10policy_hubIxjN4cuda3std3__44plusIxEEE10Policy1000EN6thrust24THRUST_300001_SM_1000_NS6detail15normal_iteratorINSD_10device_ptrIiEEEEjS9_xNS7_10__identityEEEvT0_PT3_T1_NS0_13GridEvenShareISN_EET2_T4_E12temp_storage+72];
	add.s64 	%rd216, %rd214, %rd215;
	ld.shared.u64 	%rd217, [_ZZN3cub18CUB_300001_SM_10006detail6reduce18DeviceReduceKernelINS2_10policy_hubIxjN4cuda3std3__44plusIxEEE10Policy1000EN6thrust24THRUST_300001_SM_1000_NS6detail15normal_iteratorINSD_10device_ptrIiEEEEjS9_xNS7_10__identityEEEvT0_PT3_T1_NS0_13GridEvenShareISN_EET2_T4_E12temp_storage+80];
	add.s64 	%rd218, %rd216, %rd217;
	ld.shared.u64 	%rd219, [_ZZN3cub18CUB_300001_SM_10006detail6reduce18DeviceReduceKernelINS2_10policy_hubIxjN4cuda3std3__44plusIxEEE10Policy1000EN6thrust24THRUST_300001_SM_1000_NS6detail15normal_iteratorINSD_10device_ptrIiEEEEjS9_xNS7_10__identityEEEvT0_PT3_T1_NS0_13GridEvenShareISN_EET2_T4_E12temp_storage+88];
	add.s64 	%rd220, %rd218, %rd219;
	ld.shared.u64 	%rd221, [_ZZN3cub18CUB_300001_SM_10006detail6reduce18DeviceReduceKernelINS2_10policy_hubIxjN4cuda3std3__44plusIxEEE10Policy1000EN6thrust24THRUST_300001_SM_1000_NS6detail15normal_iteratorINSD_10device_ptrIiEEEEjS9_xNS7_10__identityEEEvT0_PT3_T1_NS0_13GridEvenShareISN_EET2_T4_E12temp_storage+96];
	add.s64 	%rd222, %rd220, %rd221;
	ld.shared.u64 	%rd223, [_ZZN3cub18CUB_300001_SM_10006detail6reduce18DeviceReduceKernelINS2_10policy_hubIxjN4cuda3std3__44plusIxEEE10Policy1000EN6thrust24THRUST_300001_SM_1000_NS6detail15normal_iteratorINSD_10device_ptrIiEEEEjS9_xNS7_10__identityEEEvT0_PT3_T1_NS0_13GridEvenShareISN_EET2_T4_E12temp_storage+104];
	add.s64 	%rd224, %rd222, %rd223;
	ld.shared.u64 	%rd225, [_ZZN3cub18CUB_300001_SM_10006detail6reduce18DeviceReduceKernelINS2_10policy_hubIxjN4cuda3std3__44plusIxEEE10Policy1000EN6thrust24THRUST_300001_SM_1000_NS6detail15normal_iteratorINSD_10device_ptrIiEEEEjS9_xNS7_10__identityEEEvT0_PT3_T1_NS0_13GridEvenShareISN_EET2_T4_E12temp_storage+112];
	add.s64 	%rd226, %rd224, %rd225;
	ld.shared.u64 	%rd227, [_ZZN3cub18CUB_300001_SM_10006detail6reduce18DeviceReduceKernelINS2_10policy_hubIxjN4cuda3std3__44plusIxEEE10Policy1000EN6thrust24THRUST_300001_SM_1000_NS6detail15normal_iteratorINSD_10device_ptrIiEEEEjS9_xNS7_10__identityEEEvT0_PT3_T1_NS0_13GridEvenShareISN_EET2_T4_E12temp_storage+120];
	add.s64 	%rd228, %rd226, %rd227;
	ld.shared.u64 	%rd229, [_ZZN3cub18CUB_300001_SM_10006detail6reduce18DeviceReduceKernelINS2_10policy_hubIxjN4cuda3std3__44plusIxEEE10Policy1000EN6thrust24THRUST_300001_SM_1000_NS6detail15normal_iteratorINSD_10device_ptrIiEEEEjS9_xNS7_10__identityEEEvT0_PT3_T1_NS0_13GridEvenShareISN_EET2_T4_E12temp_storage+128];
	add.s64 	%rd230, %rd228, %rd229;
	ld.shared.u64 	%rd231, [_ZZN3cub18CUB_300001_SM_10006detail6reduce18DeviceReduceKernelINS2_10policy_hubIxjN4cuda3std3__44plusIxEEE10Policy1000EN6thrust24THRUST_300001_SM_1000_NS6detail15normal_iteratorINSD_10device_ptrIiEEEEjS9_xNS7_10__identityEEEvT0_PT3_T1_NS0_13GridEvenShareISN_EET2_T4_E12temp_storage+136];
	add.s64 	%rd475, %rd230, %rd231;
$L__BB3_48:
	mov.u32 	%r327, %tid.x;
	setp.ne.s32 	%p64, %r327, 0;
	@%p64 bra 	$L__BB3_50;
	ld.param.u64 	%rd454, [_ZN3cub18CUB_300001_SM_10006detail6reduce18DeviceReduceKernelINS2_10policy_hubIxjN4cuda3std3__44plusIxEEE10Policy1000EN6thrust24THRUST_300001_SM_1000_NS6detail15normal_iteratorINSD_10device_ptrIiEEEEjS9_xNS7_10__identityEEEvT0_PT3_T1_NS0_13GridEvenShareISN_EET2_T4__param_1];
	cvta.to.global.u64 	%rd451, %rd454;
	mul.wide.u32 	%rd452, %r3, 8;
	add.s64 	%rd453, %rd451, %rd452;
	st.global.u64 	[%rd453], %rd475;
$L__BB3_50:
	ret;

}
	// .globl	_ZN3cub18CUB_300001_SM_10006detail6reduce28DeviceReduceSingleTileKernelINS2_10policy_hubIxjN4cuda3std3__44plusIxEEE10Policy1000EPxSC_iS9_xxNS7_10__identityEEEvT0_T1_T2_T3_T4_T6_
.visible .entry _ZN3cub18CUB_300001_SM_10006detail6reduce28DeviceReduceSingleTileKernelINS2_10policy_hubIxjN4cuda3std3__44plusIxEEE10Policy1000EPxSC_iS9_xxNS7_10__identityEEEvT0_T1_T2_T3_T4_T6_(
	.param .u64 .ptr .align 1 _ZN3cub18CUB_300001_SM_10006detail6reduce28DeviceReduceSingleTileKernelINS2_10policy_hubIxjN4cuda3std3__44plusIxEEE10Policy1000EPxSC_iS9_xxNS7_10__identityEEEvT0_T1_T2_T3_T4_T6__param_0,
	.param .u64 .ptr .align 1 _ZN3cub18CUB_300001_SM_10006detail6reduce28DeviceReduceSingleTileKernelINS2_10policy_hubIxjN4cuda3std3__44plusIxEEE10Policy1000EPxSC_iS9_xxNS7_10__identityEEEvT0_T1_T2_T3_T4_T6__param_1,
	.param .u32 _ZN3cub18CUB_300001_SM_10006detail6reduce28DeviceReduceSingleTileKernelINS2_10policy_hubIxjN4cuda3std3__44plusIxEEE10Policy1000EPxSC_iS9_xxNS7_10__identityEEEvT0_T1_T2_T3_T4_T6__param_2,
	.param .align 1 .b8 _ZN3cub18CUB_300001_SM_10006detail6reduce28DeviceReduceSingleTileKernelINS2_10policy_hubIxjN4cuda3std3__44plusIxEEE10Policy1000EPxSC_iS9_xxNS7_10__identityEEEvT0_T1_T2_T3_T4_T6__param_3[1],
	.param .u64 _ZN3cub18CUB_300001_SM_10006detail6reduce28DeviceReduceSingleTileKernelINS2_10policy_hubIxjN4cuda3std3__44plusIxEEE10Policy1000EPxSC_iS9_xxNS7_10__identityEEEvT0_T1_T2_T3_T4_T6__param_4,
	.param .align 1 .b8 _ZN3cub18CUB_300001_SM_10006detail6reduce28DeviceReduceSingleTileKernelINS2_10policy_hubIxjN4cuda3std3__44plusIxEEE10Policy1000EPxSC_iS9_xxNS7_10__identityEEEvT0_T1_T2_T3_T4_T6__param_5[1]
)
.maxntid 512
.minnctapersm 1
{
	.reg .pred 	%p<58>;
	.reg .b32 	%r<238>;
	.reg .b64 	%rd<281>;
	// demoted variable
	.shared .align 8 .b8 _ZZN3cub18CUB_300001_SM_10006detail6reduce28DeviceReduceSingleTileKernelINS2_10policy_hubIxjN4cuda3std3__44plusIxEEE10Policy1000EPxSC_iS9_xxNS7_10__identityEEEvT0_T1_T2_T3_T4_T6_E12temp_storage[152];
	ld.param.u64 	%rd35, [_ZN3cub18CUB_300001_SM_10006detail6reduce28DeviceReduceSingleTileKernelINS2_10policy_hubIxjN4cuda3std3__44plusIxEEE10Policy1000EPxSC_iS9_xxNS7_10__identityEEEvT0_T1_T2_T3_T4_T6__param_0];
	ld.param.u64 	%rd37, [_ZN3cub18CUB_300001_SM_10006detail6reduce28DeviceReduceSingleTileKernelINS2_10policy_hubIxjN4cuda3std3__44plusIxEEE10Policy1000EPxSC_iS9_xxNS7_10__identityEEEvT0_T1_T2_T3_T4_T6__param_1];
	ld.param.u32 	%r34, [_ZN3cub18CUB_300001_SM_10006detail6reduce28DeviceReduceSingleTileKernelINS2_10policy_hubIxjN4cuda3std3__44plusIxEEE10Policy1000EPxSC_iS9_xxNS7_10__identityEEEvT0_T1_T2_T3_T4_T6__param_2];
	ld.param.u64 	%rd36, [_ZN3cub18CUB_300001_SM_10006detail6reduce28DeviceReduceSingleTileKernelINS2_10policy_hubIxjN4cuda3std3__44plusIxEEE10Policy1000EPxSC_iS9_xxNS7_10__identityEEEvT0_T1_T2_T3_T4_T6__param_4];
	cvta.to.global.u64 	%rd1, %rd37;
	setp.ne.s32 	%p1, %r34, 0;
	@%p1 bra 	$L__BB4_3;
	mov.u32 	%r224, %tid.x;
	setp.ne.s32 	%p57, %r224, 0;
	@%p57 bra 	$L__BB4_39;
	st.global.u64 	[%rd1], %rd36;
	bra.uni 	$L__BB4_39;
$L__BB4_3:
	setp.gt.s32 	%p2, %r34, 3583;
	@%p2 bra 	$L__BB4_21;
	mov.u32 	%r1, %tid.x;
	setp.ge.s32 	%p19, %r1, %r34;
	mov.b64 	%rd271, 0;
	mov.u32 	%r228, %r1;
	@%p19 bra 	$L__BB4_6;
	mul.wide.u32 	%rd146, %r1, 8;
	add.s64 	%rd145, %rd35, %rd146;
	// begin inline asm
	ld.global.nc.u64 %rd271, [%rd145];
	// end inline asm
	add.s32 	%r228, %r1, 512;
$L__BB4_6:
	setp.ge.s32 	%p20, %r228, %r34;
	@%p20 bra 	$L__BB4_12;
	not.b32 	%r100, %r228;
	add.s32 	%r4, %r34, %r100;
	and.b32  	%r101, %r4, 1536;
	setp.eq.s32 	%p21, %r101, 1536;
	@%p21 bra 	$L__BB4_10;
	mul.wide.u32 	%rd148, %r228, 8;
	add.s64 	%rd266, %rd35, %rd148;
	shr.u32 	%r102, %r4, 9;
	add.s32 	%r103, %r102, 1;
	and.b32  	%r104, %r103, 3;
	neg.s32 	%r226, %r104;
$L__BB4_9:
	.pragma "nounroll";
	// begin inline asm
	ld.global.nc.u64 %rd149, [%rd266];
	// end inline asm
	add.s64 	%rd271, %rd149, %rd271;
	add.s32 	%r228, %r228, 512;
	add.s64 	%rd266, %rd266, 4096;
	add.s32 	%r226, %r226, 1;
	setp.ne.s32 	%p22, %r226, 0;
	@%p22 bra 	$L__BB4_9;
$L__BB4_10:
	setp.lt.u32 	%p23, %r4, 1536;
	@%p23 bra 	$L__BB4_12;
$L__BB4_11:
	mul.wide.s32 	%rd159, %r228, 8;
	add.s64 	%rd152, %rd35, %rd159;
	// begin inline asm
	ld.global.nc.u64 %rd151, [%rd152];
	// end inline asm
	add.s64 	%rd160, %rd151, %rd271;
	add.s64 	%rd154, %rd152, 4096;
	// begin inline asm
	ld.global.nc.u64 %rd153, [%rd154];
	// end inline asm
	add.s64 	%rd161, %rd153, %rd160;
	add.s64 	%rd156, %rd152, 8192;
	// begin inline asm
	ld.global.nc.u64 %rd155, [%rd156];
	// end inline asm
	add.s64 	%rd162, %rd155, %rd161;
	add.s64 	%rd158, %rd152, 12288;
	// begin inline asm
	ld.global.nc.u64 %rd157, [%rd158];
	// end inline asm
	add.s64 	%rd271, %rd157, %rd162;
	add.s32 	%r228, %r228, 2048;
	setp.lt.s32 	%p24, %r228, %r34;
	@%p24 bra 	$L__BB4_11;
$L__BB4_12:
	setp.lt.s32 	%p25, %r34, 512;
	@%p25 bra 	$L__BB4_17;
	// begin inline asm
	mov.u32 %r168, %laneid;
	// end inline asm
	mov.b64 	{%r170, %r175}, %rd271;
	mov.b32 	%r176, 1;
	mov.b32 	%r217, 31;
	mov.b32 	%r218, -1;
	// begin inline asm
	shfl.sync.down.b32 %r169, %r170, %r176, %r217, %r218;
	// end inline asm
	// begin inline asm
	shfl.sync.down.b32 %r174, %r175, %r176, %r217, %r218;
	// end inline asm
	mov.b64 	%rd221, {%r169, %r174};
	setp.gt.s32 	%p49, %r168, 30;
	selp.b64 	%rd222, 0, %rd221, %p49;
	add.s64 	%rd223, %rd222, %rd271;
	mov.b64 	{%r180, %r185}, %rd223;
	mov.b32 	%r186, 2;
	// begin inline asm
	shfl.sync.down.b32 %r179, %r180, %r186, %r217, %r218;
	// end inline asm
	// begin inline asm
	shfl.sync.down.b32 %r184, %r185, %r186, %r217, %r218;
	// end inline asm
	mov.b64 	%rd224, {%r179, %r184};
	setp.gt.s32 	%p50, %r168, 29;
	selp.b64 	%rd225, 0, %rd224, %p50;
	add.s64 	%rd226, %rd225, %rd223;
	mov.b64 	{%r190, %r195}, %rd226;
	mov.b32 	%r196, 4;
	// begin inline asm
	shfl.sync.down.b32 %r189, %r190, %r196, %r217, %r218;
	// end inline asm
	// begin inline asm
	shfl.sync.down.b32 %r194, %r195, %r196, %r217, %r218;
	// end inline asm
	mov.b64 	%rd227, {%r189, %r194};
	setp.gt.s32 	%p51, %r168, 27;
	selp.b64 	%rd228, 0, %rd227, %p51;
	add.s64 	%rd229, %rd228, %rd226;
	mov.b64 	{%r200, %r205}, %rd229;
	mov.b32 	%r206, 8;
	// begin inline asm
	shfl.sync.down.b32 %r199, %r200, %r206, %r217, %r218;
	// end inline asm
	// begin inline asm
	shfl.sync.down.b32 %r204, %r205, %r206, %r217, %r218;
	// end inline asm
	mov.b64 	%rd230, {%r199, %r204};
	setp.gt.s32 	%p52, %r168, 23;
	selp.b64 	%rd231, 0, %rd230, %p52;
	add.s64 	%rd232, %rd231, %rd229;
	mov.b64 	{%r210, %r215}, %rd232;
	mov.b32 	%r216, 16;
	// begin inline asm
	shfl.sync.down.b32 %r209, %r210, %r216, %r217, %r218;
	// end inline asm
	// begin inline asm
	shfl.sync.down.b32 %r214, %r215, %r216, %r217, %r218;
	// end inline asm
	mov.b64 	%rd233, {%r209, %r214};
	setp.gt.s32 	%p53, %r168, 15;
	selp.b64 	%rd234, 0, %rd233, %p53;
	add.s64 	%rd280, %rd234, %rd232;
	setp.ne.s32 	%p54, %r168, 0;
	@%p54 bra 	$L__BB4_15;
	shr.u32 	%r219, %r1, 2;
	and.b32  	%r220, %r219, 248;
	mov.u32 	%r221, _ZZN3cub18CUB_300001_SM_10006detail6reduce28DeviceReduceSingleTileKernelINS2_10policy_hubIxjN4cuda3std3__44plusIxEEE10Policy1000EPxSC_iS9_xxNS7_10__identityEEEvT0_T1_T2_T3_T4_T6_E12temp_storage;
	add.s32 	%r222, %r221, %r220;
	st.shared.u64 	[%r222+16], %rd280;
$L__BB4_15:
	bar.sync 	0;
	setp.ne.s32 	%p55, %r1, 0;
	@%p55 bra 	$L__BB4_37;
	ld.shared.u64 	%rd235, [_ZZN3cub18CUB_300001_SM_10006detail6reduce28DeviceReduceSingleTileKernelINS2_10policy_hubIxjN4cuda3std3__44plusIxEEE10Policy1000EPxSC_iS9_xxNS7_10__identityEEEvT0_T1_T2_T3_T4_T6_E12temp_storage+24];
	add.s64 	%rd236, %rd235, %rd280;
	ld.shared.u64 	%rd237, [_ZZN3cub18CUB_300001_SM_10006detail6reduce28DeviceReduceSingleTileKernelINS2_10policy_hubIxjN4cuda3std3__44plusIxEEE10Policy1000EPxSC_iS9_xxNS7_10__identityEEEvT0_T1_T2_T3_T4_T6_E12temp_storage+32];
	add.s64 	%rd238, %rd236, %rd237;
	ld.shared.u64 	%rd239, [_ZZN3cub18CUB_300001_SM_10006detail6reduce28DeviceReduceSingleTileKernelINS2_10policy_hubIxjN4cuda3std3__44plusIxEEE10Policy1000EPxSC_iS9_xxNS7_10__identityEEEvT0_T1_T2_T3_T4_T6_E12temp_storage+40];
	add.s64 	%rd240, %rd238, %rd239;
	ld.shared.u64 	%rd241, [_ZZN3cub18CUB_300001_SM_10006detail6reduce28DeviceReduceSingleTileKernelINS2_10policy_hubIxjN4cuda3std3__44plusIxEEE10Policy1000EPxSC_iS9_xxNS7_10__identityEEEvT0_T1_T2_T3_T4_T6_E12temp_storage+48];
	add.s64 	%rd242, %rd240, %rd241;
	ld.shared.u64 	%rd243, [_ZZN3cub18CUB_300001_SM_10006detail6reduce28DeviceReduceSingleTileKernelINS2_10policy_hubIxjN4cuda3std3__44plusIxEEE10Policy1000EPxSC_iS9_xxNS7_10__identityEEEvT0_T1_T2_T3_T4_T6_E12temp_storage+56];
	add.s64 	%rd244, %rd242, %rd243;
	ld.shared.u64 	%rd245, [_ZZN3cub18CUB_300001_SM_10006detail6reduce28DeviceReduceSingleTileKernelINS2_10policy_hubIxjN4cuda3std3__44plusIxEEE10Policy1000EPxSC_iS9_xxNS7_10__identityEEEvT0_T1_T2_T3_T4_T6_E12temp_storage+64];
	add.s64 	%rd246, %rd244, %rd245;
	ld.shared.u64 	%rd247, [_ZZN3cub18CUB_300001_SM_10006detail6reduce28DeviceReduceSingleTileKernelINS2_10policy_hubIxjN4cuda3std3__44plusIxEEE10Policy1000EPxSC_iS9_xxNS7_10__identityEEEvT0_T1_T2_T3_T4_T6_E12temp_storage+72];
	add.s64 	%rd248, %rd246, %rd247;
	ld.shared.u64 	%rd249, [_ZZN3cub18CUB_300001_SM_10006detail6reduce28DeviceReduceSingleTileKernelINS2_10policy_hubIxjN4cuda3std3__44plusIxEEE10Policy1000EPxSC_iS9_xxNS7_10__identityEEEvT0_T1_T2_T3_T4_T6_E12temp_storage+80];
	add.s64 	%rd250, %rd248, %rd249;
	ld.shared.u64 	%rd251, [_ZZN3cub18CUB_300001_SM_10006detail6reduce28DeviceReduceSingleTileKernelINS2_10policy_hubIxjN4cuda3std3__44plusIxEEE10Policy1000EPxSC_iS9_xxNS7_10__identityEEEvT0_T1_T2_T3_T4_T6_E12temp_storage+88];
	add.s64 	%rd252, %rd250, %rd251;
	ld.shared.u64 	%rd253, [_ZZN3cub18CUB_300001_SM_10006detail6reduce28DeviceReduceSingleTileKernelINS2_10policy_hubIxjN4cuda3std3__44plusIxEEE10Policy1000EPxSC_iS9_xxNS7_10__identityEEEvT0_T1_T2_T3_T4_T6_E12temp_storage+96];
	add.s64 	%rd254, %rd252, %rd253;
	ld.shared.u64 	%rd255, [_ZZN3cub18CUB_300001_SM_10006detail6reduce28DeviceReduceSingleTileKernelINS2_10policy_hubIxjN4cuda3std3__44plusIxEEE10Policy1000EPxSC_iS9_xxNS7_10__identityEEEvT0_T1_T2_T3_T4_T6_E12temp_storage+104];
	add.s64 	%rd256, %rd254, %rd255;
	ld.shared.u64 	%rd257, [_ZZN3cub18CUB_300001_SM_10006detail6reduce28DeviceReduceSingleTileKernelINS2_10policy_hubIxjN4cuda3std3__44plusIxEEE10Policy1000EPxSC_iS9_xxNS7_10__identityEEEvT0_T1_T2_T3_T4_T6_E12temp_storage+112];
	add.s64 	%rd258, %rd256, %rd257;
	ld.shared.u64 	%rd259, [_ZZN3cub18CUB_300001_SM_10006detail6reduce28DeviceReduceSingleTileKernelINS2_10policy_hubIxjN4cuda3std3__44plusIxEEE10Policy1000EPxSC_iS9_xxNS7_10__identityEEEvT0_T1_T2_T3_T4_T6_E12temp_storage+120];
	add.s64 	%rd260, %rd258, %rd259;
	ld.shared.u64 	%rd261, [_ZZN3cub18CUB_300001_SM_10006detail6reduce28DeviceReduceSingleTileKernelINS2_10policy_hubIxjN4cuda3std3__44plusIxEEE10Policy1000EPxSC_iS9_xxNS7_10__identityEEEvT0_T1_T2_T3_T4_T6_E12temp_storage+128];
	add.s64 	%rd262, %rd260, %rd261;
	ld.shared.u64 	%rd263, [_ZZN3cub18CUB_300001_SM_10006detail6reduce28DeviceReduceSingleTileKernelINS2_10policy_hubIxjN4cuda3std3__44plusIxEEE10Policy1000EPxSC_iS9_xxNS7_10__identityEEEvT0_T1_T2_T3_T4_T6_E12temp_storage+136];
	add.s64 	%rd280, %rd262, %rd263;
	bra.uni 	$L__BB4_37;
$L__BB4_17:
	// begin inline asm
	mov.u32 %r105, %laneid;
	// end inline asm
	and.b32  	%r156, %r1, 992;
	add.s32 	%r157, %r156, 32;
	setp.gt.s32 	%p26, %r157, %r34;
	not.b32 	%r158, %r156;
	add.s32 	%r159, %r34, %r158;
	selp.b32 	%r154, %r159, 31, %p26;
	mov.b64 	{%r107, %r112}, %rd271;
	mov.b32 	%r113, 1;
	mov.b32 	%r155, -1;
	// begin inline asm
	shfl.sync.down.b32 %r106, %r107, %r113, %r154, %r155;
	// end inline asm
	// begin inline asm
	shfl.sync.down.b32 %r111, %r112, %r113, %r154, %r155;
	// end inline asm
	mov.b64 	%rd163, {%r106, %r111};
	setp.lt.s32 	%p27, %r105, %r154;
	selp.b64 	%rd164, %rd163, 0, %p27;
	add.s64 	%rd165, %rd164, %rd271;
	mov.b64 	{%r117, %r122}, %rd165;
	mov.b32 	%r123, 2;
	// begin inline asm
	shfl.sync.down.b32 %r116, %r117, %r123, %r154, %r155;
	// end inline asm
	// begin inline asm
	shfl.sync.down.b32 %r121, %r122, %r123, %r154, %r155;
	// end inline asm
	mov.b64 	%rd166, {%r116, %r121};
	add.s32 	%r160, %r105, 2;
	setp.gt.s32 	%p28, %r160, %r154;
	selp.b64 	%rd167, 0, %rd166, %p28;
	add.s64 	%rd168, %rd167, %rd165;
	mov.b64 	{%r127, %r132}, %rd168;
	mov.b32 	%r133, 4;
	// begin inline asm
	shfl.sync.down.b32 %r126, %r127, %r133, %r154, %r155;
	// end inline asm
	// begin inline asm
	shfl.sync.down.b32 %r131, %r132, %r133, %r154, %r155;
	// end inline asm
	mov.b64 	%rd169, {%r126, %r131};
	add.s32 	%r161, %r105, 4;
	setp.gt.s32 	%p29, %r161, %r154;
	selp.b64 	%rd170, 0, %rd169, %p29;
	add.s64 	%rd171, %rd170, %rd168;
	mov.b64 	{%r137, %r142}, %rd171;
	mov.b32 	%r143, 8;
	// begin inline asm
	shfl.sync.down.b32 %r136, %r137, %r143, %r154, %r155;
	// end inline asm
	// begin inline asm
	shfl.sync.down.b32 %r141, %r142, %r143, %r154, %r155;
	// end inline asm
	mov.b64 	%rd172, {%r136, %r141};
	add.s32 	%r162, %r105, 8;
	setp.gt.s32 	%p30, %r162, %r154;
	selp.b64 	%rd173, 0, %rd172, %p30;
	add.s64 	%rd174, %rd173, %rd171;
	mov.b64 	{%r147, %r152}, %rd174;
	mov.b32 	%r153, 16;
	// begin inline asm
	shfl.sync.down.b32 %r146, %r147, %r153, %r154, %r155;
	// end inline asm
	// begin inline asm
	shfl.sync.down.b32 %r151, %r152, %r153, %r154, %r155;
	// end inline asm
	mov.b64 	%rd175, {%r146, %r151};
	add.s32 	%r163, %r105, 16;
	setp.gt.s32 	%p31, %r163, %r154;
	selp.b64 	%rd176, 0, %rd175, %p31;
	add.s64 	%rd280, %rd176, %rd174;
	setp.ne.s32 	%p32, %r105, 0;
	@%p32 bra 	$L__BB4_19;
	shr.u32 	%r164, %r1, 2;
	and.b32  	%r165, %r164, 248;
	mov.u32 	%r166, _ZZN3cub18CUB_300001_SM_10006detail6reduce28DeviceReduceSingleTileKernelINS2_10policy_hubIxjN4cuda3std3__44plusIxEEE10Policy1000EPxSC_iS9_xxNS7_10__identityEEEvT0_T1_T2_T3_T4_T6_E12temp_storage;
	add.s32 	%r167, %r166, %r165;
	st.shared.u64 	[%r167+16], %rd280;
$L__BB4_19:
	bar.sync 	0;
	setp.ne.s32 	%p33, %r1, 0;
	@%p33 bra 	$L__BB4_37;
	setp.gt.s32 	%p34, %r34, 32;
	ld.shared.u64 	%rd177, [_ZZN3cub18CUB_300001_SM_10006detail6reduce28DeviceReduceSingleTileKernelINS2_10policy_hubIxjN4cuda3std3__44plusIxEEE10Policy1000EPxSC_iS9_xxNS7_10__identityEEEvT0_T1_T2_T3_T4_T6_E12temp_storage+24];
	selp.b64 	%rd178, %rd177, 0, %p34;
	add.s64 	%rd179, %rd178, %rd280;
	setp.gt.s32 	%p35, %r34, 64;
	ld.shared.u64 	%rd180, [_ZZN3cub18CUB_300001_SM_10006detail6reduce28DeviceReduceSingleTileKernelINS2_10policy_hubIxjN4cuda3std3__44plusIxEEE10Policy1000EPxSC_iS9_xxNS7_10__identityEEEvT0_T1_T2_T3_T4_T6_E12temp_storage+32];
	selp.b64 	%rd181, %rd180, 0, %p35;
	add.s64 	%rd182, %rd179, %rd181;
	setp.gt.s32 	%p36, %r34, 96;
	ld.shared.u64 	%rd183, [_ZZN3cub18CUB_300001_SM_10006detail6reduce28DeviceReduceSingleTileKernelINS2_10policy_hubIxjN4cuda3std3__44plusIxEEE10Policy1000EPxSC_iS9_xxNS7_10__identityEEEvT0_T1_T2_T3_T4_T6_E12temp_storage+40];
	selp.b64 	%rd184, %rd183, 0, %p36;
	add.s64 	%rd185, %rd182, %rd184;
	setp.gt.s32 	%p37, %r34, 128;
	ld.shared.u64 	%rd186, [_ZZN3cub18CUB_300001_SM_10006detail6reduce28DeviceReduceSingleTileKernelINS2_10policy_hubIxjN4cuda3std3__44plusIxEEE10Policy1000EPxSC_iS9_xxNS7_10__identityEEEvT0_T1_T2_T3_T4_T6_E12temp_storage+48];
	selp.b64 	%rd187, %rd186, 0, %p37;
	add.s64 	%rd188, %rd185, %rd187;
	setp.gt.s32 	%p38, %r34, 160;
	ld.shared.u64 	%rd189, [_ZZN3cub18CUB_300001_SM_10006detail6reduce28DeviceReduceSingleTileKernelINS2_10policy_hubIxjN4cuda3std3__44plusIxEEE10Policy1000EPxSC_iS9_xxNS7_10__identityEEEvT0_T1_T2_T3_T4_T6_E12temp_storage+56];
	selp.b64 	%rd190, %rd189, 0, %p38;
	add.s64 	%rd191, %rd188, %rd190;
	setp.gt.s32 	%p39, %r34, 192;
	ld.shared.u64 	%rd192, [_ZZN3cub18CUB_300001_SM_10006detail6reduce28DeviceReduceSingleTileKernelINS2_10policy_hubIxjN4cuda3std3__44plusIxEEE10Policy1000EPxSC_iS9_xxNS7_10__identityEEEvT0_T1_T2_T3_T4_T6_E12temp_storage+64];
	selp.b64 	%rd193, %rd192, 0, %p39;
	add.s64 	%rd194, %rd191, %rd193;
	setp.gt.s32 	%p40, %r34, 224;
	ld.shared.u64 	%rd195, [_ZZN3cub18CUB_300001_SM_10006detail6reduce28DeviceReduceSingleTileKernelINS2_10policy_hubIxjN4cuda3std3__44plusIxEEE10Policy1000EPxSC_iS9_xxNS7_10__identityEEEvT0_T1_T2_T3_T4_T6_E12temp_storage+72];
	selp.b64 	%rd196, %rd195, 0, %p40;
	add.s64 	%rd197, %rd194, %rd196;
	setp.gt.s32 	%p41, %r34, 256;
	ld.shared.u64 	%rd198, [_ZZN3cub18CUB_300001_SM_10006detail6reduce28DeviceReduceSingleTileKernelINS2_10policy_hubIxjN4cuda3std3__44plusIxEEE10Policy1000EPxSC_iS9_xxNS7_10__identityEEEvT0_T1_T2_T3_T4_T6_E12temp_storage+80];
	selp.b64 	%rd199, %rd198, 0, %p41;
	add.s64 	%rd200, %rd197, %rd199;
	setp.gt.s32 	%p42, %r34, 288;
	ld.shared.u64 	%rd201, [_ZZN3cub18CUB_300001_SM_10006detail6reduce28DeviceReduceSingleTileKernelINS2_10policy_hubIxjN4cuda3std3__44plusIxEEE10Policy1000EPxSC_iS9_xxNS7_10__identityEEEvT0_T1_T2_T3_T4_T6_E12temp_storage+88];
	selp.b64 	%rd202, %rd201, 0, %p42;
	add.s64 	%rd203, %rd200, %rd202;
	setp.gt.s32 	%p43, %r34, 320;
	ld.shared.u64 	%rd204, [_ZZN3cub18CUB_300001_SM_10006detail6reduce28DeviceReduceSingleTileKernelINS2_10policy_hubIxjN4cuda3std3__44plusIxEEE10Policy1000EPxSC_iS9_xxNS7_10__identityEEEvT0_T1_T2_T3_T4_T6_E12temp_storage+96];
	selp.b64 	%rd205, %rd204, 0, %p43;
	add.s64 	%rd206, %rd203, %rd205;
	setp.gt.s32 	%p44, %r34, 352;
	ld.shared.u64 	%rd207, [_ZZN3cub18CUB_300001_SM_10006detail6reduce28DeviceReduceSingleTileKernelINS2_10policy_hubIxjN4cuda3std3__44plusIxEEE10Policy1000EPxSC_iS9_xxNS7_10__identityEEEvT0_T1_T2_T3_T4_T6_E12temp_storage+104];
	selp.b64 	%rd208, %rd207, 0, %p44;
	add.s64 	%rd209, %rd206, %rd208;
	setp.gt.s32 	%p45, %r34, 384;
	ld.shared.u64 	%rd210, [_ZZN3cub18CUB_300001_SM_10006detail6reduce28DeviceReduceSingleTileKernelINS2_10policy_hubIxjN4cuda3std3__44plusIxEEE10Policy1000EPxSC_iS9_xxNS7_10__identityEEEvT0_T1_T2_T3_T4_T6_E12temp_storage+112];
	selp.b64 	%rd211, %rd210, 0, %p45;
	add.s64 	%rd212, %rd209, %rd211;
	setp.gt.s32 	%p46, %r34, 416;
	ld.shared.u64 	%rd213, [_ZZN3cub18CUB_300001_SM_10006detail6reduce28DeviceReduceSingleTileKernelINS2_10policy_hubIxjN4cuda3std3__44plusIxEEE10Policy1000EPxSC_iS9_xxNS7_10__identityEEEvT0_T1_T2_T3_T4_T6_E12temp_storage+120];
	selp.b64 	%rd214, %rd213, 0, %p46;
	add.s64 	%rd215, %rd212, %rd214;
	setp.gt.s32 	%p47, %r34, 448;
	ld.shared.u64 	%rd216, [_ZZN3cub18CUB_300001_SM_10006detail6reduce28DeviceReduceSingleTileKernelINS2_10policy_hubIxjN4cuda3std3__44plusIxEEE10Policy1000EPxSC_iS9_xxNS7_10__identityEEEvT0_T1_T2_T3_T4_T6_E12temp_storage+128];
	selp.b64 	%rd217, %rd216, 0, %p47;
	add.s64 	%rd218, %rd215, %rd217;
	setp.gt.s32 	%p48, %r34, 480;
	ld.shared.u64 	%rd219, [_ZZN3cub18CUB_300001_SM_10006detail6reduce28DeviceReduceSingleTileKernelINS2_10policy_hubIxjN4cuda3std3__44plusIxEEE10Policy1000EPxSC_iS9_xxNS7_10__identityEEEvT0_T1_T2_T3_T4_T6_E12temp_storage+136];
	selp.b64 	%rd220, %rd219, 0, %p48;
	add.s64 	%rd280, %rd218, %rd220;
	bra.uni 	$L__BB4_37;
$L__BB4_21:
	mov.u32 	%r13, %tid.x;
	mul.wide.u32 	%rd52, %r13, 8;
	add.s64 	%rd39, %rd35, %rd52;
	// begin inline asm
	ld.global.nc.u64 %rd38, [%rd39];
	// end inline asm
	add.s64 	%rd41, %rd39, 4096;
	// begin inline asm
	ld.global.nc.u64 %rd40, [%rd41];
	// end inline asm
	add.s64 	%rd43, %rd39, 8192;
	// begin inline asm
	ld.global.nc.u64 %rd42, [%rd43];
	// end inline asm
	add.s64 	%rd45, %rd39, 12288;
	// begin inline asm
	ld.global.nc.u64 %rd44, [%rd45];
	// end inline asm
	add.s64 	%rd47, %rd39, 16384;
	// begin inline asm
	ld.global.nc.u64 %rd46, [%rd47];
	// end inline asm
	add.s64 	%rd49, %rd39, 20480;
	// begin inline asm
	ld.global.nc.u64 %rd48, [%rd49];
	// end inline asm
	add.s64 	%rd51, %rd39, 24576;
	// begin inline asm
	ld.global.nc.u64 %rd50, [%rd51];
	// end inline asm
	add.s64 	%rd53, %rd40, %rd38;
	add.s64 	%rd54, %rd42, %rd53;
	add.s64 	%rd55, %rd44, %rd54;
	add.s64 	%rd56, %rd46, %rd55;
	add.s64 	%rd57, %rd48, %rd56;
	add.s64 	%rd279, %rd50, %rd57;
	setp.lt.u32 	%p3, %r34, 7168;
	mov.b32 	%r231, 3584;
	@%p3 bra 	$L__BB4_25;
	add.s32 	%r14, %r34, -3584;
	mov.b32 	%r231, 3584;
$L__BB4_23:
	add.s32 	%r37, %r231, %r13;
	mul.wide.u32 	%rd72, %r37, 8;
	add.s64 	%rd59, %rd35, %rd72;
	// begin inline asm
	ld.global.nc.u64 %rd58, [%rd59];
	// end inline asm
	add.s64 	%rd61, %rd59, 4096;
	// begin inline asm
	ld.global.nc.u64 %rd60, [%rd61];
	// end inline asm
	add.s64 	%rd63, %rd59, 8192;
	// begin inline asm
	ld.global.nc.u64 %rd62, [%rd63];
	// end inline asm
	add.s64 	%rd65, %rd59, 12288;
	// begin inline asm
	ld.global.nc.u64 %rd64, [%rd65];
	// end inline asm
	add.s64 	%rd67, %rd59, 16384;
	// begin inline asm
	ld.global.nc.u64 %rd66, [%rd67];
	// end inline asm
	add.s64 	%rd69, %rd59, 20480;
	// begin inline asm
	ld.global.nc.u64 %rd68, [%rd69];
	// end inline asm
	add.s64 	%rd71, %rd59, 24576;
	// begin inline asm
	ld.global.nc.u64 %rd70, [%rd71];
	// end inline asm
	add.s64 	%rd73, %rd58, %rd279;
	add.s64 	%rd74, %rd60, %rd73;
	add.s64 	%rd75, %rd62, %rd74;
	add.s64 	%rd76, %rd64, %rd75;
	add.s64 	%rd77, %rd66, %rd76;
	add.s64 	%rd78, %rd68, %rd77;
	add.s64 	%rd279, %rd70, %rd78;
	sub.s32 	%r38, %r34, %r231;
	setp.lt.s32 	%p4, %r38, 3584;
	@%p4 bra 	$L__BB4_33;
	add.s32 	%r231, %r231, 3584;
	setp.le.s32 	%p5, %r231, %r14;
	@%p5 bra 	$L__BB4_23;
$L__BB4_25:
	setp.le.s32 	%p6, %r34, %r231;
	@%p6 bra 	$L__BB4_33;
	sub.s32 	%r18, %r34, %r231;
	setp.ge.s32 	%p7, %r13, %r18;
	@%p7 bra 	$L__BB4_33;
	not.b32 	%r39, %r13;
	add.s32 	%r40, %r34, %r39;
	sub.s32 	%r19, %r40, %r231;
	and.b32  	%r41, %r19, 1536;
	setp.eq.s32 	%p8, %r41, 1536;
	mov.u32 	%r235, %r13;
	@%p8 bra 	$L__BB4_30;
	add.s32 	%r233, %r13, %r231;
	shr.u32 	%r42, %r19, 9;
	add.s32 	%r43, %r42, 1;
	and.b32  	%r44, %r43, 3;
	neg.s32 	%r232, %r44;
	mov.u32 	%r235, %r13;
$L__BB4_29:
	.pragma "nounroll";
	mul.wide.u32 	%rd82, %r233, 8;
	add.s64 	%rd81, %rd35, %rd82;
	// begin inline asm
	ld.global.nc.u64 %rd80, [%rd81];
	// end inline asm
	add.s64 	%rd279, %rd80, %rd279;
	add.s32 	%r235, %r235, 512;
	add.s32 	%r233, %r233, 512;
	add.s32 	%r232, %r232, 1;
	setp.ne.s32 	%p9, %r232, 0;
	@%p9 bra 	$L__BB4_29;
$L__BB4_30:
	setp.lt.u32 	%p10, %r19, 1536;
	@%p10 bra 	$L__BB4_33;
	cvt.u64.u32 	%rd83, %r235;
	cvt.u64.u32 	%rd84, %r231;
	add.s64 	%rd85, %rd83, %rd84;
	shl.b64 	%rd86, %rd85, 3;
	add.s64 	%rd87, %rd86, %rd35;
	add.s64 	%rd277, %rd87, 8192;
	add.s32 	%r236, %r235, %r231;
$L__BB4_32:
	mul.wide.u32 	%rd96, %r236, 8;
	add.s64 	%rd89, %rd35, %rd96;
	// begin inline asm
	ld.global.nc.u64 %rd88, [%rd89];
	// end inline asm
	add.s64 	%rd97, %rd88, %rd279;
	add.s64 	%rd91, %rd277, -4096;
	// begin inline asm
	ld.global.nc.u64 %rd90, [%rd91];
	// end inline asm
	add.s64 	%rd98, %rd90, %rd97;
	// begin inline asm
	ld.global.nc.u64 %rd92, [%rd277];
	// end inline asm
	add.s64 	%rd99, %rd92, %rd98;
	add.s64 	%rd95, %rd277, 4096;
	// begin inline asm
	ld.global.nc.u64 %rd94, [%rd95];
	// end inline asm
	add.s64 	%rd279, %rd94, %rd99;
	add.s32 	%r235, %r235, 2048;
	add.s64 	%rd277, %rd277, 16384;
	add.s32 	%r236, %r236, 2048;
	setp.lt.s32 	%p11, %r235, %r18;
	@%p11 bra 	$L__BB4_32;
$L__BB4_33:
	// begin inline asm
	mov.u32 %r45, %laneid;
	// end inline asm
	mov.b64 	{%r47, %r52}, %rd279;
	mov.b32 	%r53, 1;
	mov.b32 	%r94, 31;
	mov.b32 	%r95, -1;
	// begin inline asm
	shfl.sync.down.b32 %r46, %r47, %r53, %r94, %r95;
	// end inline asm
	// begin inline asm
	shfl.sync.down.b32 %r51, %r52, %r53, %r94, %r95;
	// end inline asm
	mov.b64 	%rd100, {%r46, %r51};
	setp.gt.s32 	%p12, %r45, 30;
	selp.b64 	%rd101, 0, %rd100, %p12;
	add.s64 	%rd102, %rd101, %rd279;
	mov.b64 	{%r57, %r62}, %rd102;
	mov.b32 	%r63, 2;
	// begin inline asm
	shfl.sync.down.b32 %r56, %r57, %r63, %r94, %r95;
	// end inline asm
	// begin inline asm
	shfl.sync.down.b32 %r61, %r62, %r63, %r94, %r95;
	// end inline asm
	mov.b64 	%rd103, {%r56, %r61};
	setp.gt.s32 	%p13, %r45, 29;
	selp.b64 	%rd104, 0, %rd103, %p13;
	add.s64 	%rd105, %rd104, %rd102;
	mov.b64 	{%r67, %r72}, %rd105;
	mov.b32 	%r73, 4;
	// begin inline asm
	shfl.sync.down.b32 %r66, %r67, %r73, %r94, %r95;
	// end inline asm
	// begin inline asm
	shfl.sync.down.b32 %r71, %r72, %r73, %r94, %r95;
	// end inline asm
	mov.b64 	%rd106, {%r66, %r71};
	setp.gt.s32 	%p14, %r45, 27;
	selp.b64 	%rd107, 0, %rd106, %p14;
	add.s64 	%rd108, %rd107, %rd105;
	mov.b64 	{%r77, %r82}, %rd108;
	mov.b32 	%r83, 8;
	// begin inline asm
	shfl.sync.down.b32 %r76, %r77, %r83, %r94, %r95;
	// end inline asm
	// begin inline asm
	shfl.sync.down.b32 %r81, %r82, %r83, %r94, %r95;
	// end inline asm
	mov.b64 	%rd109, {%r76, %r81};
	setp.gt.s32 	%p15, %r45, 23;
	selp.b64 	%rd110, 0, %rd109, %p15;
	add.s64 	%rd111, %rd110, %rd108;
	mov.b64 	{%r87, %r92}, %rd111;
	mov.b32 	%r93, 16;
	// begin inline asm
	shfl.sync.down.b32 %r86, %r87, %r93, %r94, %r95;
	// end inline asm
	// begin inline asm
	shfl.sync.down.b32 %r91, %r92, %r93, %r94, %r95;
	// end inline asm
	mov.b64 	%rd112, {%r86, %r91};
	setp.gt.s32 	%p16, %r45, 15;
	selp.b64 	%rd113, 0, %rd112, %p16;
	add.s64 	%rd280, %rd113, %rd111;
	setp.ne.s32 	%p17, %r45, 0;
	@%p17 bra 	$L__BB4_35;
	shr.u32 	%r96, %r13, 2;
	and.b32  	%r97, %r96, 248;
	mov.u32 	%r98, _ZZN3cub18CUB_300001_SM_10006detail6reduce28DeviceReduceSingleTileKernelINS2_10policy_hubIxjN4cuda3std3__44plusIxEEE10Policy1000EPxSC_iS9_xxNS7_10__identityEEEvT0_T1_T2_T3_T4_T6_E12temp_storage;
	add.s32 	%r99, %r98, %r97;
	st.shared.u64 	[%r99+16], %rd280;
$L__BB4_35:
	bar.sync 	0;
	setp.ne.s32 	%p18, %r13, 0;
	@%p18 bra 	$L__BB4_37;
	ld.shared.u64 	%rd114, [_ZZN3cub18CUB_300001_SM_10006detail6reduce28DeviceReduceSingleTileKernelINS2_10policy_hubIxjN4cuda3std3__44plusIxEEE10Policy1000EPxSC_iS9_xxNS7_10__identityEEEvT0_T1_T2_T3_T4_T6_E12temp_storage+24];
	add.s64 	%rd115, %rd114, %rd280;
	ld.shared.u64 	%rd116, [_ZZN3cub18CUB_300001_SM_10006detail6reduce28DeviceReduceSingleTileKernelINS2_10policy_hubIxjN4cuda3std3__44plusIxEEE10Policy1000EPxSC_iS9_xxNS7_10__identityEEEvT0_T1_T2_T3_T4_T6_E12temp_storage+32];
	add.s64 	%rd117, %rd115, %rd116;
	ld.shared.u64 	%rd118, [_ZZN3cub18CUB_300001_SM_10006detail6reduce28DeviceReduceSingleTileKernelINS2_10policy_hubIxjN4cuda3std3__44plusIxEEE10Policy1000EPxSC_iS9_xxNS7_10__identityEEEvT0_T1_T2_T3_T4_T6_E12temp_storage+40];
	add.s64 	%rd119, %rd117, %rd118;
	ld.shared.u64 	%rd120, [_ZZN3cub18CUB_300001_SM_10006detail6reduce28DeviceReduceSingleTileKernelINS2_10policy_hubIxjN4cuda3std3__44plusIxEEE10Policy1000EPxSC_iS9_xxNS7_10__identityEEEvT0_T1_T2_T3_T4_T6_E12temp_storage+48];
	add.s64 	%rd121, %rd119, %rd120;
	ld.shared.u64 	%rd122, [_ZZN3cub18CUB_300001_SM_10006detail6reduce28DeviceReduceSingleTileKernelINS2_10policy_hubIxjN4cuda3std3__44plusIxEEE10Policy1000EPxSC_iS9_xxNS7_10__identityEEEvT0_T1_T2_T3_T4_T6_E12temp_storage+56];
	add.s64 	%rd123, %rd121, %rd122;
	ld.shared.u64 	%rd124, [_ZZN3cub18CUB_300001_SM_10006detail6reduce28DeviceReduceSingleTileKernelINS2_10policy_hubIxjN4cuda3std3__44plusIxEEE10Policy1000EPxSC_iS9_xxNS7_10__identityEEEvT0_T1_T2_T3_T4_T6_E12temp_storage+64];
	add.s64 	%rd125, %rd123, %rd124;
	ld.shared.u64 	%rd126, [_ZZN3cub18CUB_300001_SM_10006detail6reduce28DeviceReduceSingleTileKernelINS2_10policy_hubIxjN4cuda3std3__44plusIxEEE10Policy1000EPxSC_iS9_xxNS7_10__identityEEEvT0_T1_T2_T3_T4_T6_E12temp_storage+72];
	add.s64 	%rd127, %rd125, %rd126;
	ld.shared.u64 	%rd128, [_ZZN3cub18CUB_300001_SM_10006detail6reduce28DeviceReduceSingleTileKernelINS2_10policy_hubIxjN4cuda3std3__44plusIxEEE10Policy1000EPxSC_iS9_xxNS7_10__identityEEEvT0_T1_T2_T3_T4_T6_E12temp_storage+80];
	add.s64 	%rd129, %rd127, %rd128;
	ld.shared.u64 	%rd130, [_ZZN3cub18CUB_300001_SM_10006detail6reduce28DeviceReduceSingleTileKernelINS2_10policy_hubIxjN4cuda3std3__44plusIxEEE10Policy1000EPxSC_iS9_xxNS7_10__identityEEEvT0_T1_T2_T3_T4_T6_E12temp_storage+88];
	add.s64 	%rd131, %rd129, %rd130;
	ld.shared.u64 	%rd132, [_ZZN3cub18CUB_300001_SM_10006detail6reduce28DeviceReduceSingleTileKernelINS2_10policy_hubIxjN4cuda3std3__44plusIxEEE10Policy1000EPxSC_iS9_xxNS7_10__identityEEEvT0_T1_T2_T3_T4_T6_E12temp_storage+96];
	add.s64 	%rd133, %rd131, %rd132;
	ld.shared.u64 	%rd134, [_ZZN3cub18CUB_300001_SM_10006detail6reduce28DeviceReduceSingleTileKernelINS2_10policy_hubIxjN4cuda3std3__44plusIxEEE10Policy1000EPxSC_iS9_xxNS7_10__identityEEEvT0_T1_T2_T3_T4_T6_E12temp_storage+104];
	add.s64 	%rd135, %rd133, %rd134;
	ld.shared.u64 	%rd136, [_ZZN3cub18CUB_300001_SM_10006detail6reduce28DeviceReduceSingleTileKernelINS2_10policy_hubIxjN4cuda3std3__44plusIxEEE10Policy1000EPxSC_iS9_xxNS7_10__identityEEEvT0_T1_T2_T3_T4_T6_E12temp_storage+112];
	add.s64 	%rd137, %rd135, %rd136;
	ld.shared.u64 	%rd138, [_ZZN3cub18CUB_300001_SM_10006detail6reduce28DeviceReduceSingleTileKernelINS2_10policy_hubIxjN4cuda3std3__44plusIxEEE10Policy1000EPxSC_iS9_xxNS7_10__identityEEEvT0_T1_T2_T3_T4_T6_E12temp_storage+120];
	add.s64 	%rd139, %rd137, %rd138;
	ld.shared.u64 	%rd140, [_ZZN3cub18CUB_300001_SM_10006detail6reduce28DeviceReduceSingleTileKernelINS2_10policy_hubIxjN4cuda3std3__44plusIxEEE10Policy1000EPxSC_iS9_xxNS7_10__identityEEEvT0_T1_T2_T3_T4_T6_E12temp_storage+128];
	add.s64 	%rd141, %rd139, %rd140;
	ld.shared.u64 	%rd142, [_ZZN3cub18CUB_300001_SM_10006detail6reduce28DeviceReduceSingleTileKernelINS2_10policy_hubIxjN4cuda3std3__44plusIxEEE10Policy1000EPxSC_iS9_xxNS7_10__identityEEEvT0_T1_T2_T3_T4_T6_E12temp_storage+136];
	add.s64 	%rd280, %rd141, %rd142;
$L__BB4_37:
	mov.u32 	%r223, %tid.x;
	setp.ne.s32 	%p56, %r223, 0;
	@%p56 bra 	$L__BB4_39;
	add.s64 	%rd264, %rd280, %rd36;
	st.global.u64 	[%rd1], %rd264;
$L__BB4_39:
	ret;

}
	// .globl	_ZN3cub18CUB_300001_SM_10006detail6reduce28DeviceReduceSingleTileKernelINS2_10policy_hubIxyN4cuda3std3__44plusIxEEE10Policy1000EN6thrust24THRUST_300001_SM_1000_NS6detail15normal_iteratorINSD_10device_ptrIiEEEEPxyS9_xxNS7_10__identityEEEvT0_T1_T2_T3_T4_T6_
.visible .entry _ZN3cub18CUB_300001_SM_10006detail6reduce28DeviceReduceSingleTileKernelINS2_10policy_hubIxyN4cuda3std3__44plusIxEEE10Policy1000EN6thrust24THRUST_300001_SM_1000_NS6detail15normal_iteratorINSD_10device_ptrIiEEEEPxyS9_xxNS7_10__identityEEEvT0_T1_T2_T3_T4_T6_(
	.param .align 8 .b8 _ZN3cub18CUB_300001_SM_10006detail6reduce28DeviceReduceSingleTileKernelINS2_10policy_hubIxyN4cuda3std3__44plusIxEEE10Policy1000EN6thrust24THRUST_300001_SM_1000_NS6detail15normal_iteratorINSD_10device_ptrIiEEEEPxyS9_xxNS7_10__identityEEEvT0_T1_T2_T3_T4_T6__param_0[8],
	.param .u64 .ptr .align 1 _ZN3cub18CUB_300001_SM_10006detail6reduce28DeviceReduceSingleTileKernelINS2_10policy_hubIxyN4cuda3std3__44plusIxEEE10Policy1000EN6thrust24THRUST_300001_SM_1000_NS6detail15normal_iteratorINSD_10device_ptrIiEEEEPxyS9_xxNS7_10__identityEEEvT0_T1_T2_T3_T4_T6__param_1,
	.param .u64 _ZN3cub18CUB_300001_SM_10006detail6reduce28DeviceReduceSingleTileKernelINS2_10policy_hubIxyN4cuda3std3__44plusIxEEE10Policy1000EN6thrust24THRUST_300001_SM_1000_NS6detail15normal_iteratorINSD_10device_ptrIiEEEEPxyS9_xxNS7_10__identityEEEvT0_T1_T2_T3_T4_T6__param_2,
	.param .align 1 .b8 _ZN3cub18CUB_300001_SM_10006detail6reduce28DeviceReduceSingleTileKernelINS2_10policy_hubIxyN4cuda3std3__44plusIxEEE10Policy1000EN6thrust24THRUST_300001_SM_1000_NS6detail15normal_iteratorINSD_10device_ptrIiEEEEPxyS9_xxNS7_10__identityEEEvT0_T1_T2_T3_T4_T6__param_3[1],
	.param .u64 _ZN3cub18CUB_300001_SM_10006detail6reduce28DeviceReduceSingleTileKernelINS2_10policy_hubIxyN4cuda3std3__44plusIxEEE10Policy1000EN6thrust24THRUST_300001_SM_1000_NS6detail15normal_iteratorINSD_10device_ptrIiEEEEPxyS9_xxNS7_10__identityEEEvT0_T1_T2_T3_T4_T6__param_4,
	.param .align 1 .b8 _ZN3cub18CUB_300001_SM_10006detail6reduce28DeviceReduceSingleTileKernelINS2_10policy_hubIxyN4cuda3std3__44plusIxEEE10Policy1000EN6thrust24THRUST_300001_SM_1000_NS6detail15normal_iteratorINSD_10device_ptrIiEEEEPxyS9_xxNS7_10__identityEEEvT0_T1_T2_T3_T4_T6__param_5[1]
)
.maxntid 512
.minnctapersm 1
{
	.reg .pred 	%p<67>;
	.reg .b32 	%r<246>;
	.reg .b64 	%rd<403>;
	// demoted variable
	.shared .align 8 .b8 _ZZN3cub18CUB_300001_SM_10006detail6reduce28DeviceReduceSingleTileKernelINS2_10policy_hubIxyN4cuda3std3__44plusIxEEE10Policy1000EN6thrust24THRUST_300001_SM_1000_NS6detail15normal_iteratorINSD_10device_ptrIiEEEEPxyS9_xxNS7_10__identityEEEvT0_T1_T2_T3_T4_T6_E12temp_storage[152];
	ld.param.u64 	%rd57, [_ZN3cub18CUB_300001_SM_10006detail6reduce28DeviceReduceSingleTileKernelINS2_10policy_hubIxyN4cuda3std3__44plusIxEEE10Policy1000EN6thrust24THRUST_300001_SM_1000_NS6detail15normal_iteratorINSD_10device_ptrIiEEEEPxyS9_xxNS7_10__identityEEEvT0_T1_T2_T3_T4_T6__param_0];
	ld.param.u64 	%rd60, [_ZN3cub18CUB_300001_SM_10006detail6reduce28DeviceReduceSingleTileKernelINS2_10policy_hubIxyN4cuda3std3__44plusIxEEE10Policy1000EN6thrust24THRUST_300001_SM_1000_NS6detail15normal_iteratorINSD_10device_ptrIiEEEEPxyS9_xxNS7_10__identityEEEvT0_T1_T2_T3_T4_T6__param_1];
	ld.param.u64 	%rd58, [_ZN3cub18CUB_300001_SM_10006detail6reduce28DeviceReduceSingleTileKernelINS2_10policy_hubIxyN4cuda3std3__44plusIxEEE10Policy1000EN6thrust24THRUST_300001_SM_1000_NS6detail15normal_iteratorINSD_10device_ptrIiEEEEPxyS9_xxNS7_10__identityEEEvT0_T1_T2_T3_T4_T6__param_2];
	ld.param.u64 	%rd59, [_ZN3cub18CUB_300001_SM_10006detail6reduce28DeviceReduceSingleTileKernelINS2_10policy_hubIxyN4cuda3std3__44plusIxEEE10Policy1000EN6thrust24THRUST_300001_SM_1000_NS6detail15normal_iteratorINSD_10device_ptrIiEEEEPxyS9_xxNS7_10__identityEEEvT0_T1_T2_T3_T4_T6__param_4];
	cvta.to.global.u64 	%rd1, %rd60;
	setp.ne.s64 	%p1, %rd58, 0;
	@%p1 bra 	$L__BB5_3;
	mov.u32 	%r231, %tid.x;
	setp.ne.s32 	%p66, %r231, 0;
	@%p66 bra 	$L__BB5_51;
	st.global.u64 	[%rd1], %rd59;
	bra.uni 	$L__BB5_51;
$L__BB5_3:
	cvta.to.global.u64 	%rd2, %rd57;
	setp.gt.u64 	%p2, %rd58, 3583;
	@%p2 bra 	$L__BB5_28;
	cvt.u32.u64 	%r1, %rd58;
	mov.u32 	%r2, %tid.x;
	setp.ge.u32 	%p24, %r2, %r1;
	mov.b64 	%rd386, 0;
	mov.u32 	%r235, %r2;
	@%p24 bra 	$L__BB5_6;
	mul.wide.u32 	%rd207, %r2, 4;
	add.s64 	%rd208, %rd2, %rd207;
	ld.global.s32 	%rd386, [%rd208];
	add.s32 	%r235, %r2, 512;
$L__BB5_6:
	setp.ge.u32 	%p25, %r235, %r1;
	@%p25 bra 	$L__BB5_19;
	not.b32 	%r108, %r235;
	add.s32 	%r109, %r108, %r1;
	shr.u32 	%r110, %r109, 9;
	add.s32 	%r5, %r110, 1;
	and.b32  	%r6, %r5, 15;
	setp.lt.u32 	%p26, %r109, 7680;
	@%p26 bra 	$L__BB5_10;
	and.b32  	%r111, %r5, 16777200;
	neg.s32 	%r233, %r111;
	mul.wide.u32 	%rd210, %r235, 4;
	add.s64 	%rd211, %rd210, %rd2;
	add.s64 	%rd377, %rd211, 16384;
$L__BB5_9:
	.pragma "nounroll";
	ld.global.s32 	%rd212, [%rd377+-16384];
	add.s64 	%rd213, %rd386, %rd212;
	ld.global.s32 	%rd214, [%rd377+-14336];
	add.s64 	%rd215, %rd213, %rd214;
	ld.global.s32 	%rd216, [%rd377+-12288];
	add.s64 	%rd217, %rd215, %rd216;
	ld.global.s32 	%rd218, [%rd377+-10240];
	add.s64 	%rd219, %rd217, %rd218;
	ld.global.s32 	%rd220, [%rd377+-8192];
	add.s64 	%rd221, %rd219, %rd220;
	ld.global.s32 	%rd222, [%rd377+-6144];
	add.s64 	%rd223, %rd221, %rd222;
	ld.global.s32 	%rd224, [%rd377+-4096];
	add.s64 	%rd225, %rd223, %rd224;
	ld.global.s32 	%rd226, [%rd377+-2048];
	add.s64 	%rd227, %rd225, %rd226;
	ld.global.s32 	%rd228, [%rd377];
	add.s64 	%rd229, %rd227, %rd228;
	ld.global.s32 	%rd230, [%rd377+2048];
	add.s64 	%rd231, %rd229, %rd230;
	ld.global.s32 	%rd232, [%rd377+4096];
	add.s64 	%rd233, %rd231, %rd232;
	ld.global.s32 	%rd234, [%rd377+6144];
	add.s64 	%rd235, %rd233, %rd234;
	ld.global.s32 	%rd236, [%rd377+8192];
	add.s64 	%rd237, %rd235, %rd236;
	ld.global.s32 	%rd238, [%rd377+10240];
	add.s64 	%rd239, %rd237, %rd238;
	ld.global.s32 	%rd240, [%rd377+12288];
	add.s64 	%rd241, %rd239, %rd240;
	ld.global.s32 	%rd242, [%rd377+14336];
	add.s64 	%rd386, %rd241, %rd242;
	add.s32 	%r235, %r235, 8192;
	add.s32 	%r233, %r233, 16;
	add.s64 	%rd377, %rd377, 32768;
	setp.ne.s32 	%p27, %r233, 0;
	@%p27 bra 	$L__BB5_9;
$L__BB5_10:
	setp.eq.s32 	%p28, %r6, 0;
	@%p28 bra 	$L__BB5_19;
	and.b32  	%r13, %r5, 7;
	setp.lt.u32 	%p29, %r6, 8;
	@%p29 bra 	$L__BB5_13;
	mul.wide.s32 	%rd244, %r235, 4;
	add.s64 	%rd245, %rd2, %rd244;
	ld.global.s32 	%rd246, [%rd245];
	add.s64 	%rd247, %rd386, %rd246;
	ld.global.s32 	%rd248, [%rd245+2048];
	add.s64 	%rd249, %rd247, %rd248;
	ld.global.s32 	%rd250, [%rd245+4096];
	add.s64 	%rd251, %rd249, %rd250;
	ld.global.s32 	%rd252, [%rd245+6144];
	add.s64 	%rd253, %rd251, %rd252;
	ld.global.s32 	%rd254, [%rd245+8192];
	add.s64 	%rd255, %rd253, %rd254;
	ld.global.s32 	%rd256, [%rd245+10240];
	add.s64 	%rd257, %rd255, %rd256;
	ld.global.s32 	%rd258, [%rd245+12288];
	add.s64 	%rd259, %rd257, %rd258;
	ld.global.s32 	%rd260, [%rd245+14336];
	add.s64 	%rd386, %rd259, %rd260;
	add.s32 	%r235, %r235, 4096;
$L__BB5_13:
	setp.eq.s32 	%p30, %r13, 0;
	@%p30 bra 	$L__BB5_19;
	and.b32  	%r16, %r5, 3;
	setp.lt.u32 	%p31, %r13, 4;
	@%p31 bra 	$L__BB5_16;
	mul.wide.s32 	%rd262, %r235, 4;
	add.s64 	%rd263, %rd2, %rd262;
	ld.global.s32 	%rd264, [%rd263];
	add.s64 	%rd265, %rd386, %rd264;
	ld.global.s32 	%rd266, [%rd263+2048];
	add.s64 	%rd267, %rd265, %rd266;
	ld.global.s32 	%rd268, [%rd263+4096];
	add.s64 	%rd269, %rd267, %rd268;
	ld.global.s32 	%rd270, [%rd263+6144];
	add.s64 	%rd386, %rd269, %rd270;
	add.s32 	%r235, %r235, 2048;
$L__BB5_16:
	setp.eq.s32 	%p32, %r16, 0;
	@%p32 bra 	$L__BB5_19;
	neg.s32 	%r238, %r16;
$L__BB5_18:
	.pragma "nounroll";
	mul.wide.s32 	%rd271, %r235, 4;
	add.s64 	%rd272, %rd2, %rd271;
	ld.global.s32 	%rd273, [%rd272];
	add.s64 	%rd386, %rd386, %rd273;
	add.s32 	%r235, %r235, 512;
	add.s32 	%r238, %r238, 1;
	setp.ne.s32 	%p33, %r238, 0;
	@%p33 bra 	$L__BB5_18;
$L__BB5_19:
	setp.lt.u64 	%p34, %rd58, 512;
	@%p34 bra 	$L__BB5_24;
	// begin inline asm
	mov.u32 %r175, %laneid;
	// end inline asm
	mov.b64 	{%r177, %r182}, %rd386;
	mov.b32 	%r183, 1;
	mov.b32 	%r224, 31;
	mov.b32 	%r225, -1;
	// begin inline asm
	shfl.sync.down.b32 %r176, %r177, %r183, %r224, %r225;
	// end inline asm
	// begin inline asm
	shfl.sync.down.b32 %r181, %r182, %r183, %r224, %r225;
	// end inline asm
	mov.b64 	%rd332, {%r176, %r181};
	setp.gt.s32 	%p58, %r175, 30;
	selp.b64 	%rd333, 0, %rd332, %p58;
	add.s64 	%rd334, %rd333, %rd386;
	mov.b64 	{%r187, %r192}, %rd334;
	mov.b32 	%r193, 2;
	// begin inline asm
	shfl.sync.down.b32 %r186, %r187, %r193, %r224, %r225;
	// end inline asm
	// begin inline asm
	shfl.sync.down.b32 %r191, %r192, %r193, %r224, %r225;
	// end inline asm
	mov.b64 	%rd335, {%r186, %r191};
	setp.gt.s32 	%p59, %r175, 29;
	selp.b64 	%rd336, 0, %rd335, %p59;
	add.s64 	%rd337, %rd336, %rd334;
	mov.b64 	{%r197, %r202}, %rd337;
	mov.b32 	%r203, 4;
	// begin inline asm
	shfl.sync.down.b32 %r196, %r197, %r203, %r224, %r225;
	// end inline asm
	// begin inline asm
	shfl.sync.down.b32 %r201, %r202, %r203, %r224, %r225;
	// end inline asm
	mov.b64 	%rd338, {%r196, %r201};
	setp.gt.s32 	%p60, %r175, 27;
	selp.b64 	%rd339, 0, %rd338, %p60;
	add.s64 	%rd340, %rd339, %rd337;
	mov.b64 	{%r207, %r212}, %rd340;
	mov.b32 	%r213, 8;
	// begin inline asm
	shfl.sync.down.b32 %r206, %r207, %r213, %r224, %r225;
	// end inline asm
	// begin inline asm
	shfl.sync.down.b32 %r211, %r212, %r213, %r224, %r225;
	// end inline asm
	mov.b64 	%rd341, {%r206, %r211};
	setp.gt.s32 	%p61, %r175, 23;
	selp.b64 	%rd342, 0, %rd341, %p61;
	add.s64 	%rd343, %rd342, %rd340;
	mov.b64 	{%r217, %r222}, %rd343;
	mov.b32 	%r223, 16;
	// begin inline asm
	shfl.sync.down.b32 %r216, %r217, %r223, %r224, %r225;
	// end inline asm
	// begin inline asm
	shfl.sync.down.b32 %r221, %r222, %r223, %r224, %r225;
	// end inline asm
	mov.b64 	%rd344, {%r216, %r221};
	setp.gt.s32 	%p62, %r175, 15;
	selp.b64 	%rd345, 0, %rd344, %p62;
	add.s64 	%rd402, %rd345, %rd343;
	setp.ne.s32 	%p63, %r175, 0;
	@%p63 bra 	$L__BB5_22;
	shr.u32 	%r226, %r2, 2;
	and.b32  	%r227, %r226, 248;
	mov.u32 	%r228, _ZZN3cub18CUB_300001_SM_10006detail6reduce28DeviceReduceSingleTileKernelINS2_10policy_hubIxyN4cuda3std3__44plusIxEEE10Policy1000EN6thrust24THRUST_300001_SM_1000_NS6detail15normal_iteratorINSD_10device_ptrIiEEEEPxyS9_xxNS7_10__identityEEEvT0_T1_T2_T3_T4_T6_E12temp_storage;
	add.s32 	%r229, %r228, %r227;
	st.shared.u64 	[%r229+16], %rd402;
$L__BB5_22:
	bar.sync 	0;
	setp.ne.s32 	%p64, %r2, 0;
	@%p64 bra 	$L__BB5_49;
	ld.shared.u64 	%rd346, [_ZZN3cub18CUB_300001_SM_10006detail6reduce28DeviceReduceSingleTileKernelINS2_10policy_hubIxyN4cuda3std3__44plusIxEEE10Policy1000EN6thrust24THRUST_300001_SM_1000_NS6detail15normal_iteratorINSD_10device_ptrIiEEEEPxyS9_xxNS7_10__identityEEEvT0_T1_T2_T3_T4_T6_E12temp_storage+24];
	add.s64 	%rd347, %rd346, %rd402;
	ld.shared.u64 	%rd348, [_ZZN3cub18CUB_300001_SM_10006detail6reduce28DeviceReduceSingleTileKernelINS2_10policy_hubIxyN4cuda3std3__44plusIxEEE10Policy1000EN6thrust24THRUST_300001_SM_1000_NS6detail15normal_iteratorINSD_10device_ptrIiEEEEPxyS9_xxNS7_10__identityEEEvT0_T1_T2_T3_T4_T6_E12temp_storage+32];
	add.s64 	%rd349, %rd347, %rd348;
	ld.shared.u64 	%rd350, [_ZZN3cub18CUB_300001_SM_10006detail6reduce28DeviceReduceSingleTileKernelINS2_10policy_hubIxyN4cuda3std3__44plusIxEEE10Policy1000EN6thrust24THRUST_300001_SM_1000_NS6detail15normal_iteratorINSD_10device_ptrIiEEEEPxyS9_xxNS7_10__identityEEEvT0_T1_T2_T3_T4_T6_E12temp_storage+40];
	add.s64 	%rd351, %rd349, %rd350;
	ld.shared.u64 	%rd352, [_ZZN3cub18CUB_300001_SM_10006detail6reduce28DeviceReduceSingleTileKernelINS2_10policy_hubIxyN4cuda3std3__44plusIxEEE10Policy1000EN6thrust24THRUST_300001_SM_1000_NS6detail15normal_iteratorINSD_10device_ptrIiEEEEPxyS9_xxNS7_10__identityEEEvT0_T1_T2_T3_T4_T6_E12temp_storage+48];
	add.s64 	%rd353, %rd351, %rd352;
	ld.shared.u64 	%rd354, [_ZZN3cub18CUB_300001_SM_10006detail6reduce28DeviceReduceSingleTileKernelINS2_10policy_hubIxyN4cuda3std3__44plusIxEEE10Policy1000EN6thrust24THRUST_300001_SM_1000_NS6detail15normal_iteratorINSD_10device_ptrIiEEEEPxyS9_xxNS7_10__identityEEEvT0_T1_T2_T3_T4_T6_E12temp_storage+56];
	add.s64 	%rd355, %rd353, %rd354;
	ld.shared.u64 	%rd356, [_ZZN3cub18CUB_300001_SM_10006detail6reduce28DeviceReduceSingleTileKernelINS2_10policy_hubIxyN4cuda3std3__44plusIxEEE10Policy1000EN6thrust24THRUST_300001_SM_1000_NS6detail15normal_iteratorINSD_10device_ptrIiEEEEPxyS9_xxNS7_10__identityEEEvT0_T1_T2_T3_T4_T6_E12temp_storage+64];
	add.s64 	%rd357, %rd355, %rd356;
	ld.shared.u64 	%rd358, [_ZZN3cub18CUB_300001_SM_10006detail6reduce28DeviceReduceSingleTileKernelINS2_10policy_hubIxyN4cuda3std3__44plusIxEEE10Policy1000EN6thrust24THRUST_300001_SM_1000_NS6detail15normal_iteratorINSD_10device_ptrIiEEEEPxyS9_xxNS7_10__identityEEEvT0_T1_T2_T3_T4_T6_E12temp_storage+72];
	add.s64 	%rd359, %rd357, %rd358;
	ld.shared.u64 	%rd360, [_ZZN3cub18CUB_300001_SM_10006detail6reduce28DeviceReduceSingleTileKernelINS2_10policy_hubIxyN4cuda3std3__44plusIxEEE10Policy1000EN6thrust24THRUST_300001_SM_1000_NS6detail15normal_iteratorINSD_10device_ptrIiEEEEPxyS9_xxNS7_10__identityEEEvT0_T1_T2_T3_T4_T6_E12temp_storage+80];
	add.s64 	%rd361, %rd359, %rd360;
	ld.shared.u64 	%rd362, [_ZZN3cub18CUB_300001_SM_10006detail6reduce28DeviceReduceSingleTileKernelINS2_10policy_hubIxyN4cuda3std3__44plusIxEEE10Policy1000EN6thrust24THRUST_300001_SM_1000_NS6detail15normal_iteratorINSD_10device_ptrIiEEEEPxyS9_xxNS7_10__identityEEEvT0_T1_T2_T3_T4_T6_E12temp_storage+88];
	add.s64 	%rd363, %rd361, %rd362;
	ld.shared.u64 	%rd364, [_ZZN3cub18CUB_300001_SM_10006detail6reduce28DeviceReduceSingleTileKernelINS2_10policy_hubIxyN4cuda3std3__44plusIxEEE10Policy1000EN6thrust24THRUST_300001_SM_1000_NS6detail15normal_iteratorINSD_10device_ptrIiEEEEPxyS9_xxNS7_10__identityEEEvT0_T1_T2_T3_T4_T6_E12temp_storage+96];
	add.s64 	%rd365, %rd363, %rd364;
	ld.shared.u64 	%rd366, [_ZZN3cub18CUB_300001_SM_10006detail6reduce28DeviceReduceSingleTileKernelINS2_10policy_hubIxyN4cuda3std3__44plusIxEEE10Policy1000EN6thrust24THRUST_300001_SM_1000_NS6detail15normal_iteratorINSD_10device_ptrIiEEEEPxyS9_xxNS7_10__identityEEEvT0_T1_T2_T3_T4_T6_E12temp_storage+104];
	add.s64 	%rd367, %rd365, %rd366;
	ld.shared.u64 	%rd368, [_ZZN3cub18CUB_300001_SM_10006detail6reduce28DeviceReduceSingleTileKernelINS2_10policy_hubIxyN4cuda3std3__44plusIxEEE10Policy1000EN6thrust24THRUST_300001_SM_1000_NS6detail15normal_iteratorINSD_10device_ptrIiEEEEPxyS9_xxNS7_10__identityEEEvT0_T1_T2_T3_T4_T6_E12temp_storage+112];
	add.s64 	%rd369, %rd367, %rd368;
	ld.shared.u64 	%rd370, [_ZZN3cub18CUB_300001_SM_10006detail6reduce28DeviceReduceSingleTileKernelINS2_10policy_hubIxyN4cuda3std3__44plusIxEEE10Policy1000EN6thrust24THRUST_300001_SM_1000_NS6detail15normal_iteratorINSD_10device_ptrIiEEEEPxyS9_xxNS7_10__identityEEEvT0_T1_T2_T3_T4_T6_E12temp_storage+120];
	add.s64 	%rd371, %rd369, %rd370;
	ld.shared.u64 	%rd372, [_ZZN3cub18CUB_300001_SM_10006detail6reduce28DeviceReduceSingleTileKernelINS2_10policy_hubIxyN4cuda3std3__44plusIxEEE10Policy1000EN6thrust24THRUST_300001_SM_1000_NS6detail15normal_iteratorINSD_10device_ptrIiEEEEPxyS9_xxNS7_10__identityEEEvT0_T1_T2_T3_T4_T6_E12temp_storage+128];
	add.s64 	%rd373, %rd371, %rd372;
	ld.shared.u64 	%rd374, [_ZZN3cub18CUB_300001_SM_10006detail6reduce28DeviceReduceSingleTileKernelINS2_10policy_hubIxyN4cuda3std3__44plusIxEEE10Policy1000EN6thrust24THRUST_300001_SM_1000_NS6detail15normal_iteratorINSD_10device_ptrIiEEEEPxyS9_xxNS7_10__identityEEEvT0_T1_T2_T3_T4_T6_E12temp_storage+136];
	add.s64 	%rd402, %rd373, %rd374;
	bra.uni 	$L__BB5_49;
$L__BB5_24:
	// begin inline asm
	mov.u32 %r112, %laneid;
	// end inline asm
	and.b32  	%r163, %r2, 992;
	add.s32 	%r164, %r163, 32;
	setp.gt.u32 	%p35, %r164, %r1;
	not.b32 	%r165, %r163;
	add.s32 	%r166, %r1, %r165;
	selp.b32 	%r161, %r166, 31, %p35;
	mov.b64 	{%r114, %r119}, %rd386;
	mov.b32 	%r120, 1;
	mov.b32 	%r162, -1;
	// begin inline asm
	shfl.sync.down.b32 %r113, %r114, %r120, %r161, %r162;
	// end inline asm
	// begin inline asm
	shfl.sync.down.b32 %r118, %r119, %r120, %r161, %r162;
	// end inline asm
	mov.b64 	%rd274, {%r113, %r118};
	setp.lt.s32 	%p36, %r112, %r161;
	selp.b64 	%rd275, %rd274, 0, %p36;
	add.s64 	%rd276, %rd275, %rd386;
	mov.b64 	{%r124, %r129}, %rd276;
	mov.b32 	%r130, 2;
	// begin inline asm
	shfl.sync.down.b32 %r123, %r124, %r130, %r161, %r162;
	// end inline asm
	// begin inline asm
	shfl.sync.down.b32 %r128, %r129, %r130, %r161, %r162;
	// end inline asm
	mov.b64 	%rd277, {%r123, %r128};
	add.s32 	%r167, %r112, 2;
	setp.gt.s32 	%p37, %r167, %r161;
	selp.b64 	%rd278, 0, %rd277, %p37;
	add.s64 	%rd279, %rd278, %rd276;
	mov.b64 	{%r134, %r139}, %rd279;
	mov.b32 	%r140, 4;
	// begin inline asm
	shfl.sync.down.b32 %r133, %r134, %r140, %r161, %r162;
	// end inline asm
	// begin inline asm
	shfl.sync.down.b32 %r138, %r139, %r140, %r161, %r162;
	// end inline asm
	mov.b64 	%rd280, {%r133, %r138};
	add.s32 	%r168, %r112, 4;
	setp.gt.s32 	%p38, %r168, %r161;
	selp.b64 	%rd281, 0, %rd280, %p38;
	add.s64 	%rd282, %rd281, %rd279;
	mov.b64 	{%r144, %r149}, %rd282;
	mov.b32 	%r150, 8;
	// begin inline asm
	shfl.sync.down.b32 %r143, %r144, %r150, %r161, %r162;
	// end inline asm
	// begin inline asm
	shfl.sync.down.b32 %r148, %r149, %r150, %r161, %r162;
	// end inline asm
	mov.b64 	%rd283, {%r143, %r148};
	add.s32 	%r169, %r112, 8;
	setp.gt.s32 	%p39, %r169, %r161;
	selp.b64 	%rd284, 0, %rd283, %p39;
	add.s64 	%rd285, %rd284, %rd282;
	mov.b64 	{%r154, %r159}, %rd285;
	mov.b32 	%r160, 16;
	// begin inline asm
	shfl.sync.down.b32 %r153, %r154, %r160, %r161, %r162;
	// end inline asm
	// begin inline asm
	shfl.sync.down.b32 %r158, %r159, %r160, %r161, %r162;
	// end inline asm
	mov.b64 	%rd286, {%r153, %r158};
	add.s32 	%r170, %r112, 16;
	setp.gt.s32 	%p40, %r170, %r161;
	selp.b64 	%rd287, 0, %rd286, %p40;
	add.s64 	%rd402, %rd287, %rd285;
	setp.ne.s32 	%p41, %r112, 0;
	@%p41 bra 	$L__BB5_26;
	shr.u32 	%r171, %r2, 2;
	and.b32  	%r172, %r171, 248;
	mov.u32 	%r173, _ZZN3cub18CUB_300001_SM_10006detail6reduce28DeviceReduceSingleTileKernelINS2_10policy_hubIxyN4cuda3std3__44plusIxEEE10Policy1000EN6thrust24THRUST_300001_SM_1000_NS6detail15normal_iteratorINSD_10device_ptrIiEEEEPxyS9_xxNS7_10__identityEEEvT0_T1_T2_T3_T4_T6_E12temp_storage;
	add.s32 	%r174, %r173, %r172;
	st.shared.u64 	[%r174+16], %rd402;
$L__BB5_26:
	bar.sync 	0;
	setp.ne.s32 	%p42, %r2, 0;
	@%p42 bra 	$L__BB5_49;
	setp.gt.u64 	%p43, %rd58, 32;
	ld.shared.u64 	%rd288, [_ZZN3cub18CUB_300001_SM_10006detail6reduce28DeviceReduceSingleTileKernelINS2_10policy_hubIxyN4cuda3std3__44plusIxEEE10Policy1000EN6thrust24THRUST_300001_SM_1000_NS6detail15normal_iteratorINSD_10device_ptrIiEEEEPxyS9_xxNS7_10__identityEEEvT0_T1_T2_T3_T4_T6_E12temp_storage+24];
	selp.b64 	%rd289, %rd288, 0, %p43;
	add.s64 	%rd290, %rd289, %rd402;
	setp.gt.u64 	%p44, %rd58, 64;
	ld.shared.u64 	%rd291, [_ZZN3cub18CUB_300001_SM_10006detail6reduce28DeviceReduceSingleTileKernelINS2_10policy_hubIxyN4cuda3std3__44plusIxEEE10Policy1000EN6thrust24THRUST_300001_SM_1000_NS6detail15normal_iteratorINSD_10device_ptrIiEEEEPxyS9_xxNS7_10__identityEEEvT0_T1_T2_T3_T4_T6_E12temp_storage+32];
	selp.b64 	%rd292, %rd291, 0, %p44;
	add.s64 	%rd293, %rd290, %rd292;
	setp.gt.u64 	%p45, %rd58, 96;
	ld.shared.u64 	%rd294, [_ZZN3cub18CUB_300001_SM_10006detail6reduce28DeviceReduceSingleTileKernelINS2_10policy_hubIxyN4cuda3std3__44plusIxEEE10Policy1000EN6thrust24THRUST_300001_SM_1000_NS6detail15normal_iteratorINSD_10device_ptrIiEEEEPxyS9_xxNS7_10__identityEEEvT0_T1_T2_T3_T4_T6_E12temp_storage+40];
	selp.b64 	%rd295, %rd294, 0, %p45;
	add.s64 	%rd296, %rd293, %rd295;
	setp.gt.u64 	%p46, %rd58, 128;
	ld.shared.u64 	%rd297, [_ZZN3cub18CUB_300001_SM_10006detail6reduce28DeviceReduceSingleTileKernelINS2_10policy_hubIxyN4cuda3std3__44plusIxEEE10Policy1000EN6thrust24THRUST_300001_SM_1000_NS6detail15normal_iteratorINSD_10device_ptrIiEEEEPxyS9_xxNS7_10__identityEEEvT0_T1_T2_T3_T4_T6_E12temp_storage+48];
	selp.b64 	%rd298, %rd297, 0, %p46;
	add.s64 	%rd299, %rd296, %rd298;
	setp.gt.u64 	%p47, %rd58, 160;
	ld.shared.u64 	%rd300, [_ZZN3cub18CUB_300001_SM_10006detail6reduce28DeviceReduceSingleTileKernelINS2_10policy_hubIxyN4cuda3std3__44plusIxEEE10Policy1000EN6thrust24THRUST_300001_SM_1000_NS6detail15normal_iteratorINSD_10device_ptrIiEEEEPxyS9_xxNS7_10__identityEEEvT0_T1_T2_T3_T4_T6_E12temp_storage+56];
	selp.b64 	%rd301, %rd300, 0, %p47;
	add.s64 	%rd302, %rd299, %rd301;
	setp.gt.u64 	%p48, %rd58, 192;
	ld.shared.u64 	%rd303, [_ZZN3cub18CUB_300001_SM_10006detail6reduce28DeviceReduceSingleTileKernelINS2_10policy_hubIxyN4cuda3std3__44plusIxEEE10Policy1000EN6thrust24THRUST_300001_SM_1000_NS6detail15normal_iteratorINSD_10device_ptrIiEEEEPxyS9_xxNS7_10__identityEEEvT0_T1_T2_T3_T4_T6_E12temp_storage+64];
	selp.b64 	%rd304, %rd303, 0, %p48;
	add.s64 	%rd305, %rd302, %rd304;
	setp.gt.u64 	%p49, %rd58, 224;
	ld.shared.u64 	%rd306, [_ZZN3cub18CUB_300001_SM_10006detail6reduce28DeviceReduceSingleTileKernelINS2_10policy_hubIxyN4cuda3std3__44plusIxEEE10Policy1000EN6thrust24THRUST_300001_SM_1000_NS6detail15normal_iteratorINSD_10device_ptrIiEEEEPxyS9_xxNS7_10__identityEEEvT0_T1_T2_T3_T4_T6_E12temp_storage+72];
	selp.b64 	%rd307, %rd306, 0, %p49;
	add.s64 	%rd308, %rd305, %rd307;
	setp.gt.u64 	%p50, %rd58, 256;
	ld.shared.u64 	%rd309, [_ZZN3cub18CUB_300001_SM_10006detail6reduce28DeviceReduceSingleTileKernelINS2_10policy_hubIxyN4cuda3std3__44plusIxEEE10Policy1000EN6thrust24THRUST_300001_SM_1000_NS6detail15normal_iteratorINSD_10device_ptrIiEEEEPxyS9_xxNS7_10__identityEEEvT0_T1_T2_T3_T4_T6_E12temp_storage+80];
	selp.b64 	%rd310, %rd309, 0, %p50;
	add.s64 	%rd311, %rd308, %rd310;
	setp.gt.u64 	%p51, %rd58, 288;
	ld.shared.u64 	%rd312, [_ZZN3cub18CUB_300001_SM_10006detail6reduce28DeviceReduceSingleTileKernelINS2_10policy_hubIxyN4cuda3std3__44plusIxEEE10Policy1000EN6thrust24THRUST_300001_SM_1000_NS6detail15normal_iteratorINSD_10device_ptrIiEEEEPxyS9_xxNS7_10__identityEEEvT0_T1_T2_T3_T4_T6_E12temp_storage+88];
	selp.b64 	%rd313, %rd312, 0, %p51;
	add.s64 	%rd314, %rd311, %rd313;
	setp.gt.u64 	%p52, %rd58, 320;
	ld.shared.u64 	%rd315, [_ZZN3cub18CUB_300001_SM_10006detail6reduce28DeviceReduceSingleTileKernelINS2_10policy_hubIxyN4cuda3std3__44plusIxEEE10Policy1000EN6thrust24THRUST_300001_SM_1000_NS6detail15normal_iteratorINSD_10device_ptrIiEEEEPxyS9_xxNS7_10__identityEEEvT0_T1_T2_T3_T4_T6_E12temp_storage+96];
	selp.b64 	%rd316, %rd315, 0, %p52;
	add.s64 	%rd317, %rd314, %rd316;
	setp.gt.u64 	%p53, %rd58, 352;
	ld.shared.u64 	%rd318, [_ZZN3cub18CUB_300001_SM_10006detail6reduce28DeviceReduceSingleTileKernelINS2_10policy_hubIxyN4cuda3std3__44plusIxEEE10Policy1000EN6thrust24THRUST_300001_SM_1000_NS6detail15normal_iteratorINSD_10device_ptrIiEEEEPxyS9_xxNS7_10__identityEEEvT0_T1_T2_T3_T4_T6_E12temp_storage+104];
	selp.b64 	%rd319, %rd318, 0, %p53;
	add.s64 	%rd320, %rd317, %rd319;
	setp.gt.u64 	%p54, %rd58, 384;
	ld.shared.u64 	%rd321, [_ZZN3cub18CUB_300001_SM_10006detail6reduce28DeviceReduceSingleTileKernelINS2_10policy_hubIxyN4cuda3std3__44plusIxEEE10Policy1000EN6thrust24THRUST_300001_SM_1000_NS6detail15normal_iteratorINSD_10device_ptrIiEEEEPxyS9_xxNS7_10__identityEEEvT0_T1_T2_T3_T4_T6_E12temp_storage+112];
	selp.b64 	%rd322, %rd321, 0, %p54;
	add.s64 	%rd323, %rd320, %rd322;
	setp.gt.u64 	%p55, %rd58, 416;
	ld.shared.u64 	%rd324, [_ZZN3cub18CUB_300001_SM_10006detail6reduce28DeviceReduceSingleTileKernelINS2_10policy_hubIxyN4cuda3std3__44plusIxEEE10Policy1000EN6thrust24THRUST_300001_SM_1000_NS6detail15normal_iteratorINSD_10device_ptrIiEEEEPxyS9_xxNS7_10__identityEEEvT0_T1_T2_T3_T4_T6_E12temp_storage+120];
	selp.b64 	%rd325, %rd324, 0, %p55;
	add.s64 	%rd326, %rd323, %rd325;
	setp.gt.u64 	%p56, %rd58, 448;
	ld.shared.u64 	%rd327, [_ZZN3cub18CUB_300001_SM_10006detail6reduce28DeviceReduceSingleTileKernelINS2_10policy_hubIxyN4cuda3std3__44plusIxEEE10Policy1000EN6thrust24THRUST_300001_SM_1000_NS6detail15normal_iteratorINSD_10device_ptrIiEEEEPxyS9_xxNS7_10__identityEEEvT0_T1_T2_T3_T4_T6_E12temp_storage+128];
	selp.b64 	%rd328, %rd327, 0, %p56;
	add.s64 	%rd329, %rd326, %rd328;
	setp.gt.u64 	%p57, %rd58, 480;
	ld.shared.u64 	%rd330, [_ZZN3cub18CUB_300001_SM_10006detail6reduce28DeviceReduceSingleTileKernelINS2_10policy_hubIxyN4cuda3std3__44plusIxEEE10Policy1000EN6thrust24THRUST_300001_SM_1000_NS6detail15normal_iteratorINSD_10device_ptrIiEEEEPxyS9_xxNS7_10__identityEEEvT0_T1_T2_T3_T4_T6_E12temp_storage+136];
	selp.b64 	%rd331, %rd330, 0, %p57;
	add.s64 	%rd402, %rd329, %rd331;
	bra.uni 	$L__BB5_49;
$L__BB5_28:
	mov.u32 	%r24, %tid.x;
	cvt.u64.u32 	%rd25, %r24;
	mul.wide.u32 	%rd62, %r24, 4;
	add.s64 	%rd26, %rd2, %rd62;
	ld.global.s32 	%rd63, [%rd26];
	ld.global.s32 	%rd64, [%rd26+2048];
	ld.global.s32 	%rd65, [%rd26+4096];
	ld.global.s32 	%rd66, [%rd26+6144];
	ld.global.s32 	%rd67, [%rd26+8192];
	ld.global.s32 	%rd68, [%rd26+10240];
	ld.global.s32 	%rd69, [%rd26+12288];
	add.s64 	%rd70, %rd64, %rd63;
	add.s64 	%rd71, %rd70, %rd65;
	add.s64 	%rd72, %rd71, %rd66;
	add.s64 	%rd73, %rd72, %rd67;
	add.s64 	%rd74, %rd73, %rd68;
	add.s64 	%rd401, %rd74, %rd69;
	add.s64 	%rd28, %rd58, -3584;
	setp.lt.u64 	%p3, %rd28, 3584;
	mov.b64 	%rd390, 3584;
	@%p3 bra 	$L__BB5_32;
	mov.b64 	%rd390, 3584;
$L__BB5_30:
	shl.b64 	%rd76, %rd390, 2;
	add.s64 	%rd77, %rd26, %rd76;
	ld.global.s32 	%rd78, [%rd77];
	ld.global.s32 	%rd79, [%rd77+2048];
	ld.global.s32 	%rd80, [%rd77+4096];
	ld.global.s32 	%rd81, [%rd77+6144];
	ld.global.s32 	%rd82, [%rd77+8192];
	ld.global.s32 	%rd83, [%rd77+10240];
	ld.global.s32 	%rd84, [%rd77+12288];
	add.s64 	%rd85, %rd401, %rd78;
	add.s64 	%rd86, %rd85, %rd79;
	add.s64 	%rd87, %rd86, %rd80;
	add.s64 	%rd88, %rd87, %rd81;
	add.s64 	%rd89, %rd88, %rd82;
	add.s64 	%rd90, %rd89, %rd83;
	add.s64 	%rd401, %rd90, %rd84;
	sub.s64 	%rd91, %rd58, %rd390;
	setp.lt.u64 	%p4, %rd91, 3584;
	@%p4 bra 	$L__BB5_45;
	add.s64 	%rd390, %rd390, 3584;
	setp.le.u64 	%p5, %rd390, %rd28;
	@%p5 bra 	$L__BB5_30;
$L__BB5_32:
	setp.le.u64 	%p6, %rd58, %rd390;
	cvt.u32.u64 	%r42, %rd390;
	cvt.u32.u64 	%r43, %rd58;
	sub.s32 	%r44, %r43, %r42;
	setp.ge.s32 	%p7, %r24, %r44;
	or.pred  	%p8, %p6, %p7;
	@%p8 bra 	$L__BB5_45;
	not.b32 	%r47, %r24;
	add.s32 	%r48, %r47, %r43;
	sub.s32 	%r50, %r48, %r42;
	shr.u32 	%r51, %r50, 9;
	add.s32 	%r25, %r51, 1;
	and.b32  	%r26, %r25, 15;
	setp.lt.u32 	%p9, %r50, 7680;
	mov.u32 	%r242, %r24;
	@%p9 bra 	$L__BB5_36;
	and.b32  	%r52, %r25, 16777200;
	neg.s32 	%r240, %r52;
	add.s64 	%rd93, %rd390, %rd25;
	shl.b64 	%rd94, %rd93, 2;
	add.s64 	%rd95, %rd94, %rd2;
	add.s64 	%rd391, %rd95, 16384;
	mov.u32 	%r242, %r24;
$L__BB5_35:
	.pragma "nounroll";
	ld.global.s32 	%rd96, [%rd391+-16384];
	add.s64 	%rd97, %rd401, %rd96;
	ld.global.s32 	%rd98, [%rd391+-14336];
	add.s64 	%rd99, %rd97, %rd98;
	ld.global.s32 	%rd100, [%rd391+-12288];
	add.s64 	%rd101, %rd99, %rd100;
	ld.global.s32 	%rd102, [%rd391+-10240];
	add.s64 	%rd103, %rd101, %rd102;
	ld.global.s32 	%rd104, [%rd391+-8192];
	add.s64 	%rd105, %rd103, %rd104;
	ld.global.s32 	%rd106, [%rd391+-6144];
	add.s64 	%rd107, %rd105, %rd106;
	ld.global.s32 	%rd108, [%rd391+-4096];
	add.s64 	%rd109, %rd107, %rd108;
	ld.global.s32 	%rd110, [%rd391+-2048];
	add.s64 	%rd111, %rd109, %rd110;
	ld.global.s32 	%rd112, [%rd391];
	add.s64 	%rd113, %rd111, %rd112;
	ld.global.s32 	%rd114, [%rd391+2048];
	add.s64 	%rd115, %rd113, %rd114;
	ld.global.s32 	%rd116, [%rd391+4096];
	add.s64 	%rd117, %rd115, %rd116;
	ld.global.s32 	%rd118, [%rd391+6144];
	add.s64 	%rd119, %rd117, %rd118;
	ld.global.s32 	%rd120, [%rd391+8192];
	add.s64 	%rd121, %rd119, %rd120;
	ld.global.s32 	%rd122, [%rd391+10240];
	add.s64 	%rd123, %rd121, %rd122;
	ld.global.s32 	%rd124, [%rd391+12288];
	add.s64 	%rd125, %rd123, %rd124;
	ld.global.s32 	%rd126, [%rd391+14336];
	add.s64 	%rd401, %rd125, %rd126;
	add.s32 	%r242, %r242, 8192;
	add.s32 	%r240, %r240, 16;
	add.s64 	%rd391, %rd391, 32768;
	setp.ne.s32 	%p10, %r240, 0;
	@%p10 bra 	$L__BB5_35;
$L__BB5_36:
	setp.eq.s32 	%p11, %r26, 0;
	@%p11 bra 	$L__BB5_45;
	and.b32  	%r33, %r25, 7;
	setp.lt.u32 	%p12, %r26, 8;
	@%p12 bra 	$L__BB5_39;
	cvt.u64.u32 	%rd128, %r242;
	add.s64 	%rd129, %rd390, %rd128;
	shl.b64 	%rd130, %rd129, 2;
	add.s64 	%rd131, %rd2, %rd130;
	ld.global.s32 	%rd132, [%rd131];
	add.s64 	%rd133, %rd401, %rd132;
	ld.global.s32 	%rd134, [%rd131+2048];
	add.s64 	%rd135, %rd133, %rd134;
	ld.global.s32 	%rd136, [%rd131+4096];
	add.s64 	%rd137, %rd135, %rd136;
	ld.global.s32 	%rd138, [%rd131+6144];
	add.s64 	%rd139, %rd137, %rd138;
	ld.global.s32 	%rd140, [%rd131+8192];
	add.s64 	%rd141, %rd139, %rd140;
	ld.global.s32 	%rd142, [%rd131+10240];
	add.s64 	%rd143, %rd141, %rd142;
	ld.global.s32 	%rd144, [%rd131+12288];
	add.s64 	%rd145, %rd143, %rd144;
	ld.global.s32 	%rd146, [%rd131+14336];
	add.s64 	%rd401, %rd145, %rd146;
	add.s32 	%r242, %r242, 4096;
$L__BB5_39:
	setp.eq.s32 	%p13, %r33, 0;
	@%p13 bra 	$L__BB5_45;
	and.b32  	%r36, %r25, 3;
	setp.lt.u32 	%p14, %r33, 4;
	@%p14 bra 	$L__BB5_42;
	cvt.u64.u32 	%rd148, %r242;
	add.s64 	%rd149, %rd390, %rd148;
	shl.b64 	%rd150, %rd149, 2;
	add.s64 	%rd151, %rd2, %rd150;
	ld.global.s32 	%rd152, [%rd151];
	add.s64 	%rd153, %rd401, %rd152;
	ld.global.s32 	%rd154, [%rd151+2048];
	add.s64 	%rd155, %rd153, %rd154;
	ld.global.s32 	%rd156, [%rd151+4096];
	add.s64 	%rd157, %rd155, %rd156;
	ld.global.s32 	%rd158, [%rd151+6144];
	add.s64 	%rd401, %rd157, %rd158;
	add.s32 	%r242, %r242, 2048;
$L__BB5_42:
	setp.eq.s32 	%p15, %r36, 0;
	@%p15 bra 	$L__BB5_45;
	cvt.u64.u32 	%rd159, %r242;
	add.s64 	%rd160, %rd390, %rd159;
	shl.b64 	%rd161, %rd160, 2;
	add.s64 	%rd399, %rd2, %rd161;
	neg.s32 	%r245, %r36;
$L__BB5_44:
	.pragma "nounroll";
	ld.global.s32 	%rd162, [%rd399];
	add.s64 	%rd401, %rd401, %rd162;
	add.s64 	%rd399, %rd399, 2048;
	add.s32 	%r245, %r245, 1;
	setp.ne.s32 	%p16, %r245, 0;
	@%p16 bra 	$L__BB5_44;
$L__BB5_45:
	// begin inline asm
	mov.u32 %r53, %laneid;
	// end inline asm
	mov.b64 	{%r55, %r60}, %rd401;
	mov.b32 	%r61, 1;
	mov.b32 	%r102, 31;
	mov.b32 	%r103, -1;
	// begin inline asm
	shfl.sync.down.b32 %r54, %r55, %r61, %r102, %r103;
	// end inline asm
	// begin inline asm
	shfl.sync.down.b32 %r59, %r60, %r61, %r102, %r103;
	// end inline asm
	mov.b64 	%rd163, {%r54, %r59};
	setp.gt.s32 	%p17, %r53, 30;
	selp.b64 	%rd164, 0, %rd163, %p17;
	add.s64 	%rd165, %rd164, %rd401;
	mov.b64 	{%r65, %r70}, %rd165;
	mov.b32 	%r71, 2;
	// begin inline asm
	shfl.sync.down.b32 %r64, %r65, %r71, %r102, %r103;
	// end inline asm
	// begin inline asm
	shfl.sync.down.b32 %r69, %r70, %r71, %r102, %r103;
	// end inline asm
	mov.b64 	%rd166, {%r64, %r69};
	setp.gt.s32 	%p18, %r53, 29;
	selp.b64 	%rd167, 0, %rd166, %p18;
	add.s64 	%rd168, %rd167, %rd165;
	mov.b64 	{%r75, %r80}, %rd168;
	mov.b32 	%r81, 4;
	// begin inline asm
	shfl.sync.down.b32 %r74, %r75, %r81, %r102, %r103;
	// end inline asm
	// begin inline asm
	shfl.sync.down.b32 %r79, %r80, %r81, %r102, %r103;
	// end inline asm
	mov.b64 	%rd169, {%r74, %r79};
	setp.gt.s32 	%p19, %r53, 27;
	selp.b64 	%rd170, 0, %rd169, %p19;
	add.s64 	%rd171, %rd170, %rd168;
	mov.b64 	{%r85, %r90}, %rd171;
	mov.b32 	%r91, 8;
	// begin inline asm
	shfl.sync.down.b32 %r84, %r85, %r91, %r102, %r103;
	// end inline asm
	// begin inline asm
	shfl.sync.down.b32 %r89, %r90, %r91, %r102, %r103;
	// end inline asm
	mov.b64 	%rd172, {%r84, %r89};
	setp.gt.s32 	%p20, %r53, 23;
	selp.b64 	%rd173, 0, %rd172, %p20;
	add.s64 	%rd174, %rd173, %rd171;
	mov.b64 	{%r95, %r100}, %rd174;
	mov.b32 	%r101, 16;
	// begin inline asm
	shfl.sync.down.b32 %r94, %r95, %r101, %r102, %r103;
	// end inline asm
	// begin inline asm
	shfl.sync.down.b32 %r99, %r100, %r101, %r102, %r103;
	// end inline asm
	mov.b64 	%rd175, {%r94, %r99};
	setp.gt.s32 	%p21, %r53, 15;
	selp.b64 	%rd176, 0, %rd175, %p21;
	add.s64 	%rd402, %rd176, %rd174;
	setp.ne.s32 	%p22, %r53, 0;
	@%p22 bra 	$L__BB5_47;
	shr.u32 	%r104, %r24, 2;
	and.b32  	%r105, %r104, 248;
	mov.u32 	%r106, _ZZN3cub18CUB_300001_SM_10006detail6reduce28DeviceReduceSingleTileKernelINS2_10policy_hubIxyN4cuda3std3__44plusIxEEE10Policy1000EN6thrust24THRUST_300001_SM_1000_NS6detail15normal_iteratorINSD_10device_ptrIiEEEEPxyS9_xxNS7_10__identityEEEvT0_T1_T2_T3_T4_T6_E12temp_storage;
	add.s32 	%r107, %r106, %r105;
	st.shared.u64 	[%r107+16], %rd402;
$L__BB5_47:
	bar.sync 	0;
	setp.ne.s32 	%p23, %r24, 0;
	@%p23 bra 	$L__BB5_49;
	ld.shared.u64 	%rd177, [_ZZN3cub18CUB_300001_SM_10006detail6reduce28DeviceReduceSingleTileKernelINS2_10policy_hubIxyN4cuda3std3__44plusIxEEE10Policy1000EN6thrust24THRUST_300001_SM_1000_NS6detail15normal_iteratorINSD_10device_ptrIiEEEEPxyS9_xxNS7_10__identityEEEvT0_T1_T2_T3_T4_T6_E12temp_storage+24];
	add.s64 	%rd178, %rd177, %rd402;
	ld.shared.u64 	%rd179, [_ZZN3cub18CUB_300001_SM_10006detail6reduce28DeviceReduceSingleTileKernelINS2_10policy_hubIxyN4cuda3std3__44plusIxEEE10Policy1000EN6thrust24THRUST_300001_SM_1000_NS6detail15normal_iteratorINSD_10device_ptrIiEEEEPxyS9_xxNS7_10__identityEEEvT0_T1_T2_T3_T4_T6_E12temp_storage+32];
	add.s64 	%rd180, %rd178, %rd179;
	ld.shared.u64 	%rd181, [_ZZN3cub18CUB_300001_SM_10006detail6reduce28DeviceReduceSingleTileKernelINS2_10policy_hubIxyN4cuda3std3__44plusIxEEE10Policy1000EN6thrust24THRUST_300001_SM_1000_NS6detail15normal_iteratorINSD_10device_ptrIiEEEEPxyS9_xxNS7_10__identityEEEvT0_T1_T2_T3_T4_T6_E12temp_storage+40];
	add.s64 	%rd182, %rd180, %rd181;
	ld.shared.u64 	%rd183, [_ZZN3cub18CUB_300001_SM_10006detail6reduce28DeviceReduceSingleTileKernelINS2_10policy_hubIxyN4cuda3std3__44plusIxEEE10Policy1000EN6thrust24THRUST_300001_SM_1000_NS6detail15normal_iteratorINSD_10device_ptrIiEEEEPxyS9_xxNS7_10__identityEEEvT0_T1_T2_T3_T4_T6_E12temp_storage+48];
	add.s64 	%rd184, %rd182, %rd183;
	ld.shared.u64 	%rd185, [_ZZN3cub18CUB_300001_SM_10006detail6reduce28DeviceReduceSingleTileKernelINS2_10policy_hubIxyN4cuda3std3__44plusIxEEE10Policy1000EN6thrust24THRUST_300001_SM_1000_NS6detail15normal_iteratorINSD_10device_ptrIiEEEEPxyS9_xxNS7_10__identityEEEvT0_T1_T2_T3_T4_T6_E12temp_storage+56];
	add.s64 	%rd186, %rd184, %rd185;
	ld.shared.u64 	%rd187, [_ZZN3cub18CUB_300001_SM_10006detail6reduce28DeviceReduceSingleTileKernelINS2_10policy_hubIxyN4cuda3std3__44plusIxEEE10Policy1000EN6thrust24THRUST_300001_SM_1000_NS6detail15normal_iteratorINSD_10device_ptrIiEEEEPxyS9_xxNS7_10__identityEEEvT0_T1_T2_T3_T4_T6_E12temp_storage+64];
	add.s64 	%rd188, %rd186, %rd187;
	ld.shared.u64 	%rd189, [_ZZN3cub18CUB_300001_SM_10006detail6reduce28DeviceReduceSingleTileKernelINS2_10policy_hubIxyN4cuda3std3__44plusIxEEE10Policy1000EN6thrust24THRUST_300001_SM_1000_NS6detail15normal_iteratorINSD_10device_ptrIiEEEEPxyS9_xxNS7_10__identityEEEvT0_T1_T2_T3_T4_T6_E12temp_storage+72];
	add.s64 	%rd190, %rd188, %rd189;
	ld.shared.u64 	%rd191, [_ZZN3cub18CUB_300001_SM_10006detail6reduce28DeviceReduceSingleTileKernelINS2_10policy_hubIxyN4cuda3std3__44plusIxEEE10Policy1000EN6thrust24THRUST_300001_SM_1000_NS6detail15normal_iteratorINSD_10device_ptrIiEEEEPxyS9_xxNS7_10__identityEEEvT0_T1_T2_T3_T4_T6_E12temp_storage+80];
	add.s64 	%rd192, %rd190, %rd191;
	ld.shared.u64 	%rd193, [_ZZN3cub18CUB_300001_SM_10006detail6reduce28DeviceReduceSingleTileKernelINS2_10policy_hubIxyN4cuda3std3__44plusIxEEE10Policy1000EN6thrust24THRUST_300001_SM_1000_NS6detail15normal_iteratorINSD_10device_ptrIiEEEEPxyS9_xxNS7_10__identityEEEvT0_T1_T2_T3_T4_T6_E12temp_storage+88];
	add.s64 	%rd194, %rd192, %rd193;
	ld.shared.u64 	%rd195, [_ZZN3cub18CUB_300001_SM_10006detail6reduce28DeviceReduceSingleTileKernelINS2_10policy_hubIxyN4cuda3std3__44plusIxEEE10Policy1000EN6thrust24THRUST_300001_SM_1000_NS6detail15normal_iteratorINSD_10device_ptrIiEEEEPxyS9_xxNS7_10__identityEEEvT0_T1_T2_T3_T4_T6_E12temp_storage+96];
	add.s64 	%rd196, %rd194, %rd195;
	ld.shared.u64 	%rd197, [_ZZN3cub18CUB_300001_SM_10006detail6reduce28DeviceReduceSingleTileKernelINS2_10policy_hubIxyN4cuda3std3__44plusIxEEE10Policy1000EN6thrust24THRUST_300001_SM_1000_NS6detail15normal_iteratorINSD_10device_ptrIiEEEEPxyS9_xxNS7_10__identityEEEvT0_T1_T2_T3_T4_T6_E12temp_storage+104];
	add.s64 	%rd198, %rd196, %rd197;
	ld.shared.u64 	%rd199, [_ZZN3cub18CUB_300001_SM_10006detail6reduce28DeviceReduceSingleTileKernelINS2_10policy_hubIxyN4cuda3std3__44plusIxEEE10Policy1000EN6thrust24THRUST_300001_SM_1000_NS6detail15normal_iteratorINSD_10device_ptrIiEEEEPxyS9_xxNS7_10__identityEEEvT0_T1_T2_T3_T4_T6_E12temp_storage+112];
	add.s64 	%rd200, %rd198, %rd199;
	ld.shared.u64 	%rd201, [_ZZN3cub18CUB_300001_SM_10006detail6reduce28DeviceReduceSingleTileKernelINS2_10policy_hubIxyN4cuda3std3__44plusIxEEE10Policy1000EN6thrust24THRUST_300001_SM_1000_NS6detail15normal_iteratorINSD_10device_ptrIiEEEEPxyS9_xxNS7_10__identityEEEvT0_T1_T2_T3_T4_T6_E12temp_storage+120];
	add.s64 	%rd202, %rd200, %rd201;
	ld.shared.u64 	%rd203, [_ZZN3cub18CUB_300001_SM_10006detail6reduce28DeviceReduceSingleTileKernelINS2_10policy_hubIxyN4cuda3std3__44plusIxEEE10Policy1000EN6thrust24THRUST_300001_SM_1000_NS6detail15normal_iteratorINSD_10device_ptrIiEEEEPxyS9_xxNS7_10__identityEEEvT0_T1_T2_T3_T4_T6_E12temp_storage+128];
	add.s64 	%rd204, %rd202, %rd203;
	ld.shared.u64 	%rd205, [_ZZN3cub18CUB_300001_SM_10006detail6reduce28DeviceReduceSingleTileKernelINS2_10policy_hubIxyN4cuda3std3__44plusIxEEE10Policy1000EN6thrust24THRUST_300001_SM_1000_NS6detail15normal_iteratorINSD_10device_ptrIiEEEEPxyS9_xxNS7_10__identityEEEvT0_T1_T2_T3_T4_T6_E12temp_storage+136];
	add.s64 	%rd402, %rd204, %rd205;
$L__BB5_49:
	mov.u32 	%r230, %tid.x;
	setp.ne.s32 	%p65, %r230, 0;
	@%p65 bra 	$L__BB5_51;
	add.s64 	%rd375, %rd402, %rd59;
	st.global.u64 	[%rd1], %rd375;
$L__BB5_51:
	ret;

}
	// .globl	_ZN3cub18CUB_300001_SM_10006detail6reduce18DeviceReduceKernelINS2_10policy_hubIxyN4cuda3std3__44plusIxEEE10Policy1000EN6thrust24THRUST_300001_SM_1000_NS6detail15normal_iteratorINSD_10device_ptrIiEEEEyS9_xNS7_10__identityEEEvT0_PT3_T1_NS0_13GridEvenShareISN_EET2_T4_
.visible .entry _ZN3cub18CUB_300001_SM_10006detail6reduce18DeviceReduceKernelINS2_10policy_hubIxyN4cuda3std3__44plusIxEEE10Policy1000EN6thrust24THRUST_300001_SM_1000_NS6detail15normal_iteratorINSD_10device_ptrIiEEEEyS9_xNS7_10__identityEEEvT0_PT3_T1_NS0_13GridEvenShareISN_EET2_T4_(
	.param .align 8 .b8 _ZN3cub18CUB_300001_SM_10006detail6reduce18DeviceReduceKernelINS2_10policy_hubIxyN4cuda3std3__44plusIxEEE10Policy1000EN6thrust24THRUST_300001_SM_1000_NS6detail15normal_iteratorINSD_10device_ptrIiEEEEyS9_xNS7_10__identityEEEvT0_PT3_T1_NS0_13GridEvenShareISN_EET2_T4__param_0[8],
	.param .u64 .ptr .align 1 _ZN3cub18CUB_300001_SM_10006detail6reduce18DeviceReduceKernelINS2_10policy_hubIxyN4cuda3std3__44plusIxEEE10Policy1000EN6thrust24THRUST_300001_SM_1000_NS6detail15normal_iteratorINSD_10device_ptrIiEEEEyS9_xNS7_10__identityEEEvT0_PT3_T1_NS0_13GridEvenShareISN_EET2_T4__param_1,
	.param .u64 _ZN3cub18CUB_300001_SM_10006detail6reduce18DeviceReduceKernelINS2_10policy_hubIxyN4cuda3std3__44plusIxEEE10Policy1000EN6thrust24THRUST_300001_SM_1000_NS6detail15normal_iteratorINSD_10device_ptrIiEEEEyS9_xNS7_10__identityEEEvT0_PT3_T1_NS0_13GridEvenShareISN_EET2_T4__param_2,
	.param .align 8 .b8 _ZN3cub18CUB_300001_SM_10006detail6reduce18DeviceReduceKernelINS2_10policy_hubIxyN4cuda3std3__44plusIxEEE10Policy1000EN6thrust24THRUST_300001_SM_1000_NS6detail15normal_iteratorINSD_10device_ptrIiEEEEyS9_xNS7_10__identityEEEvT0_PT3_T1_NS0_13GridEvenShareISN_EET2_T4__param_3[72],
	.param .align 1 .b8 _ZN3cub18CUB_300001_SM_10006detail6reduce18DeviceReduceKernelINS2_10policy_hubIxyN4cuda3std3__44plusIxEEE10Policy1000EN6thrust24THRUST_300001_SM_1000_NS6detail15normal_iteratorINSD_10device_ptrIiEEEEyS9_xNS7_10__identityEEEvT0_PT3_T1_NS0_13GridEvenShareISN_EET2_T4__param_4[1],
	.param .align 1 .b8 _ZN3cub18CUB_300001_SM_10006detail6reduce18DeviceReduceKernelINS2_10policy_hubIxyN4cuda3std3__44plusIxEEE10Policy1000EN6thrust24THRUST_300001_SM_1000_NS6detail15normal_iteratorINSD_10device_ptrIiEEEEyS9_xNS7_10__identityEEEvT0_PT3_T1_NS0_13GridEvenShareISN_EET2_T4__param_5[1]
)
.maxntid 512
{
	.reg .pred 	%p<65>;
	.reg .b16 	%rs<4>;
	.reg .b32 	%r<280>;
	.reg .b64 	%rd<420>;
	// demoted variable
	.shared .align 8 .b8 _ZZN3cub18CUB_300001_SM_10006detail6reduce18DeviceReduceKernelINS2_10policy_hubIxyN4cuda3std3__44plusIxEEE10Policy1000EN6thrust24THRUST_300001_SM_1000_NS6detail15normal_iteratorINSD_10device_ptrIiEEEEyS9_xNS7_10__identityEEEvT0_PT3_T1_NS0_13GridEvenShareISN_EET2_T4_E12temp_storage[152];
	ld.param.u64 	%rd1, [_ZN3cub18CUB_300001_SM_10006detail6reduce18DeviceReduceKernelINS2_10policy_hubIxyN4cuda3std3__44plusIxEEE10Policy1000EN6thrust24THRUST_300001_SM_1000_NS6detail15normal_iteratorINSD_10device_ptrIiEEEEyS9_xNS7_10__identityEEEvT0_PT3_T1_NS0_13GridEvenShareISN_EET2_T4__param_3+32];
	ld.param.u32 	%r1, [_ZN3cub18CUB_300001_SM_10006detail6reduce18DeviceReduceKernelINS2_10policy_hubIxyN4cuda3std3__44plusIxEEE10Policy1000EN6thrust24THRUST_300001_SM_1000_NS6detail15normal_iteratorINSD_10device_ptrIiEEEEyS9_xNS7_10__identityEEEvT0_PT3_T1_NS0_13GridEvenShareISN_EET2_T4__param_3+40];
	ld.param.u64 	%rd64, [_ZN3cub18CUB_300001_SM_10006detail6reduce18DeviceReduceKernelINS2_10policy_hubIxyN4cuda3std3__44plusIxEEE10Policy1000EN6thrust24THRUST_300001_SM_1000_NS6detail15normal_iteratorINSD_10device_ptrIiEEEEyS9_xNS7_10__identityEEEvT0_PT3_T1_NS0_13GridEvenShareISN_EET2_T4__param_0];
	cvta.to.global.u64 	%rd2, %rd64;
	mov.u32 	%r2, %ctaid.x;
	mul.lo.s32 	%r50, %r1, 3584;
	cvt.s64.s32 	%rd3, %r50;
	mul.lo.s32 	%r51, %r2, 3584;
	cvt.u64.u32 	%rd4, %r51;
	sub.s64 	%rd5, %rd1, %rd4;
	setp.gt.u64 	%p1, %rd5, 3583;
	@%p1 bra 	$L__BB6_25;
	cvt.u32.u64 	%r136, %rd4;
	cvt.u32.u64 	%r3, %rd1;
	sub.s32 	%r4, %r3, %r136;
	mov.u32 	%r5, %tid.x;
	setp.ge.s32 	%p23, %r5, %r4;
	mov.b64 	%rd403, 0;
	mov.u32 	%r267, %r5;
	@%p23 bra 	$L__BB6_3;
	add.s32 	%r138, %r136, %r5;
	mul.wide.u32 	%rd214, %r138, 4;
	add.s64 	%rd215, %rd2, %rd214;
	ld.global.s32 	%rd403, [%rd215];
	add.s32 	%r267, %r5, 512;
$L__BB6_3:
	setp.ge.s32 	%p24, %r267, %r4;
	@%p24 bra 	$L__BB6_16;
	not.b32 	%r140, %r267;
	add.s32 	%r141, %r140, %r3;
	sub.s32 	%r142, %r141, %r136;
	shr.u32 	%r143, %r142, 9;
	add.s32 	%r8, %r143, 1;
	and.b32  	%r9, %r8, 15;
	setp.lt.u32 	%p25, %r142, 7680;
	@%p25 bra 	$L__BB6_7;
	and.b32  	%r144, %r8, 16777200;
	neg.s32 	%r265, %r144;
	mul.wide.u32 	%rd217, %r2, 14336;
	mul.wide.u32 	%rd218, %r267, 4;
	add.s64 	%rd219, %rd217, %rd218;
	add.s64 	%rd220, %rd219, %rd2;
	add.s64 	%rd394, %rd220, 16384;
$L__BB6_6:
	.pragma "nounroll";
	ld.global.s32 	%rd221, [%rd394+-16384];
	add.s64 	%rd222, %rd403, %rd221;
	ld.global.s32 	%rd223, [%rd394+-14336];
	add.s64 	%rd224, %rd222, %rd223;
	ld.global.s32 	%rd225, [%rd394+-12288];
	add.s64 	%rd226, %rd224, %rd225;
	ld.global.s32 	%rd227, [%rd394+-10240];
	add.s64 	%rd228, %rd226, %rd227;
	ld.global.s32 	%rd229, [%rd394+-8192];
	add.s64 	%rd230, %rd228, %rd229;
	ld.global.s32 	%rd231, [%rd394+-6144];
	add.s64 	%rd232, %rd230, %rd231;
	ld.global.s32 	%rd233, [%rd394+-4096];
	add.s64 	%rd234, %rd232, %rd233;
	ld.global.s32 	%rd235, [%rd394+-2048];
	add.s64 	%rd236, %rd234, %rd235;
	ld.global.s32 	%rd237, [%rd394];
	add.s64 	%rd238, %rd236, %rd237;
	ld.global.s32 	%rd239, [%rd394+2048];
	add.s64 	%rd240, %rd238, %rd239;
	ld.global.s32 	%rd241, [%rd394+4096];
	add.s64 	%rd242, %rd240, %rd241;
	ld.global.s32 	%rd243, [%rd394+6144];
	add.s64 	%rd244, %rd242, %rd243;
	ld.global.s32 	%rd245, [%rd394+8192];
	add.s64 	%rd246, %rd244, %rd245;
	ld.global.s32 	%rd247, [%rd394+10240];
	add.s64 	%rd248, %rd246, %rd247;
	ld.global.s32 	%rd249, [%rd394+12288];
	add.s64 	%rd250, %rd248, %rd249;
	ld.global.s32 	%rd251, [%rd394+14336];
	add.s64 	%rd403, %rd250, %rd251;
	add.s32 	%r267, %r267, 8192;
	add.s32 	%r265, %r265, 16;
	add.s64 	%rd394, %rd394, 32768;
	setp.ne.s32 	%p26, %r265, 0;
	@%p26 bra 	$L__BB6_6;
$L__BB6_7:
	setp.eq.s32 	%p27, %r9, 0;
	@%p27 bra 	$L__BB6_16;
	and.b32  	%r16, %r8, 7;
	setp.lt.u32 	%p28, %r9, 8;
	@%p28 bra 	$L__BB6_10;
	cvt.s64.s32 	%rd253, %r267;
	add.s64 	%rd254, %rd253, %rd4;
	shl.b64 	%rd255, %rd254, 2;
	add.s64 	%rd256, %rd2, %rd255;
	ld.global.s32 	%rd257, [%rd256];
	add.s64 	%rd258, %rd403, %rd257;
	ld.global.s32 	%rd259, [%rd256+2048];
	add.s64 	%rd260, %rd258, %rd259;
	ld.global.s32 	%rd261, [%rd256+4096];
	add.s64 	%rd262, %rd260, %rd261;
	ld.global.s32 	%rd263, [%rd256+6144];
	add.s64 	%rd264, %rd262, %rd263;
	ld.global.s32 	%rd265, [%rd256+8192];
	add.s64 	%rd266, %rd264, %rd265;
	ld.global.s32 	%rd267, [%rd256+10240];
	add.s64 	%rd268, %rd266, %rd267;
	ld.global.s32 	%rd269, [%rd256+12288];
	add.s64 	%rd270, %rd268, %rd269;
	ld.global.s32 	%rd271, [%rd256+14336];
	add.s64 	%rd403, %rd270, %rd271;
	add.s32 	%r267, %r267, 4096;
$L__BB6_10:
	setp.eq.s32 	%p29, %r16, 0;
	@%p29 bra 	$L__BB6_16;
	and.b32  	%r19, %r8, 3;
	setp.lt.u32 	%p30, %r16, 4;
	@%p30 bra 	$L__BB6_13;
	cvt.s64.s32 	%rd273, %r267;
	add.s64 	%rd274, %rd273, %rd4;
	shl.b64 	%rd275, %rd274, 2;
	add.s64 	%rd276, %rd2, %rd275;
	ld.global.s32 	%rd277, [%rd276];
	add.s64 	%rd278, %rd403, %rd277;
	ld.global.s32 	%rd279, [%rd276+2048];
	add.s64 	%rd280, %rd278, %rd279;
	ld.global.s32 	%rd281, [%rd276+4096];
	add.s64 	%rd282, %rd280, %rd281;
	ld.global.s32 	%rd283, [%rd276+6144];
	add.s64 	%rd403, %rd282, %rd283;
	add.s32 	%r267, %r267, 2048;
$L__BB6_13:
	setp.eq.s32 	%p31, %r19, 0;
	@%p31 bra 	$L__BB6_16;
	mul.wide.u32 	%rd284, %r2, 14336;
	add.s64 	%rd21, %rd2, %rd284;
	neg.s32 	%r270, %r19;
$L__BB6_15:
	.pragma "nounroll";
	mul.wide.s32 	%rd285, %r267, 4;
	add.s64 	%rd286, %rd21, %rd285;
	ld.global.s32 	%rd287, [%rd286];
	add.s64 	%rd403, %rd403, %rd287;
	add.s32 	%r267, %r267, 512;
	add.s32 	%r270, %r270, 1;
	setp.ne.s32 	%p32, %r270, 0;
	@%p32 bra 	$L__BB6_15;
$L__BB6_16:
	setp.lt.s32 	%p33, %r4, 512;
	@%p33 bra 	$L__BB6_21;
	// begin inline asm
	mov.u32 %r208, %laneid;
	// end inline asm
	mov.b64 	{%r210, %r215}, %rd403;
	mov.b32 	%r216, 1;
	mov.b32 	%r257, 31;
	mov.b32 	%r258, -1;
	// begin inline asm
	shfl.sync.down.b32 %r209, %r210, %r216, %r257, %r258;
	// end inline asm
	// begin inline asm
	shfl.sync.down.b32 %r214, %r215, %r216, %r257, %r258;
	// end inline asm
	mov.b64 	%rd346, {%r209, %r214};
	setp.gt.s32 	%p57, %r208, 30;
	selp.b64 	%rd347, 0, %rd346, %p57;
	add.s64 	%rd348, %rd347, %rd403;
	mov.b64 	{%r220, %r225}, %rd348;
	mov.b32 	%r226, 2;
	// begin inline asm
	shfl.sync.down.b32 %r219, %r220, %r226, %r257, %r258;
	// end inline asm
	// begin inline asm
	shfl.sync.down.b32 %r224, %r225, %r226, %r257, %r258;
	// end inline asm
	mov.b64 	%rd349, {%r219, %r224};
	setp.gt.s32 	%p58, %r208, 29;
	selp.b64 	%rd350, 0, %rd349, %p58;
	add.s64 	%rd351, %rd350, %rd348;
	mov.b64 	{%r230, %r235}, %rd351;
	mov.b32 	%r236, 4;
	// begin inline asm
	shfl.sync.down.b32 %r229, %r230, %r236, %r257, %r258;
	// end inline asm
	// begin inline asm
	shfl.sync.down.b32 %r234, %r235, %r236, %r257, %r258;
	// end inline asm
	mov.b64 	%rd352, {%r229, %r234};
	setp.gt.s32 	%p59, %r208, 27;
	selp.b64 	%rd353, 0, %rd352, %p59;
	add.s64 	%rd354, %rd353, %rd351;
	mov.b64 	{%r240, %r245}, %rd354;
	mov.b32 	%r246, 8;
	// begin inline asm
	shfl.sync.down.b32 %r239, %r240, %r246, %r257, %r258;
	// end inline asm
	// begin inline asm
	shfl.sync.down.b32 %r244, %r245, %r246, %r257, %r258;
	// end inline asm
	mov.b64 	%rd355, {%r239, %r244};
	setp.gt.s32 	%p60, %r208, 23;
	selp.b64 	%rd356, 0, %rd355, %p60;
	add.s64 	%rd357, %rd356, %rd354;
	mov.b64 	{%r250, %r255}, %rd357;
	mov.b32 	%r256, 16;
	// begin inline asm
	shfl.sync.down.b32 %r249, %r250, %r256, %r257, %r258;
	// end inline asm
	// begin inline asm
	shfl.sync.down.b32 %r254, %r255, %r256, %r257, %r258;
	// end inline asm
	mov.b64 	%rd358, {%r249, %r254};
	setp.gt.s32 	%p61, %r208, 15;
	selp.b64 	%rd359, 0, %rd358, %p61;
	add.s64 	%rd419, %rd359, %rd357;
	setp.ne.s32 	%p62, %r208, 0;
	@%p62 bra 	$L__BB6_19;
	shr.u32 	%r259, %r5, 2;
	and.b32  	%r260, %r259, 248;
	mov.u32 	%r261, _ZZN3cub18CUB_300001_SM_10006detail6reduce18DeviceReduceKernelINS2_10policy_hubIxyN4cuda3std3__44plusIxEEE10Policy1000EN6thrust24THRUST_300001_SM_1000_NS6detail15normal_iteratorINSD_10device_ptrIiEEEEyS9_xNS7_10__identityEEEvT0_PT3_T1_NS0_13GridEvenShareISN_EET2_T4_E12temp_storage;
	add.s32 	%r262, %r261, %r260;
	st.shared.u64 	[%r262+16], %rd419;
$L__BB6_19:
	bar.sync 	0;
	setp.ne.s32 	%p63, %r5, 0;
	@%p63 bra 	$L__BB6_46;
	ld.shared.u64 	%rd360, [_ZZN3cub18CUB_300001_SM_10006detail6reduce18DeviceReduceKernelINS2_10policy_hubIxyN4cuda3std3__44plusIxEEE10Policy1000EN6thrust24THRUST_300001_SM_1000_NS6detail15normal_iteratorINSD_10device_ptrIiEEEEyS9_xNS7_10__identityEEEvT0_PT3_T1_NS0_13GridEvenShareISN_EET2_T4_E12temp_storage+24];
	add.s64 	%rd361, %rd360, %rd419;
	ld.shared.u64 	%rd362, [_ZZN3cub18CUB_300001_SM_10006detail6reduce18DeviceReduceKernelINS2_10policy_hubIxyN4cuda3std3__44plusIxEEE10Policy1000EN6thrust24THRUST_300001_SM_1000_NS6detail15normal_iteratorINSD_10device_ptrIiEEEEyS9_xNS7_10__identityEEEvT0_PT3_T1_NS0_13GridEvenShareISN_EET2_T4_E12temp_storage+32];
	add.s64 	%rd363, %rd361, %rd362;
	ld.shared.u64 	%rd364, [_ZZN3cub18CUB_300001_SM_10006detail6reduce18DeviceReduceKernelINS2_10policy_hubIxyN4cuda3std3__44plusIxEEE10Policy1000EN6thrust24THRUST_300001_SM_1000_NS6detail15normal_iteratorINSD_10device_ptrIiEEEEyS9_xNS7_10__identityEEEvT0_PT3_T1_NS0_13GridEvenShareISN_EET2_T4_E12temp_storage+40];
	add.s64 	%rd365, %rd363, %rd364;
	ld.shared.u64 	%rd366, [_ZZN3cub18CUB_300001_SM_10006detail6reduce18DeviceReduceKernelINS2_10policy_hubIxyN4cuda3std3__44plusIxEEE10Policy1000EN6thrust24THRUST_300001_SM_1000_NS6detail15normal_iteratorINSD_10device_ptrIiEEEEyS9_xNS7_10__identityEEEvT0_PT3_T1_NS0_13GridEvenShareISN_EET2_T4_E12temp_storage+48];
	add.s64 	%rd367, %rd365, %rd366;
	ld.shared.u64 	%rd368, [_ZZN3cub18CUB_300001_SM_10006detail6reduce18DeviceReduceKernelINS2_10policy_hubIxyN4cuda3std3__44plusIxEEE10Policy1000EN6thrust24THRUST_300001_SM_1000_NS6detail15normal_iteratorINSD_10device_ptrIiEEEEyS9_xNS7_10__identityEEEvT0_PT3_T1_NS0_13GridEvenShareISN_EET2_T4_E12temp_storage+56];
	add.s64 	%rd369, %rd367, %rd368;
	ld.shared.u64 	%rd370, [_ZZN3cub18CUB_300001_SM_10006detail6reduce18DeviceReduceKernelINS2_10policy_hubIxyN4cuda3std3__44plusIxEEE10Policy1000EN6thrust24THRUST_300001_SM_1000_NS6detail15normal_iteratorINSD_10device_ptrIiEEEEyS9_xNS7_10__identityEEEvT0_PT3_T1_NS0_13GridEvenShareISN_EET2_T4_E12temp_storage+64];
	add.s64 	%rd371, %rd369, %rd370;
	ld.shared.u64 	%rd372, [_ZZN3cub18CUB_300001_SM_10006detail6reduce18DeviceReduceKernelINS2_10policy_hubIxyN4cuda3std3__44plusIxEEE10Policy1000EN6thrust24THRUST_300001_SM_1000_NS6detail15normal_iteratorINSD_10device_ptrIiEEEEyS9_xNS7_10__identityEEEvT0_PT3_T1_NS0_13GridEvenShareISN_EET2_T4_E12temp_storage+72];
	add.s64 	%rd373, %rd371, %rd372;
	ld.shared.u64 	%rd374, [_ZZN3cub18CUB_300001_SM_10006detail6reduce18DeviceReduceKernelINS2_10policy_hubIxyN4cuda3std3__44plusIxEEE10Policy1000EN6thrust24THRUST_300001_SM_1000_NS6detail15normal_iteratorINSD_10device_ptrIiEEEEyS9_xNS7_10__identityEEEvT0_PT3_T1_NS0_13GridEvenShareISN_EET2_T4_E12temp_storage+80];
	add.s64 	%rd375, %rd373, %rd374;
	ld.shared.u64 	%rd376, [_ZZN3cub18CUB_300001_SM_10006detail6reduce18DeviceReduceKernelINS2_10policy_hubIxyN4cuda3std3__44plusIxEEE10Policy1000EN6thrust24THRUST_300001_SM_1000_NS6detail15normal_iteratorINSD_10device_ptrIiEEEEyS9_xNS7_10__identityEEEvT0_PT3_T1_NS0_13GridEvenShareISN_EET2_T4_E12temp_storage+88];
	add.s64 	%rd377, %rd375, %rd376;
	ld.shared.u64 	%rd378, [_ZZN3cub18CUB_300001_SM_10006detail6reduce18DeviceReduceKernelINS2_10policy_hubIxyN4cuda3std3__44plusIxEEE10Policy1000EN6thrust24THRUST_300001_SM_1000_NS6detail15normal_iteratorINSD_10device_ptrIiEEEEyS9_xNS7_10__identityEEEvT0_PT3_T1_NS0_13GridEvenShareISN_EET2_T4_E12temp_storage+96];
	add.s64 	%rd379, %rd377, %rd378;
	ld.shared.u64 	%rd380, [_ZZN3cub18CUB_300001_SM_10006detail6reduce18DeviceReduceKernelINS2_10policy_hubIxyN4cuda3std3__44plusIxEEE10Policy1000EN6thrust24THRUST_300001_SM_1000_NS6detail15normal_iteratorINSD_10device_ptrIiEEEEyS9_xNS7_10__identityEEEvT0_PT3_T1_NS0_13GridEvenShareISN_EET2_T4_E12temp_storage+104];
	add.s64 	%rd381, %rd379, %rd380;
	ld.shared.u64 	%rd382, [_ZZN3cub18CUB_300001_SM_10006detail6reduce18DeviceReduceKernelINS2_10policy_hubIxyN4cuda3std3__44plusIxEEE10Policy1000EN6thrust24THRUST_300001_SM_1000_NS6detail15normal_iteratorINSD_10device_ptrIiEEEEyS9_xNS7_10__identityEEEvT0_PT3_T1_NS0_13GridEvenShareISN_EET2_T4_E12temp_storage+112];
	add.s64 	%rd383, %rd381, %rd382;
	ld.shared.u64 	%rd384, [_ZZN3cub18CUB_300001_SM_10006detail6reduce18DeviceReduceKernelINS2_10policy_hubIxyN4cuda3std3__44plusIxEEE10Policy1000EN6thrust24THRUST_300001_SM_1000_NS6detail15normal_iteratorINSD_10device_ptrIiEEEEyS9_xNS7_10__identityEEEvT0_PT3_T1_NS0_13GridEvenShareISN_EET2_T4_E12temp_storage+120];
	add.s64 	%rd385, %rd383, %rd384;
	ld.shared.u64 	%rd386, [_ZZN3cub18CUB_300001_SM_10006detail6reduce18DeviceReduceKernelINS2_10policy_hubIxyN4cuda3std3__44plusIxEEE10Policy1000EN6thrust24THRUST_300001_SM_1000_NS6detail15normal_iteratorINSD_10device_ptrIiEEEEyS9_xNS7_10__identityEEEvT0_PT3_T1_NS0_13GridEvenShareISN_EET2_T4_E12temp_storage+128];
	add.s64 	%rd387, %rd385, %rd386;
	ld.shared.u64 	%rd388, [_ZZN3cub18CUB_300001_SM_10006detail6reduce18DeviceReduceKernelINS2_10policy_hubIxyN4cuda3std3__44plusIxEEE10Policy1000EN6thrust24THRUST_300001_SM_1000_NS6detail15normal_iteratorINSD_10device_ptrIiEEEEyS9_xNS7_10__identityEEEvT0_PT3_T1_NS0_13GridEvenShareISN_EET2_T4_E12temp_storage+136];
	add.s64 	%rd419, %rd387, %rd388;
	bra.uni 	$L__BB6_46;
$L__BB6_21:
	// begin inline asm
	mov.u32 %r145, %laneid;
	// end inline asm
	and.b32  	%r196, %r5, 992;
	add.s32 	%r197, %r196, 32;
	setp.gt.s32 	%p34, %r197, %r4;
	not.b32 	%r198, %r196;
	add.s32 	%r199, %r4, %r198;
	selp.b32 	%r194, %r199, 31, %p34;
	mov.b64 	{%r147, %r152}, %rd403;
	mov.b32 	%r153, 1;
	mov.b32 	%r195, -1;
	// begin inline asm
	shfl.sync.down.b32 %r146, %r147, %r153, %r194, %r195;
	// end inline asm
	// begin inline asm
	shfl.sync.down.b32 %r151, %r152, %r153, %r194, %r195;
	// end inline asm
	mov.b64 	%rd288, {%r146, %r151};
	setp.lt.s32 	%p35, %r145, %r194;
	selp.b64 	%rd289, %rd288, 0, %p35;
	add.s64 	%rd290, %rd289, %rd403;
	mov.b64 	{%r157, %r162}, %rd290;
	mov.b32 	%r163, 2;
	// begin inline asm
	shfl.sync.down.b32 %r156, %r157, %r163, %r194, %r195;
	// end inline asm
	// begin inline asm
	shfl.sync.down.b32 %r161, %r162, %r163, %r194, %r195;
	// end inline asm
	mov.b64 	%rd291, {%r156, %r161};
	add.s32 	%r200, %r145, 2;
	setp.gt.s32 	%p36, %r200, %r194;
	selp.b64 	%rd292, 0, %rd291, %p36;
	add.s64 	%rd293, %rd292, %rd290;
	mov.b64 	{%r167, %r172}, %rd293;
	mov.b32 	%r173, 4;
	// begin inline asm
	shfl.sync.down.b32 %r166, %r167, %r173, %r194, %r195;
	// end inline asm
	// begin inline asm
	shfl.sync.down.b32 %r171, %r172, %r173, %r194, %r195;
	// end inline asm
	mov.b64 	%rd294, {%r166, %r171};
	add.s32 	%r201, %r145, 4;
	setp.gt.s32 	%p37, %r201, %r194;
	selp.b64 	%rd295, 0, %rd294, %p37;
	add.s64 	%rd296, %rd295, %rd293;
	mov.b64 	{%r177, %r182}, %rd296;
	mov.b32 	%r183, 8;
	// begin inline asm
	shfl.sync.down.b32 %r176, %r177, %r183, %r194, %r195;
	// end inline asm
	// begin inline asm
	shfl.sync.down.b32 %r181, %r182, %r183, %r194, %r195;
	// end inline asm
	mov.b64 	%rd297, {%r176, %r181};
	add.s32 	%r202, %r145, 8;
	setp.gt.s32 	%p38, %r202, %r194;
	selp.b64 	%rd298, 0, %rd297, %p38;
	add.s64 	%rd299, %rd298, %rd296;
	mov.b64 	{%r187, %r192}, %rd299;
	mov.b32 	%r193, 16;
	// begin inline asm
	shfl.sync.down.b32 %r186, %r187, %r193, %r194, %r195;
	// end inline asm
	// begin inline asm
	shfl.sync.down.b32 %r191, %r192, %r193, %r194, %r195;
	// end inline asm
	mov.b64 	%rd300, {%r186, %r191};
	add.s32 	%r203, %r145, 16;
	setp.gt.s32 	%p39, %r203, %r194;
	selp.b64 	%rd301, 0, %rd300, %p39;
	add.s64 	%rd419, %rd301, %rd299;
	setp.ne.s32 	%p40, %r145, 0;
	@%p40 bra 	$L__BB6_23;
	shr.u32 	%r204, %r5, 2;
	and.b32  	%r205, %r204, 248;
	mov.u32 	%r206, _ZZN3cub18CUB_300001_SM_10006detail6reduce18DeviceReduceKernelINS2_10policy_hubIxyN4cuda3std3__44plusIxEEE10Policy1000EN6thrust24THRUST_300001_SM_1000_NS6detail15normal_iteratorINSD_10device_ptrIiEEEEyS9_xNS7_10__identityEEEvT0_PT3_T1_NS0_13GridEvenShareISN_EET2_T4_E12temp_storage;
	add.s32 	%r207, %r206, %r205;
	st.shared.u64 	[%r207+16], %rd419;
$L__BB6_23:
	bar.sync 	0;
	setp.ne.s32 	%p41, %r5, 0;
	@%p41 bra 	$L__BB6_46;
	setp.gt.s32 	%p42, %r4, 32;
	ld.shared.u64 	%rd302, [_ZZN3cub18CUB_300001_SM_10006detail6reduce18DeviceReduceKernelINS2_10policy_hubIxyN4cuda3std3__44plusIxEEE10Policy1000EN6thrust24THRUST_300001_SM_1000_NS6detail15normal_iteratorINSD_10device_ptrIiEEEEyS9_xNS7_10__identityEEEvT0_PT3_T1_NS0_13GridEvenShareISN_EET2_T4_E12temp_storage+24];
	selp.b64 	%rd303, %rd302, 0, %p42;
	add.s64 	%rd304, %rd303, %rd419;
	setp.gt.s32 	%p43, %r4, 64;
	ld.shared.u64 	%rd305, [_ZZN3cub18CUB_300001_SM_10006detail6reduce18DeviceReduceKernelINS2_10policy_hubIxyN4cuda3std3__44plusIxEEE10Policy1000EN6thrust24THRUST_300001_SM_1000_NS6detail15normal_iteratorINSD_10device_ptrIiEEEEyS9_xNS7_10__identityEEEvT0_PT3_T1_NS0_13GridEvenShareISN_EET2_T4_E12temp_storage+32];
	selp.b64 	%rd306, %rd305, 0, %p43;
	add.s64 	%rd307, %rd304, %rd306;
	setp.gt.s32 	%p44, %r4, 96;
	ld.shared.u64 	%rd308, [_ZZN3cub18CUB_300001_SM_10006detail6reduce18DeviceReduceKernelINS2_10policy_hubIxyN4cuda3std3__44plusIxEEE10Policy1000EN6thrust24THRUST_300001_SM_1000_NS6detail15normal_iteratorINSD_10device_ptrIiEEEEyS9_xNS7_10__identityEEEvT0_PT3_T1_NS0_13GridEvenShareISN_EET2_T4_E12temp_storage+40];
	selp.b64 	%rd309, %rd308, 0, %p44;
	add.s64 	%rd310, %rd307, %rd309;
	setp.gt.s32 	%p45, %r4, 128;
	ld.shared.u64 	%rd311, [_ZZN3cub18CUB_300001_SM_10006detail6reduce18DeviceReduceKernelINS2_10policy_hubIxyN4cuda3std3__44plusIxEEE10Policy1000EN6thrust24THRUST_300001_SM_1000_NS6detail15normal_iteratorINSD_10device_ptrIiEEEEyS9_xNS7_10__identityEEEvT0_PT3_T1_NS0_13GridEvenShareISN_EET2_T4_E12temp_storage+48];
	selp.b64 	%rd312, %rd311, 0, %p45;
	add.s64 	%rd313, %rd310, %rd312;
	setp.gt.s32 	%p46, %r4, 160;
	ld.shared.u64 	%rd314, [_ZZN3cub18CUB_300001_SM_10006detail6reduce18DeviceReduceKernelINS2_10policy_hubIxyN4cuda3std3__44plusIxEEE10Policy1000EN6thrust24THRUST_300001_SM_1000_NS6detail15normal_iteratorINSD_10device_ptrIiEEEEyS9_xNS7_10__identityEEEvT0_PT3_T1_NS0_13GridEvenShareISN_EET2_T4_E12temp_storage+56];
	selp.b64 	%rd315, %rd314, 0, %p46;
	add.s64 	%rd316, %rd313, %rd315;
	setp.gt.s32 	%p47, %r4, 192;
	ld.shared.u64 	%rd317, [_ZZN3cub18CUB_300001_SM_10006detail6reduce18DeviceReduceKernelINS2_10policy_hubIxyN4cuda3std3__44plusIxEEE10Policy1000EN6thrust24THRUST_300001_SM_1000_NS6detail15normal_iteratorINSD_10device_ptrIiEEEEyS9_xNS7_10__identityEEEvT0_PT3_T1_NS0_13GridEvenShareISN_EET2_T4_E12temp_storage+64];
	selp.b64 	%rd318, %rd317, 0, %p47;
	add.s64 	%rd319, %rd316, %rd318;
	setp.gt.s32 	%p48, %r4, 224;
	ld.shared.u64 	%rd320, [_ZZN3cub18CUB_300001_SM_10006detail6reduce18DeviceReduceKernelINS2_10policy_hubIxyN4cuda3std3__44plusIxEEE10Policy1000EN6thrust24THRUST_300001_SM_1000_NS6detail15normal_iteratorINSD_10device_ptrIiEEEEyS9_xNS7_10__identityEEEvT0_PT3_T1_NS0_13GridEvenShareISN_EET2_T4_E12temp_storage+72];
	selp.b64 	%rd321, %rd320, 0, %p48;
	add.s64 	%rd322, %rd319, %rd321;
	setp.gt.s32 	%p49, %r4, 256;
	ld.shared.u64 	%rd323, [_ZZN3cub18CUB_300001_SM_10006detail6reduce18DeviceReduceKernelINS2_10policy_hubIxyN4cuda3std3__44plusIxEEE10Policy1000EN6thrust24THRUST_300001_SM_1000_NS6detail15normal_iteratorINSD_10device_ptrIiEEEEyS9_xNS7_10__identityEEEvT0_PT3_T1_NS0_13GridEvenShareISN_EET2_T4_E12temp_storage+80];
	selp.b64 	%rd324, %rd323, 0, %p49;
	add.s64 	%rd325, %rd322, %rd324;
	setp.gt.s32 	%p50, %r4, 288;
	ld.shared.u64 	%rd326, [_ZZN3cub18CUB_300001_SM_10006detail6reduce18DeviceReduceKernelINS2_10policy_hubIxyN4cuda3std3__44plusIxEEE10Policy1000EN6thrust24THRUST_300001_SM_1000_NS6detail15normal_iteratorINSD_10device_ptrIiEEEEyS9_xNS7_10__identityEEEvT0_PT3_T1_NS0_13GridEvenShareISN_EET2_T4_E12temp_storage+88];
	selp.b64 	%rd327, %rd326, 0, %p50;
	add.s64 	%rd328, %rd325, %rd327;
	setp.gt.s32 	%p51, %r4, 320;
	ld.shared.u64 	%rd329, [_ZZN3cub18CUB_300001_SM_10006detail6reduce18DeviceReduceKernelINS2_10policy_hubIxyN4cuda3std3__44plusIxEEE10Policy1000EN6thrust24THRUST_300001_SM_1000_NS6detail15normal_iteratorINSD_10device_ptrIiEEEEyS9_xNS7_10__identityEEEvT0_PT3_T1_NS0_13GridEvenShareISN_EET2_T4_E12temp_storage+96];
	selp.b64 	%rd330, %rd329, 0, %p51;
	add.s64 	%rd331, %rd328, %rd330;
	setp.gt.s32 	%p52, %r4, 352;
	ld.shared.u64 	%rd332, [_ZZN3cub18CUB_300001_SM_10006detail6reduce18DeviceReduceKernelINS2_10policy_hubIxyN4cuda3std3__44plusIxEEE10Policy1000EN6thrust24THRUST_300001_SM_1000_NS6detail15normal_iteratorINSD_10device_ptrIiEEEEyS9_xNS7_10__identityEEEvT0_PT3_T1_NS0_13GridEvenShareISN_EET2_T4_E12temp_storage+104];
	selp.b64 	%rd333, %rd332, 0, %p52;
	add.s64 	%rd334, %rd331, %rd333;
	setp.gt.s32 	%p53, %r4, 384;
	ld.shared.u64 	%rd335, [_ZZN3cub18CUB_300001_SM_10006detail6reduce18DeviceReduceKernelINS2_10policy_hubIxyN4cuda3std3__44plusIxEEE10Policy1000EN6thrust24THRUST_300001_SM_1000_NS6detail15normal_iteratorINSD_10device_ptrIiEEEEyS9_xNS7_10__identityEEEvT0_PT3_T1_NS0_13GridEvenShareISN_EET2_T4_E12temp_storage+112];
	selp.b64 	%rd336, %rd335, 0, %p53;
	add.s64 	%rd337, %rd334, %rd336;
	setp.gt.s32 	%p54, %r4, 416;
	ld.shared.u64 	%rd338, [_ZZN3cub18CUB_300001_SM_10006detail6reduce18DeviceReduceKernelINS2_10policy_hubIxyN4cuda3std3__44plusIxEEE10Policy1000EN6thrust24THRUST_300001_SM_1000_NS6detail15normal_iteratorINSD_10device_ptrIiEEEEyS9_xNS7_10__identityEEEvT0_PT3_T1_NS0_13GridEvenShareISN_EET2_T4_E12temp_storage+120];
	selp.b64 	%rd339, %rd338, 0, %p54;
	add.s64 	%rd340, %rd337, %rd339;
	setp.gt.s32 	%p55, %r4, 448;
	ld.shared.u64 	%rd341, [_ZZN3cub18CUB_300001_SM_10006detail6reduce18DeviceReduceKernelINS2_10policy_hubIxyN4cuda3std3__44plusIxEEE10Policy1000EN6thrust24THRUST_300001_SM_1000_NS6detail15normal_iteratorINSD_10device_ptrIiEEEEyS9_xNS7_10__identityEEEvT0_PT3_T1_NS0_13GridEvenShareISN_EET2_T4_E12temp_storage+128];
	selp.b64 	%rd342, %rd341, 0, %p55;
	add.s64 	%rd343, %rd340, %rd342;
	setp.gt.s32 	%p56, %r4, 480;
	ld.shared.u64 	%rd344, [_ZZN3cub18CUB_300001_SM_10006detail6reduce18DeviceReduceKernelINS2_10policy_hubIxyN4cuda3std3__44plusIxEEE10Policy1000EN6thrust24THRUST_300001_SM_1000_NS6detail15normal_iteratorINSD_10device_ptrIiEEEEyS9_xNS7_10__identityEEEvT0_PT3_T1_NS0_13GridEvenShareISN_EET2_T4_E12temp_storage+136];
	selp.b64 	%rd345, %rd344, 0, %p56;
	add.s64 	%rd419, %rd343, %rd345;
	bra.uni 	$L__BB6_46;
$L__BB6_25:
	cvt.u32.u64 	%r52, %rd4;
	mov.u32 	%r27, %tid.x;
	add.s32 	%r53, %r52, %r27;
	mul.wide.u32 	%rd65, %r53, 4;
	add.s64 	%rd66, %rd2, %rd65;
	ld.global.s32 	%rd67, [%rd66];
	ld.global.s32 	%rd68, [%rd66+2048];
	ld.global.s32 	%rd69, [%rd66+4096];
	ld.global.s32 	%rd70, [%rd66+6144];
	ld.global.s32 	%rd71, [%rd66+8192];
	ld.global.s32 	%rd72, [%rd66+10240];
	ld.global.s32 	%rd73, [%rd66+12288];
	add.s64 	%rd74, %rd68, %rd67;
	add.s64 	%rd75, %rd74, %rd69;
	add.s64 	%rd76, %rd75, %rd70;
	add.s64 	%rd77, %rd76, %rd71;
	add.s64 	%rd78, %rd77, %rd72;
	add.s64 	%rd418, %rd78, %rd73;
	setp.lt.u64 	%p2, %rd5, %rd3;
	@%p2 bra 	$L__BB6_42;
	cvt.u32.u64 	%r55, %rd3;
	cvt.u64.u32 	%rd30, %r27;
	add.s64 	%rd405, %rd4, %rd3;
	cvt.u32.u64 	%r28, %rd1;
	not.b32 	%r57, %r27;
	add.s32 	%r58, %r57, %r28;
	sub.s32 	%r59, %r58, %r55;
	sub.s32 	%r272, %r59, %r52;
	add.s64 	%rd79, %rd405, %rd30;
	shl.b64 	%rd80, %rd79, 2;
	add.s64 	%rd81, %rd80, %rd2;
	add.s64 	%rd404, %rd81, 16384;
	mov.b32 	%r273, 0;
	mov.u64 	%rd407, %rd4;
$L__BB6_27:
	cvt.s64.s32 	%rd37, %r50;
	add.s64 	%rd407, %rd407, %rd37;
	add.s64 	%rd82, %rd1, -3584;
	setp.gt.u64 	%p3, %rd407, %rd82;
	@%p3 bra 	$L__BB6_29;
	mul.lo.s32 	%r61, %r1, 3584;
	cvt.s64.s32 	%rd83, %r61;
	add.s64 	%rd84, %rd407, %rd30;
	shl.b64 	%rd85, %rd84, 2;
	add.s64 	%rd86, %rd2, %rd85;
	ld.global.s32 	%rd87, [%rd86];
	ld.global.s32 	%rd88, [%rd86+2048];
	ld.global.s32 	%rd89, [%rd86+4096];
	ld.global.s32 	%rd90, [%rd86+6144];
	ld.global.s32 	%rd91, [%rd86+8192];
	ld.global.s32 	%rd92, [%rd86+10240];
	ld.global.s32 	%rd93, [%rd86+12288];
	add.s64 	%rd94, %rd418, %rd87;
	add.s64 	%rd95, %rd94, %rd88;
	add.s64 	%rd96, %rd95, %rd89;
	add.s64 	%rd97, %rd96, %rd90;
	add.s64 	%rd98, %rd97, %rd91;
	add.s64 	%rd99, %rd98, %rd92;
	add.s64 	%rd418, %rd99, %rd93;
	sub.s64 	%rd100, %rd1, %rd407;
	setp.lt.u64 	%p4, %rd100, %rd83;
	add.s32 	%r273, %r273, 1;
	add.s64 	%rd405, %rd405, %rd83;
	sub.s32 	%r272, %r272, %r61;
	mul.wide.s32 	%rd101, %r61, 4;
	add.s64 	%rd404, %rd404, %rd101;
	@%p4 bra 	$L__BB6_42;
	bra.uni 	$L__BB6_27;
$L__BB6_29:
	setp.le.u64 	%p5, %rd1, %rd407;
	cvt.u32.u64 	%r62, %rd407;
	cvt.u32.u64 	%r63, %rd1;
	sub.s32 	%r64, %r63, %r62;
	setp.ge.s32 	%p6, %r27, %r64;
	or.pred  	%p7, %p5, %p6;
	@%p7 bra 	$L__BB6_42;
	cvt.u32.u64 	%r66, %rd37;
	cvt.u32.u64 	%r67, %rd4;
	not.b32 	%r68, %r27;
	add.s32 	%r69, %r68, %r28;
	add.s32 	%r70, %r66, %r67;
	sub.s32 	%r71, %r69, %r70;
	mul.lo.s32 	%r72, %r1, %r273;
	mad.lo.s32 	%r73, %r72, -3584, %r71;
	shr.u32 	%r74, %r73, 9;
	add.s32 	%r34, %r74, 1;
	and.b32  	%r35, %r34, 15;
	setp.lt.u32 	%p8, %r73, 7680;
	mov.u32 	%r276, %r27;
	@%p8 bra 	$L__BB6_33;
	shr.u32 	%r75, %r272, 9;
	add.s32 	%r76, %r75, 1;
	and.b32  	%r77, %r76, 16777200;
	neg.s32 	%r274, %r77;
	mov.u32 	%r276, %r27;
$L__BB6_32:
	.pragma "nounroll";
	ld.global.s32 	%rd103, [%rd404+-16384];
	add.s64 	%rd104, %rd418, %rd103;
	ld.global.s32 	%rd105, [%rd404+-14336];
	add.s64 	%rd106, %rd104, %rd105;
	ld.global.s32 	%rd107, [%rd404+-12288];
	add.s64 	%rd108, %rd106, %rd107;
	ld.global.s32 	%rd109, [%rd404+-10240];
	add.s64 	%rd110, %rd108, %rd109;
	ld.global.s32 	%rd111, [%rd404+-8192];
	add.s64 	%rd112, %rd110, %rd111;
	ld.global.s32 	%rd113, [%rd404+-6144];
	add.s64 	%rd114, %rd112, %rd113;
	ld.global.s32 	%rd115, [%rd404+-4096];
	add.s64 	%rd116, %rd114, %rd115;
	ld.global.s32 	%rd117, [%rd404+-2048];
	add.s64 	%rd118, %rd116, %rd117;
	ld.global.s32 	%rd119, [%rd404];
	add.s64 	%rd120, %rd118, %rd119;
	ld.global.s32 	%rd121, [%rd404+2048];
	add.s64 	%rd122, %rd120, %rd121;
	ld.global.s32 	%rd123, [%rd404+4096];
	add.s64 	%rd124, %rd122, %rd123;
	ld.global.s32 	%rd125, [%rd404+6144];
	add.s64 	%rd126, %rd124, %rd125;
	ld.global.s32 	%rd127, [%rd404+8192];
	add.s64 	%rd128, %rd126, %rd127;
	ld.global.s32 	%rd129, [%rd404+10240];
	add.s64 	%rd130, %rd128, %rd129;
	ld.global.s32 	%rd131, [%rd404+12288];
	add.s64 	%rd132, %rd130, %rd131;
	ld.global.s32 	%rd133, [%rd404+14336];
	add.s64 	%rd418, %rd132, %rd133;
	add.s32 	%r276, %r276, 8192;
	add.s32 	%r274, %r274, 16;
	add.s64 	%rd404, %rd404, 32768;
	setp.ne.s32 	%p9, %r274, 0;
	@%p9 bra 	$L__BB6_32;
$L__BB6_33:
	setp.eq.s32 	%p10, %r35, 0;
	@%p10 bra 	$L__BB6_42;
	and.b32  	%r42, %r34, 7;
	setp.lt.u32 	%p11, %r35, 8;
	@%p11 bra 	$L__BB6_36;
	cvt.u64.u32 	%rd135, %r276;
	add.s64 	%rd136, %rd407, %rd135;
	shl.b64 	%rd137, %rd136, 2;
	add.s64 	%rd138, %rd2, %rd137;
	ld.global.s32 	%rd139, [%rd138];
	add.s64 	%rd140, %rd418, %rd139;
	ld.global.s32 	%rd141, [%rd138+2048];
	add.s64 	%rd142, %rd140, %rd141;
	ld.global.s32 	%rd143, [%rd138+4096];
	add.s64 	%rd144, %rd142, %rd143;
	ld.global.s32 	%rd145, [%rd138+6144];
	add.s64 	%rd146, %rd144, %rd145;
	ld.global.s32 	%rd147, [%rd138+8192];
	add.s64 	%rd148, %rd146, %rd147;
	ld.global.s32 	%rd149, [%rd138+10240];
	add.s64 	%rd150, %rd148, %rd149;
	ld.global.s32 	%rd151, [%rd138+12288];
	add.s64 	%rd152, %rd150, %rd151;
	ld.global.s32 	%rd153, [%rd138+14336];
	add.s64 	%rd418, %rd152, %rd153;
	add.s32 	%r276, %r276, 4096;
$L__BB6_36:
	setp.eq.s32 	%p12, %r42, 0;
	@%p12 bra 	$L__BB6_42;
	setp.lt.u32 	%p13, %r42, 4;
	@%p13 bra 	$L__BB6_39;
	cvt.u64.u32 	%rd155, %r276;
	add.s64 	%rd156, %rd407, %rd155;
	shl.b64 	%rd157, %rd156, 2;
	add.s64 	%rd158, %rd2, %rd157;
	ld.global.s32 	%rd159, [%rd158];
	add.s64 	%rd160, %rd418, %rd159;
	ld.global.s32 	%rd161, [%rd158+2048];
	add.s64 	%rd162, %rd160, %rd161;
	ld.global.s32 	%rd163, [%rd158+4096];
	add.s64 	%rd164, %rd162, %rd163;
	ld.global.s32 	%rd165, [%rd158+6144];
	add.s64 	%rd418, %rd164, %rd165;
	add.s32 	%r276, %r276, 2048;
$L__BB6_39:
	and.b32  	%r78, %r34, 3;
	setp.eq.s32 	%p14, %r78, 0;
	@%p14 bra 	$L__BB6_42;
	cvt.u64.u32 	%rd166, %r276;
	add.s64 	%rd167, %rd166, %rd405;
	shl.b64 	%rd168, %rd167, 2;
	add.s64 	%rd416, %rd2, %rd168;
	cvt.u16.u32 	%rs1, %r272;
	shr.u16 	%rs2, %rs1, 9;
	add.s16 	%rs3, %rs2, 1;
	cvt.u32.u16 	%r79, %rs3;
	and.b32  	%r80, %r79, 3;
	neg.s32 	%r279, %r80;
$L__BB6_41:
	.pragma "nounroll";
	ld.global.s32 	%rd169, [%rd416];
	add.s64 	%rd418, %rd418, %rd169;
	add.s64 	%rd416, %rd416, 2048;
	add.s32 	%r279, %r279, 1;
	setp.ne.s32 	%p15, %r279, 0;
	@%p15 bra 	$L__BB6_41;
$L__BB6_42:
	// begin inline asm
	mov.u32 %r81, %laneid;
	// end inline asm
	mov.b64 	{%r83, %r88}, %rd418;
	mov.b32 	%r89, 1;
	mov.b32 	%r130, 31;
	mov.b32 	%r131, -1;
	// begin inline asm
	shfl.sync.down.b32 %r82, %r83, %r89, %r130, %r131;
	// end inline asm
	// begin inline asm
	shfl.sync.down.b32 %r87, %r88, %r89, %r130, %r131;
	// end inline asm
	mov.b64 	%rd170, {%r82, %r87};
	setp.gt.s32 	%p16, %r81, 30;
	selp.b64 	%rd171, 0, %rd170, %p16;
	add.s64 	%rd172, %rd171, %rd418;
	mov.b64 	{%r93, %r98}, %rd172;
	mov.b32 	%r99, 2;
	// begin inline asm
	shfl.sync.down.b32 %r92, %r93, %r99, %r130, %r131;
	// end inline asm
	// begin inline asm
	shfl.sync.down.b32 %r97, %r98, %r99, %r130, %r131;
	// end inline asm
	mov.b64 	%rd173, {%r92, %r97};
	setp.gt.s32 	%p17, %r81, 29;
	selp.b64 	%rd174, 0, %rd173, %p17;
	add.s64 	%rd175, %rd174, %rd172;
	mov.b64 	{%r103, %r108}, %rd175;
	mov.b32 	%r109, 4;
	// begin inline asm
	shfl.sync.down.b32 %r102, %r103, %r109, %r130, %r131;
	// end inline asm
	// begin inline asm
	shfl.sync.down.b32 %r107, %r108, %r109, %r130, %r131;
	// end inline asm
	mov.b64 	%rd176, {%r102, %r107};
	setp.gt.s32 	%p18, %r81, 27;
	selp.b64 	%rd177, 0, %rd176, %p18;
	add.s64 	%rd178, %rd177, %rd175;
	mov.b64 	{%r113, %r118}, %rd178;
	mov.b32 	%r119, 8;
	// begin inline asm
	shfl.sync.down.b32 %r112, %r113, %r119, %r130, %r131;
	// end inline asm
	// begin inline asm
	shfl.sync.down.b32 %r117, %r118, %r119, %r130, %r131;
	// end inline asm
	mov.b64 	%rd179, {%r112, %r117};
	setp.gt.s32 	%p19, %r81, 23;
	selp.b64 	%rd180, 0, %rd179, %p19;
	add.s64 	%rd181, %rd180, %rd178;
	mov.b64 	{%r123, %r128}, %rd181;
	mov.b32 	%r129, 16;
	// begin inline asm
	shfl.sync.down.b32 %r122, %r123, %r129, %r130, %r131;
	// end inline asm
	// begin inline asm
	shfl.sync.down.b32 %r127, %r128, %r129, %r130, %r131;
	// end inline asm
	mov.b64 	%rd182, {%r122, %r127};
	setp.gt.s32 	%p20, %r81, 15;
	selp.b64 	%rd183, 0, %rd182, %p20;
	add.s64 	%rd419, %rd183, %rd181;
	setp.ne.s32 	%p21, %r81, 0;
	@%p21 bra 	$L__BB6_44;
	shr.u32 	%r132, %r27, 2;
	and.b32  	%r133, %r132, 248;
	mov.u32 	%r134, _ZZN3cub18CUB_300001_SM_10006detail6reduce18DeviceReduceKernelINS2_10policy_hubIxyN4cuda3std3__44plusIxEEE10Policy1000EN6thrust24THRUST_300001_SM_1000_NS6detail15normal_iteratorINSD_10device_ptrIiEEEEyS9_xNS7_10__identityEEEvT0_PT3_T1_NS0_13GridEvenShareISN_EET2_T4_E12temp_storage;
	add.s32 	%r135, %r134, %r133;
	st.shared.u64 	[%r135+16], %rd419;
$L__BB6_44:
	bar.sync 	0;
	setp.ne.s32 	%p22, %r27, 0;
	@%p22 bra 	$L__BB6_46;
	ld.shared.u64 	%rd184, [_ZZN3cub18CUB_300001_SM_10006detail6reduce18DeviceReduceKernelINS2_10policy_hubIxyN4cuda3std3__44plusIxEEE10Policy1000EN6thrust24THRUST_300001_SM_1000_NS6detail15normal_iteratorINSD_10device_ptrIiEEEEyS9_xNS7_10__identityEEEvT0_PT3_T1_NS0_13GridEvenShareISN_EET2_T4_E12temp_storage+24];
	add.s64 	%rd185, %rd184, %rd419;
	ld.shared.u64 	%rd186, [_ZZN3cub18CUB_300001_SM_10006detail6reduce18DeviceReduceKernelINS2_10policy_hubIxyN4cuda3std3__44plusIxEEE10Policy1000EN6thrust24THRUST_300001_SM_1000_NS6detail15normal_iteratorINSD_10device_ptrIiEEEEyS9_xNS7_10__identityEEEvT0_PT3_T1_NS0_13GridEvenShareISN_EET2_T4_E12temp_storage+32];
	add.s64 	%rd187, %rd185, %rd186;
	ld.shared.u64 	%rd188, [_ZZN3cub18CUB_300001_SM_10006detail6reduce18DeviceReduceKernelINS2_10policy_hubIxyN4cuda3std3__44plusIxEEE10Policy1000EN6thrust24THRUST_300001_SM_1000_NS6detail15normal_iteratorINSD_10device_ptrIiEEEEyS9_xNS7_10__identityEEEvT0_PT3_T1_NS0_13GridEvenShareISN_EET2_T4_E12temp_storage+40];
	add.s64 	%rd189, %rd187, %rd188;
	ld.shared.u64 	%rd190, [_ZZN3cub18CUB_300001_SM_10006detail6reduce18DeviceReduceKernelINS2_10policy_hubIxyN4cuda3std3__44plusIxEEE10Policy1000EN6thrust24THRUST_300001_SM_1000_NS6detail15normal_iteratorINSD_10device_ptrIiEEEEyS9_xNS7_10__identityEEEvT0_PT3_T1_NS0_13GridEvenShareISN_EET2_T4_E12temp_storage+48];
	add.s64 	%rd191, %rd189, %rd190;
	ld.shared.u64 	%rd192, [_ZZN3cub18CUB_300001_SM_10006detail6reduce18DeviceReduceKernelINS2_10policy_hubIxyN4cuda3std3__44plusIxEEE10Policy1000EN6thrust24THRUST_300001_SM_1000_NS6detail15normal_iteratorINSD_10device_ptrIiEEEEyS9_xNS7_10__identityEEEvT0_PT3_T1_NS0_13GridEvenShareISN_EET2_T4_E12temp_storage+56];
	add.s64 	%rd193, %rd191, %rd192;
	ld.shared.u64 	%rd194, [_ZZN3cub18CUB_300001_SM_10006detail6reduce18DeviceReduceKernelINS2_10policy_hubIxyN4cuda3std3__44plusIxEEE10Policy1000EN6thrust24THRUST_300001_SM_1000_NS6detail15normal_iteratorINSD_10device_ptrIiEEEEyS9_xNS7_10__identityEEEvT0_PT3_T1_NS0_13GridEvenShareISN_EET2_T4_E12temp_storage+64];
	add.s64 	%rd195, %rd193, %rd194;
	ld.shared.u64 	%rd196, [_ZZN3cub18CUB_300001_SM_10006detail6reduce18DeviceReduceKernelINS2_10policy_hubIxyN4cuda3std3__44plusIxEEE10Policy1000EN6thrust24THRUST_300001_SM_1000_NS6detail15normal_iteratorINSD_10device_ptrIiEEEEyS9_xNS7_10__identityEEEvT0_PT3_T1_NS0_13GridEvenShareISN_EET2_T4_E12temp_storage+72];
	add.s64 	%rd197, %rd195, %rd196;
	ld.shared.u64 	%rd198, [_ZZN3cub18CUB_300001_SM_10006detail6reduce18DeviceReduceKernelINS2_10policy_hubIxyN4cuda3std3__44plusIxEEE10Policy1000EN6thrust24THRUST_300001_SM_1000_NS6detail15normal_iteratorINSD_10device_ptrIiEEEEyS9_xNS7_10__identityEEEvT0_PT3_T1_NS0_13GridEvenShareISN_EET2_T4_E12temp_storage+80];
	add.s64 	%rd199, %rd197, %rd198;
	ld.shared.u64 	%rd200, [_ZZN3cub18CUB_300001_SM_10006detail6reduce18DeviceReduceKernelINS2_10policy_hubIxyN4cuda3std3__44plusIxEEE10Policy1000EN6thrust24THRUST_300001_SM_1000_NS6detail15normal_iteratorINSD_10device_ptrIiEEEEyS9_xNS7_10__identityEEEvT0_PT3_T1_NS0_13GridEvenShareISN_EET2_T4_E12temp_storage+88];
	add.s64 	%rd201, %rd199, %rd200;
	ld.shared.u64 	%rd202, [_ZZN3cub18CUB_300001_SM_10006detail6reduce18DeviceReduceKernelINS2_10policy_hubIxyN4cuda3std3__44plusIxEEE10Policy1000EN6thrust24THRUST_300001_SM_1000_NS6detail15normal_iteratorINSD_10device_ptrIiEEEEyS9_xNS7_10__identityEEEvT0_PT3_T1_NS0_13GridEvenShareISN_EET2_T4_E12temp_storage+96];
	add.s64 	%rd203, %rd201, %rd202;
	ld.shared.u64 	%rd204, [_ZZN3cub18CUB_300001_SM_10006detail6reduce18DeviceReduceKernelINS2_10policy_hubIxyN4cuda3std3__44plusIxEEE10Policy1000EN6thrust24THRUST_300001_SM_1000_NS6detail15normal_iteratorINSD_10device_ptrIiEEEEyS9_xNS7_10__identityEEEvT0_PT3_T1_NS0_13GridEvenShareISN_EET2_T4_E12temp_storage+104];
	add.s64 	%rd205, %rd203, %rd204;
	ld.shared.u64 	%rd206, [_ZZN3cub18CUB_300001_SM_10006detail6reduce18DeviceReduceKernelINS2_10policy_hubIxyN4cuda3std3__44plusIxEEE10Policy1000EN6thrust24THRUST_300001_SM_1000_NS6detail15normal_iteratorINSD_10device_ptrIiEEEEyS9_xNS7_10__identityEEEvT0_PT3_T1_NS0_13GridEvenShareISN_EET2_T4_E12temp_storage+112];
	add.s64 	%rd207, %rd205, %rd206;
	ld.shared.u64 	%rd208, [_ZZN3cub18CUB_300001_SM_10006detail6reduce18DeviceReduceKernelINS2_10policy_hubIxyN4cuda3std3__44plusIxEEE10Policy1000EN6thrust24THRUST_300001_SM_1000_NS6detail15normal_iteratorINSD_10device_ptrIiEEEEyS9_xNS7_10__identityEEEvT0_PT3_T1_NS0_13GridEvenShareISN_EET2_T4_E12temp_storage+120];
	add.s64 	%rd209, %rd207, %rd208;
	ld.shared.u64 	%rd210, [_ZZN3cub18CUB_300001_SM_10006detail6reduce18DeviceReduceKernelINS2_10policy_hubIxyN4cuda3std3__44plusIxEEE10Policy1000EN6thrust24THRUST_300001_SM_1000_NS6detail15normal_iteratorINSD_10device_ptrIiEEEEyS9_xNS7_10__identityEEEvT0_PT3_T1_NS0_13GridEvenShareISN_EET2_T4_E12temp_storage+128];
	add.s64 	%rd211, %rd209, %rd210;
	ld.shared.u64 	%rd212, [_ZZN3cub18CUB_300001_SM_10006detail6reduce18DeviceReduceKernelINS2_10policy_hubIxyN4cuda3std3__44plusIxEEE10Policy1000EN6thrust24THRUST_300001_SM_1000_NS6detail15normal_iteratorINSD_10device_ptrIiEEEEyS9_xNS7_10__identityEEEvT0_PT3_T1_NS0_13GridEvenShareISN_EET2_T4_E12temp_storage+136];
	add.s64 	%rd419, %rd211, %rd212;
$L__BB6_46:
	mov.u32 	%r263, %tid.x;
	setp.ne.s32 	%p64, %r263, 0;
	@%p64 bra 	$L__BB6_48;
	ld.param.u64 	%rd392, [_ZN3cub18CUB_300001_SM_10006detail6reduce18DeviceReduceKernelINS2_10policy_hubIxyN4cuda3std3__44plusIxEEE10Policy1000EN6thrust24THRUST_300001_SM_1000_NS6detail15normal_iteratorINSD_10device_ptrIiEEEEyS9_xNS7_10__identityEEEvT0_PT3_T1_NS0_13GridEvenShareISN_EET2_T4__param_1];
	cvta.to.global.u64 	%rd389, %rd392;
	mul.wide.u32 	%rd390, %r2, 8;
	add.s64 	%rd391, %rd389, %rd390;
	st.global.u64 	[%rd391], %rd419;
$L__BB6_48:
	ret;

}
	// .globl	_ZN3cub18CUB_300001_SM_10006detail6reduce28DeviceReduceSingleTileKernelINS2_10policy_hubIxyN4cuda3std3__44plusIxEEE10Policy1000EPxSC_iS9_xxNS7_10__identityEEEvT0_T1_T2_T3_T4_T6_
.visible .entry _ZN3cub18CUB_300001_SM_10006detail6reduce28DeviceReduceSingleTileKernelINS2_10policy_hubIxyN4cuda3std3__44plusIxEEE10Policy1000EPxSC_iS9_xxNS7_10__identityEEEvT0_T1_T2_T3_T4_T6_(
	.param .u64 .ptr .align 1 _ZN3cub18CUB_300001_SM_10006detail6reduce28DeviceReduceSingleTileKernelINS2_10policy_hubIxyN4cuda3std3__44plusIxEEE10Policy1000EPxSC_iS9_xxNS7_10__identityEEEvT0_T1_T2_T3_T4_T6__param_0,
	.param .u64 .ptr .align 1 _ZN3cub18CUB_300001_SM_10006detail6reduce28DeviceReduceSingleTileKernelINS2_10policy_hubIxyN4cuda3std3__44plusIxEEE10Policy1000EPxSC_iS9_xxNS7_10__identityEEEvT0_T1_T2_T3_T4_T6__param_1,
	.param .u32 _ZN3cub18CUB_300001_SM_10006detail6reduce28DeviceReduceSingleTileKernelINS2_10policy_hubIxyN4cuda3std3__44plusIxEEE10Policy1000EPxSC_iS9_xxNS7_10__identityEEEvT0_T1_T2_T3_T4_T6__param_2,
	.param .align 1 .b8 _ZN3cub18CUB_300001_SM_10006detail6reduce28DeviceReduceSingleTileKernelINS2_10policy_hubIxyN4cuda3std3__44plusIxEEE10Policy1000EPxSC_iS9_xxNS7_10__identityEEEvT0_T1_T2_T3_T4_T6__param_3[1],
	.param .u64 _ZN3cub18CUB_300001_SM_10006detail6reduce28DeviceReduceSingleTileKernelINS2_10policy_hubIxyN4cuda3std3__44plusIxEEE10Policy1000EPxSC_iS9_xxNS7_10__identityEEEvT0_T1_T2_T3_T4_T6__param_4,
	.param .align 1 .b8 _ZN3cub18CUB_300001_SM_10006detail6reduce28DeviceReduceSingleTileKernelINS2_10policy_hubIxyN4cuda3std3__44plusIxEEE10Policy1000EPxSC_iS9_xxNS7_10__identityEEEvT0_T1_T2_T3_T4_T6__param_5[1]
)
.maxntid 512
.minnctapersm 1
{
	.reg .pred 	%p<58>;
	.reg .b32 	%r<238>;
	.reg .b64 	%rd<281>;
	// demoted variable
	.shared .align 8 .b8 _ZZN3cub18CUB_300001_SM_10006detail6reduce28DeviceReduceSingleTileKernelINS2_10policy_hubIxyN4cuda3std3__44plusIxEEE10Policy1000EPxSC_iS9_xxNS7_10__identityEEEvT0_T1_T2_T3_T4_T6_E12temp_storage[152];
	ld.param.u64 	%rd35, [_ZN3cub18CUB_300001_SM_10006detail6reduce28DeviceReduceSingleTileKernelINS2_10policy_hubIxyN4cuda3std3__44plusIxEEE10Policy1000EPxSC_iS9_xxNS7_10__identityEEEvT0_T1_T2_T3_T4_T6__param_0];
	ld.param.u64 	%rd37, [_ZN3cub18CUB_300001_SM_10006detail6reduce28DeviceReduceSingleTileKernelINS2_10policy_hubIxyN4cuda3std3__44plusIxEEE10Policy1000EPxSC_iS9_xxNS7_10__identityEEEvT0_T1_T2_T3_T4_T6__param_1];
	ld.param.u32 	%r34, [_ZN3cub18CUB_300001_SM_10006detail6reduce28DeviceReduceSingleTileKernelINS2_10policy_hubIxyN4cuda3std3__44plusIxEEE10Policy1000EPxSC_iS9_xxNS7_10__identityEEEvT0_T1_T2_T3_T4_T6__param_2];
	ld.param.u64 	%rd36, [_ZN3cub18CUB_300001_SM_10006detail6reduce28DeviceReduceSingleTileKernelINS2_10policy_hubIxyN4cuda3std3__44plusIxEEE10Policy1000EPxSC_iS9_xxNS7_10__identityEEEvT0_T1_T2_T3_T4_T6__param_4];
	cvta.to.global.u64 	%rd1, %rd37;
	setp.ne.s32 	%p1, %r34, 0;
	@%p1 bra 	$L__BB7_3;
	mov.u32 	%r224, %tid.x;
	setp.ne.s32 	%p57, %r224, 0;
	@%p57 bra 	$L__BB7_39;
	st.global.u64 	[%rd1], %rd36;
	bra.uni 	$L__BB7_39;
$L__BB7_3:
	setp.gt.s32 	%p2, %r34, 3583;
	@%p2 bra 	$L__BB7_21;
	mov.u32 	%r1, %tid.x;
	setp.ge.s32 	%p19, %r1, %r34;
	mov.b64 	%rd271, 0;
	mov.u32 	%r228, %r1;
	@%p19 bra 	$L__BB7_6;
	mul.wide.u32 	%rd146, %r1, 8;
	add.s64 	%rd145, %rd35, %rd146;
	// begin inline asm
	ld.global.nc.u64 %rd271, [%rd145];
	// end inline asm
	add.s32 	%r228, %r1, 512;
$L__BB7_6:
	setp.ge.s32 	%p20, %r228, %r34;
	@%p20 bra 	$L__BB7_12;
	not.b32 	%r100, %r228;
	add.s32 	%r4, %r34, %r100;
	and.b32  	%r101, %r4, 1536;
	setp.eq.s32 	%p21, %r101, 1536;
	@%p21 bra 	$L__BB7_10;
	mul.wide.u32 	%rd148, %r228, 8;
	add.s64 	%rd266, %rd35, %rd148;
	shr.u32 	%r102, %r4, 9;
	add.s32 	%r103, %r102, 1;
	and.b32  	%r104, %r103, 3;
	neg.s32 	%r226, %r104;
$L__BB7_9:
	.pragma "nounroll";
	// begin inline asm
	ld.global.nc.u64 %rd149, [%rd266];
	// end inline asm
	add.s64 	%rd271, %rd149, %rd271;
	add.s32 	%r228, %r228, 512;
	add.s64 	%rd266, %rd266, 4096;
	add.s32 	%r226, %r226, 1;
	setp.ne.s32 	%p22, %r226, 0;
	@%p22 bra 	$L__BB7_9;
$L__BB7_10:
	setp.lt.u32 	%p23, %r4, 1536;
	@%p23 bra 	$L__BB7_12;
$L__BB7_11:
	mul.wide.s32 	%rd159, %r228, 8;
	add.s64 	%rd152, %rd35, %rd159;
	// begin inline asm
	ld.global.nc.u64 %rd151, [%rd152];
	// end inline asm
	add.s64 	%rd160, %rd151, %rd271;
	add.s64 	%rd154, %rd152, 4096;
	// begin inline asm
	ld.global.nc.u64 %rd153, [%rd154];
	// end inline asm
	add.s64 	%rd161, %rd153, %rd160;
	add.s64 	%rd156, %rd152, 8192;
	// begin inline asm
	ld.global.nc.u64 %rd155, [%rd156];
	// end inline asm
	add.s64 	%rd162, %rd155, %rd161;
	add.s64 	%rd158, %rd152, 12288;
	// begin inline asm
	ld.global.nc.u64 %rd157, [%rd158];
	// end inline asm
	add.s64 	%rd271, %rd157, %rd162;
	add.s32 	%r228, %r228, 2048;
	setp.lt.s32 	%p24, %r228, %r34;
	@%p24 bra 	$L__BB7_11;
$L__BB7_12:
	setp.lt.s32 	%p25, %r34, 512;
	@%p25 bra 	$L__BB7_17;
	// begin inline asm
	mov.u32 %r168, %laneid;
	// end inline asm
	mov.b64 	{%r170, %r175}, %rd271;
	mov.b32 	%r176, 1;
	mov.b32 	%r217, 31;
	mov.b32 	%r218, -1;
	// begin inline asm
	shfl.sync.down.b32 %r169, %r170, %r176, %r217, %r218;
	// end inline asm
	// begin inline asm
	shfl.sync.down.b32 %r174, %r175, %r176, %r217, %r218;
	// end inline asm
	mov.b64 	%rd221, {%r169, %r174};
	setp.gt.s32 	%p49, %r168, 30;
	selp.b64 	%rd222, 0, %rd221, %p49;
	add.s64 	%rd223, %rd222, %rd271;
	mov.b64 	{%r180, %r185}, %rd223;
	mov.b32 	%r186, 2;
	// begin inline asm
	shfl.sync.down.b32 %r179, %r180, %r186, %r217, %r218;
	// end inline asm
	// begin inline asm
	shfl.sync.down.b32 %r184, %r185, %r186, %r217, %r218;
	// end inline asm
	mov.b64 	%rd224, {%r179, %r184};
	setp.gt.s32 	%p50, %r168, 29;
	selp.b64 	%rd225, 0, %rd224, %p50;
	add.s64 	%rd226, %rd225, %rd223;
	mov.b64 	{%r190, %r195}, %rd226;
	mov.b32 	%r196, 4;
	// begin inline asm
	shfl.sync.down.b32 %r189, %r190, %r196, %r217, %r218;
	// end inline asm
	// begin inline asm
	shfl.sync.down.b32 %r194, %r195, %r196, %r217, %r218;
	// end inline asm
	mov.b64 	%rd227, {%r189, %r194};
	setp.gt.s32 	%p51, %r168, 27;
	selp.b64 	%rd228, 0, %rd227, %p51;
	add.s64 	%rd229, %rd228, %rd226;
	mov.b64 	{%r200, %r205}, %rd229;
	mov.b32 	%r206, 8;
	// begin inline asm
	shfl.sync.down.b32 %r199, %r200, %r206, %r217, %r218;
	// end inline asm
	// begin inline asm
	shfl.sync.down.b32 %r204, %r205, %r206, %r217, %r218;
	// end inline asm
	mov.b64 	%rd230, {%r199, %r204};
	setp.gt.s32 	%p52, %r168, 23;
	selp.b64 	%rd231, 0, %rd230, %p52;
	add.s64 	%rd232, %rd231, %rd229;
	mov.b64 	{%r210, %r215}, %rd232;
	mov.b32 	%r216, 16;
	// begin inline asm
	shfl.sync.down.b32 %r209, %r210, %r216, %r217, %r218;
	// end inline asm
	// begin inline asm
	shfl.sync.down.b32 %r214, %r215, %r216, %r217, %r218;
	// end inline asm
	mov.b64 	%rd233, {%r209, %r214};
	setp.gt.s32 	%p53, %r168, 15;
	selp.b64 	%rd234, 0, %rd233, %p53;
	add.s64 	%rd280, %rd234, %rd232;
	setp.ne.s32 	%p54, %r168, 0;
	@%p54 bra 	$L__BB7_15;
	shr.u32 	%r219, %r1, 2;
	and.b32  	%r220, %r219, 248;
	mov.u32 	%r221, _ZZN3cub18CUB_300001_SM_10006detail6reduce28DeviceReduceSingleTileKernelINS2_10policy_hubIxyN4cuda3std3__44plusIxEEE10Policy1000EPxSC_iS9_xxNS7_10__identityEEEvT0_T1_T2_T3_T4_T6_E12temp_storage;
	add.s32 	%r222, %r221, %r220;
	st.shared.u64 	[%r222+16], %rd280;
$L__BB7_15:
	bar.sync 	0;
	setp.ne.s32 	%p55, %r1, 0;
	@%p55 bra 	$L__BB7_37;
	ld.shared.u64 	%rd235, [_ZZN3cub18CUB_300001_SM_10006detail6reduce28DeviceReduceSingleTileKernelINS2_10policy_hubIxyN4cuda3std3__44plusIxEEE10Policy1000EPxSC_iS9_xxNS7_10__identityEEEvT0_T1_T2_T3_T4_T6_E12temp_storage+24];
	add.s64 	%rd236, %rd235, %rd280;
	ld.shared.u64 	%rd237, [_ZZN3cub18CUB_300001_SM_10006detail6reduce28DeviceReduceSingleTileKernelINS2_10policy_hubIxyN4cuda3std3__44plusIxEEE10Policy1000EPxSC_iS9_xxNS7_10__identityEEEvT0_T1_T2_T3_T4_T6_E12temp_storage+32];
	add.s64 	%rd238, %rd236, %rd237;
	ld.shared.u64 	%rd239, [_ZZN3cub18CUB_300001_SM_10006detail6reduce28DeviceReduceSingleTileKernelINS2_10policy_hubIxyN4cuda3std3__44plusIxEEE10Policy1000EPxSC_iS9_xxNS7_10__identityEEEvT0_T1_T2_T3_T4_T6_E12temp_storage+40];
	add.s64 	%rd240, %rd238, %rd239;
	ld.shared.u64 	%rd241, [_ZZN3cub18CUB_300001_SM_10006detail6reduce28DeviceReduceSingleTileKernelINS2_10policy_hubIxyN4cuda3std3__44plusIxEEE10Policy1000EPxSC_iS9_xxNS7_10__identityEEEvT0_T1_T2_T3_T4_T6_E12temp_storage+48];
	add.s64 	%rd242, %rd240, %rd241;
	ld.shared.u64 	%rd243, [_ZZN3cub18CUB_300001_SM_10006detail6reduce28DeviceReduceSingleTileKernelINS2_10policy_hubIxyN4cuda3std3__44plusIxEEE10Policy1000EPxSC_iS9_xxNS7_10__identityEEEvT0_T1_T2_T3_T4_T6_E12temp_storage+56];
	add.s64 	%rd244, %rd242, %rd243;
	ld.shared.u64 	%rd245, [_ZZN3cub18CUB_300001_SM_10006detail6reduce28DeviceReduceSingleTileKernelINS2_10policy_hubIxyN4cuda3std3__44plusIxEEE10Policy1000EPxSC_iS9_xxNS7_10__identityEEEvT0_T1_T2_T3_T4_T6_E12temp_storage+64];
	add.s64 	%rd246, %rd244, %rd245;
	ld.shared.u64 	%rd247, [_ZZN3cub18CUB_300001_SM_10006detail6reduce28DeviceReduceSingleTileKernelINS2_10policy_hubIxyN4cuda3std3__44plusIxEEE10Policy1000EPxSC_iS9_xxNS7_10__identityEEEvT0_T1_T2_T3_T4_T6_E12temp_storage+72];
	add.s64 	%rd248, %rd246, %rd247;
	ld.shared.u64 	%rd249, [_ZZN3cub18CUB_300001_SM_10006detail6reduce28DeviceReduceSingleTileKernelINS2_10policy_hubIxyN4cuda3std3__44plusIxEEE10Policy1000EPxSC_iS9_xxNS7_10__identityEEEvT0_T1_T2_T3_T4_T6_E12temp_storage+80];
	add.s64 	%rd250, %rd248, %rd249;
	ld.shared.u64 	%rd251, [_ZZN3cub18CUB_300001_SM_10006detail6reduce28DeviceReduceSingleTileKernelINS2_10policy_hubIxyN4cuda3std3__44plusIxEEE10Policy1000EPxSC_iS9_xxNS7_10__identityEEEvT0_T1_T2_T3_T4_T6_E12temp_storage+88];
	add.s64 	%rd252, %rd250, %rd251;
	ld.shared.u64 	%rd253, [_ZZN3cub18CUB_300001_SM_10006detail6reduce28DeviceReduceSingleTileKernelINS2_10policy_hubIxyN4cuda3std3__44plusIxEEE10Policy1000EPxSC_iS9_xxNS7_10__identityEEEvT0_T1_T2_T3_T4_T6_E12temp_storage+96];
	add.s64 	%rd254, %rd252, %rd253;
	ld.shared.u64 	%rd255, [_ZZN3cub18CUB_300001_SM_10006detail6reduce28DeviceReduceSingleTileKernelINS2_10policy_hubIxyN4cuda3std3__44plusIxEEE10Policy1000EPxSC_iS9_xxNS7_10__identityEEEvT0_T1_T2_T3_T4_T6_E12temp_storage+104];
	add.s64 	%rd256, %rd254, %rd255;
	ld.shared.u64 	%rd257, [_ZZN3cub18CUB_300001_SM_10006detail6reduce28DeviceReduceSingleTileKernelINS2_10policy_hubIxyN4cuda3std3__44plusIxEEE10Policy1000EPxSC_iS9_xxNS7_10__identityEEEvT0_T1_T2_T3_T4_T6_E12temp_storage+112];
	add.s64 	%rd258, %rd256, %rd257;
	ld.shared.u64 	%rd259, [_ZZN3cub18CUB_300001_SM_10006detail6reduce28DeviceReduceSingleTileKernelINS2_10policy_hubIxyN4cuda3std3__44plusIxEEE10Policy1000EPxSC_iS9_xxNS7_10__identityEEEvT0_T1_T2_T3_T4_T6_E12temp_storage+120];
	add.s64 	%rd260, %rd258, %rd259;
	ld.shared.u64 	%rd261, [_ZZN3cub18CUB_300001_SM_10006detail6reduce28DeviceReduceSingleTileKernelINS2_10policy_hubIxyN4cuda3std3__44plusIxEEE10Policy1000EPxSC_iS9_xxNS7_10__identityEEEvT0_T1_T2_T3_T4_T6_E12temp_storage+128];
	add.s64 	%rd262, %rd260, %rd261;
	ld.shared.u64 	%rd263, [_ZZN3cub18CUB_300001_SM_10006detail6reduce28DeviceReduceSingleTileKernelINS2_10policy_hubIxyN4cuda3std3__44plusIxEEE10Policy1000EPxSC_iS9_xxNS7_10__identityEEEvT0_T1_T2_T3_T4_T6_E12temp_storage+136];
	add.s64 	%rd280, %rd262, %rd263;
	bra.uni 	$L__BB7_37;
$L__BB7_17:
	// begin inline asm
	mov.u32 %r105, %laneid;
	// end inline asm
	and.b32  	%r156, %r1, 992;
	add.s32 	%r157, %r156, 32;
	setp.gt.s32 	%p26, %r157, %r34;
	not.b32 	%r158, %r156;
	add.s32 	%r159, %r34, %r158;
	selp.b32 	%r154, %r159, 31, %p26;
	mov.b64 	{%r107, %r112}, %rd271;
	mov.b32 	%r113, 1;
	mov.b32 	%r155, -1;
	// begin inline asm
	shfl.sync.down.b32 %r106, %r107, %r113, %r154, %r155;
	// end inline asm
	// begin inline asm
	shfl.sync.down.b32 %r111, %r112, %r113, %r154, %r155;
	// end inline asm
	mov.b64 	%rd163, {%r106, %r111};
	setp.lt.s32 	%p27, %r105, %r154;
	selp.b64 	%rd164, %rd163, 0, %p27;
	add.s64 	%rd165, %rd164, %rd271;
	mov.b64 	{%r117, %r122}, %rd165;
	mov.b32 	%r123, 2;
	// begin inline asm
	shfl.sync.down.b32 %r116, %r117, %r123, %r154, %r155;
	// end inline asm
	// begin inline asm
	shfl.sync.down.b32 %r121, %r122, %r123, %r154, %r155;
	// end inline asm
	mov.b64 	%rd166, {%r116, %r121};
	add.s32 	%r160, %r105, 2;
	setp.gt.s32 	%p28, %r160, %r154;
	selp.b64 	%rd167, 0, %rd166, %p28;
	add.s64 	%rd168, %rd167, %rd165;
	mov.b64 	{%r127, %r132}, %rd168;
	mov.b32 	%r133, 4;
	// begin inline asm
	shfl.sync.down.b32 %r126, %r127, %r133, %r154, %r155;
	// end inline asm
	// begin inline asm
	shfl.sync.down.b32 %r131, %r132, %r133, %r154, %r155;
	// end inline asm
	mov.b64 	%rd169, {%r126, %r131};
	add.s32 	%r161, %r105, 4;
	setp.gt.s32 	%p29, %r161, %r154;
	selp.b64 	%rd170, 0, %rd169, %p29;
	add.s64 	%rd171, %rd170, %rd168;
	mov.b64 	{%r137, %r142}, %rd171;
	mov.b32 	%r143, 8;
	// begin inline asm
	shfl.sync.down.b32 %r136, %r137, %r143, %r154, %r155;
	// end inline asm
	// begin inline asm
	shfl.sync.down.b32 %r141, %r142, %r143, %r154, %r155;
	// end inline asm
	mov.b64 	%rd172, {%r136, %r141};
	add.s32 	%r162, %r105, 8;
	setp.gt.s32 	%p30, %r162, %r154;
	selp.b64 	%rd173, 0, %rd172, %p30;
	add.s64 	%rd174, %rd173, %rd171;
	mov.b64 	{%r147, %r152}, %rd174;
	mov.b32 	%r153, 16;
	// begin inline asm
	shfl.sync.down.b32 %r146, %r147, %r153, %r154, %r155;
	// end inline asm
	// begin inline asm
	shfl.sync.down.b32 %r151, %r152, %r153, %r154, %r155;
	// end inline asm
	mov.b64 	%rd175, {%r146, %r151};
	add.s32 	%r163, %r105, 16;
	setp.gt.s32 	%p31, %r163, %r154;
	selp.b64 	%rd176, 0, %rd175, %p31;
	add.s64 	%rd280, %rd176, %rd174;
	setp.ne.s32 	%p32, %r105, 0;
	@%p32 bra 	$L__BB7_19;
	shr.u32 	%r164, %r1, 2;
	and.b32  	%r165, %r164, 248;
	mov.u32 	%r166, _ZZN3cub18CUB_300001_SM_10006detail6reduce28DeviceReduceSingleTileKernelINS2_10policy_hubIxyN4cuda3std3__44plusIxEEE10Policy1000EPxSC_iS9_xxNS7_10__identityEEEvT0_T1_T2_T3_T4_T6_E12temp_storage;
	add.s32 	%r167, %r166, %r165;
	st.shared.u64 	[%r167+16], %rd280;
$L__BB7_19:
	bar.sync 	0;
	setp.ne.s32 	%p33, %r1, 0;
	@%p33 bra 	$L__BB7_37;
	setp.gt.s32 	%p34, %r34, 32;
	ld.shared.u64 	%rd177, [_ZZN3cub18CUB_300001_SM_10006detail6reduce28DeviceReduceSingleTileKernelINS2_10policy_hubIxyN4cuda3std3__44plusIxEEE10Policy1000EPxSC_iS9_xxNS7_10__identityEEEvT0_T1_T2_T3_T4_T6_E12temp_storage+24];
	selp.b64 	%rd178, %rd177, 0, %p34;
	add.s64 	%rd179, %rd178, %rd280;
	setp.gt.s32 	%p35, %r34, 64;
	ld.shared.u64 	%rd180, [_ZZN3cub18CUB_300001_SM_10006detail6reduce28DeviceReduceSingleTileKernelINS2_10policy_hubIxyN4cuda3std3__44plusIxEEE10Policy1000EPxSC_iS9_xxNS7_10__identityEEEvT0_T1_T2_T3_T4_T6_E12temp_storage+32];
	selp.b64 	%rd181, %rd180, 0, %p35;
	add.s64 	%rd182, %rd179, %rd181;
	setp.gt.s32 	%p36, %r34, 96;
	ld.shared.u64 	%rd183, [_ZZN3cub18CUB_300001_SM_10006detail6reduce28DeviceReduceSingleTileKernelINS2_10policy_hubIxyN4cuda3std3__44plusIxEEE10Policy1000EPxSC_iS9_xxNS7_10__identityEEEvT0_T1_T2_T3_T4_T6_E12temp_storage+40];
	selp.b64 	%rd184, %rd183, 0, %p36;
	add.s64 	%rd185, %rd182, %rd184;
	setp.gt.s32 	%p37, %r34, 128;
	ld.shared.u64 	%rd186, [_ZZN3cub18CUB_300001_SM_10006detail6reduce28DeviceReduceSingleTileKernelINS2_10policy_hubIxyN4cuda3std3__44plusIxEEE10Policy1000EPxSC_iS9_xxNS7_10__identityEEEvT0_T1_T2_T3_T4_T6_E12temp_storage+48];
	selp.b64 	%rd187, %rd186, 0, %p37;
	add.s64 	%rd188, %rd185, %rd187;
	setp.gt.s32 	%p38, %r34, 160;
	ld.shared.u64 	%rd189, [_ZZN3cub18CUB_300001_SM_10006detail6reduce28DeviceReduceSingleTileKernelINS2_10policy_hubIxyN4cuda3std3__44plusIxEEE10Policy1000EPxSC_iS9_xxNS7_10__identityEEEvT0_T1_T2_T3_T4_T6_E12temp_storage+56];
	selp.b64 	%rd190, %rd189, 0, %p38;
	add.s64 	%rd191, %rd188, %rd190;
	setp.gt.s32 	%p39, %r34, 192;
	ld.shared.u64 	%rd192, [_ZZN3cub18CUB_300001_SM_10006detail6reduce28DeviceReduceSingleTileKernelINS2_10policy_hubIxyN4cuda3std3__44plusIxEEE10Policy1000EPxSC_iS9_xxNS7_10__identityEEEvT0_T1_T2_T3_T4_T6_E12temp_storage+64];
	selp.b64 	%rd193, %rd192, 0, %p39;
	add.s64 	%rd194, %rd191, %rd193;
	setp.gt.s32 	%p40, %r34, 224;
	ld.shared.u64 	%rd195, [_ZZN3cub18CUB_300001_SM_10006detail6reduce28DeviceReduceSingleTileKernelINS2_10policy_hubIxyN4cuda3std3__44plusIxEEE10Policy1000EPxSC_iS9_xxNS7_10__identityEEEvT0_T1_T2_T3_T4_T6_E12temp_storage+72];
	selp.b64 	%rd196, %rd195, 0, %p40;
	add.s64 	%rd197, %rd194, %rd196;
	setp.gt.s32 	%p41, %r34, 256;
	ld.shared.u64 	%rd198, [_ZZN3cub18CUB_300001_SM_10006detail6reduce28DeviceReduceSingleTileKernelINS2_10policy_hubIxyN4cuda3std3__44plusIxEEE10Policy1000EPxSC_iS9_xxNS7_10__identityEEEvT0_T1_T2_T3_T4_T6_E12temp_storage+80];
	selp.b64 	%rd199, %rd198, 0, %p41;
	add.s64 	%rd200, %rd197, %rd199;
	setp.gt.s32 	%p42, %r34, 288;
	ld.shared.u64 	%rd201, [_ZZN3cub18CUB_300001_SM_10006detail6reduce28DeviceReduceSingleTileKernelINS2_10policy_hubIxyN4cuda3std3__44plusIxEEE10Policy1000EPxSC_iS9_xxNS7_10__identityEEEvT0_T1_T2_T3_T4_T6_E12temp_storage+88];
	selp.b64 	%rd202, %rd201, 0, %p42;
	add.s64 	%rd203, %rd200, %rd202;
	setp.gt.s32 	%p43, %r34, 320;
	ld.shared.u64 	%rd204, [_ZZN3cub18CUB_300001_SM_10006detail6reduce28DeviceReduceSingleTileKernelINS2_10policy_hubIxyN4cuda3std3__44plusIxEEE10Policy1000EPxSC_iS9_xxNS7_10__identityEEEvT0_T1_T2_T3_T4_T6_E12temp_storage+96];
	selp.b64 	%rd205, %rd204, 0, %p43;
	add.s64 	%rd206, %rd203, %rd205;
	setp.gt.s32 	%p44, %r34, 352;
	ld.shared.u64 	%rd207, [_ZZN3cub18CUB_300001_SM_10006detail6reduce28DeviceReduceSingleTileKernelINS2_10policy_hubIxyN4cuda3std3__44plusIxEEE10Policy1000EPxSC_iS9_xxNS7_10__identityEEEvT0_T1_T2_T3_T4_T6_E12temp_storage+104];
	selp.b64 	%rd208, %rd207, 0, %p44;
	add.s64 	%rd209, %rd206, %rd208;
	setp.gt.s32 	%p45, %r34, 384;
	ld.shared.u64 	%rd210, [_ZZN3cub18CUB_300001_SM_10006detail6reduce28DeviceReduceSingleTileKernelINS2_10policy_hubIxyN4cuda3std3__44plusIxEEE10Policy1000EPxSC_iS9_xxNS7_10__identityEEEvT0_T1_T2_T3_T4_T6_E12temp_storage+112];
	selp.b64 	%rd211, %rd210, 0, %p45;
	add.s64 	%rd212, %rd209, %rd211;
	setp.gt.s32 	%p46, %r34, 416;
	ld.shared.u64 	%rd213, [_ZZN3cub18CUB_300001_SM_10006detail6reduce28DeviceReduceSingleTileKernelINS2_10policy_hubIxyN4cuda3std3__44plusIxEEE10Policy1000EPxSC_iS9_xxNS7_10__identityEEEvT0_T1_T2_T3_T4_T6_E12temp_storage+120];
	selp.b64 	%rd214, %rd213, 0, %p46;
	add.s64 	%rd215, %rd212, %rd214;
	setp.gt.s32 	%p47, %r34, 448;
	ld.shared.u64 	%rd216, [_ZZN3cub18CUB_300001_SM_10006detail6reduce28DeviceReduceSingleTileKernelINS2_10policy_hubIxyN4cuda3std3__44plusIxEEE10Policy1000EPxSC_iS9_xxNS7_10__identityEEEvT0_T1_T2_T3_T4_T6_E12temp_storage+128];
	selp.b64 	%rd217, %rd216, 0, %p47;
	add.s64 	%rd218, %rd215, %rd217;
	setp.gt.s32 	%p48, %r34, 480;
	ld.shared.u64 	%rd219, [_ZZN3cub18CUB_300001_SM_10006detail6reduce28DeviceReduceSingleTileKernelINS2_10policy_hubIxyN4cuda3std3__44plusIxEEE10Policy1000EPxSC_iS9_xxNS7_10__identityEEEvT0_T1_T2_T3_T4_T6_E12temp_storage+136];
	selp.b64 	%rd220, %rd219, 0, %p48;
	add.s64 	%rd280, %rd218, %rd220;
	bra.uni 	$L__BB7_37;
$L__BB7_21:
	mov.u32 	%r13, %tid.x;
	mul.wide.u32 	%rd52, %r13, 8;
	add.s64 	%rd39, %rd35, %rd52;
	// begin inline asm
	ld.global.nc.u64 %rd38, [%rd39];
	// end inline asm
	add.s64 	%rd41, %rd39, 4096;
	// begin inline asm
	ld.global.nc.u64 %rd40, [%rd41];
	// end inline asm
	add.s64 	%rd43, %rd39, 8192;
	// begin inline asm
	ld.global.nc.u64 %rd42, [%rd43];
	// end inline asm
	add.s64 	%rd45, %rd39, 12288;
	// begin inline asm
	ld.global.nc.u64 %rd44, [%rd45];
	// end inline asm
	add.s64 	%rd47, %rd39, 16384;
	// begin inline asm
	ld.global.nc.u64 %rd46, [%rd47];
	// end inline asm
	add.s64 	%rd49, %rd39, 20480;
	// begin inline asm
	ld.global.nc.u64 %rd48, [%rd49];
	// end inline asm
	add.s64 	%rd51, %rd39, 24576;
	// begin inline asm
	ld.global.nc.u64 %rd50, [%rd51];
	// end inline asm
	add.s64 	%rd53, %rd40, %rd38;
	add.s64 	%rd54, %rd42, %rd53;
	add.s64 	%rd55, %rd44, %rd54;
	add.s64 	%rd56, %rd46, %rd55;
	add.s64 	%rd57, %rd48, %rd56;
	add.s64 	%rd279, %rd50, %rd57;
	setp.lt.u32 	%p3, %r34, 7168;
	mov.b32 	%r231, 3584;
	@%p3 bra 	$L__BB7_25;
	add.s32 	%r14, %r34, -3584;
	mov.b32 	%r231, 3584;
$L__BB7_23:
	add.s32 	%r37, %r231, %r13;
	mul.wide.u32 	%rd72, %r37, 8;
	add.s64 	%rd59, %rd35, %rd72;
	// begin inline asm
	ld.global.nc.u64 %rd58, [%rd59];
	// end inline asm
	add.s64 	%rd61, %rd59, 4096;
	// begin inline asm
	ld.global.nc.u64 %rd60, [%rd61];
	// end inline asm
	add.s64 	%rd63, %rd59, 8192;
	// begin inline asm
	ld.global.nc.u64 %rd62, [%rd63];
	// end inline asm
	add.s64 	%rd65, %rd59, 12288;
	// begin inline asm
	ld.global.nc.u64 %rd64, [%rd65];
	// end inline asm
	add.s64 	%rd67, %rd59, 16384;
	// begin inline asm
	ld.global.nc.u64 %rd66, [%rd67];
	// end inline asm
	add.s64 	%rd69, %rd59, 20480;
	// begin inline asm
	ld.global.nc.u64 %rd68, [%rd69];
	// end inline asm
	add.s64 	%rd71, %rd59, 24576;
	// begin inline asm
	ld.global.nc.u64 %rd70, [%rd71];
	// end inline asm
	add.s64 	%rd73, %rd58, %rd279;
	add.s64 	%rd74, %rd60, %rd73;
	add.s64 	%rd75, %rd62, %rd74;
	add.s64 	%rd76, %rd64, %rd75;
	add.s64 	%rd77, %rd66, %rd76;
	add.s64 	%rd78, %rd68, %rd77;
	add.s64 	%rd279, %rd70, %rd78;
	sub.s32 	%r38, %r34, %r231;
	setp.lt.s32 	%p4, %r38, 3584;
	@%p4 bra 	$L__BB7_33;
	add.s32 	%r231, %r231, 3584;
	setp.le.s32 	%p5, %r231, %r14;
	@%p5 bra 	$L__BB7_23;
$L__BB7_25:
	setp.le.s32 	%p6, %r34, %r231;
	@%p6 bra 	$L__BB7_33;
	sub.s32 	%r18, %r34, %r231;
	setp.ge.s32 	%p7, %r13, %r18;
	@%p7 bra 	$L__BB7_33;
	not.b32 	%r39, %r13;
	add.s32 	%r40, %r34, %r39;
	sub.s32 	%r19, %r40, %r231;
	and.b32  	%r41, %r19, 1536;
	setp.eq.s32 	%p8, %r41, 1536;
	mov.u32 	%r235, %r13;
	@%p8 bra 	$L__BB7_30;
	add.s32 	%r233, %r13, %r231;
	shr.u32 	%r42, %r19, 9;
	add.s32 	%r43, %r42, 1;
	and.b32  	%r44, %r43, 3;
	neg.s32 	%r232, %r44;
	mov.u32 	%r235, %r13;
$L__BB7_29:
	.pragma "nounroll";
	mul.wide.u32 	%rd82, %r233, 8;
	add.s64 	%rd81, %rd35, %rd82;
	// begin inline asm
	ld.global.nc.u64 %rd80, [%rd81];
	// end inline asm
	add.s64 	%rd279, %rd80, %rd279;
	add.s32 	%r235, %r235, 512;
	add.s32 	%r233, %r233, 512;
	add.s32 	%r232, %r232, 1;
	setp.ne.s32 	%p9, %r232, 0;
	@%p9 bra 	$L__BB7_29;
$L__BB7_30:
	setp.lt.u32 	%p10, %r19, 1536;
	@%p10 bra 	$L__BB7_33;
	cvt.u64.u32 	%rd83, %r235;
	cvt.u64.u32 	%rd84, %r231;
	add.s64 	%rd85, %rd83, %rd84;
	shl.b64 	%rd86, %rd85, 3;
	add.s64 	%rd87, %rd86, %rd35;
	add.s64 	%rd277, %rd87, 8192;
	add.s32 	%r236, %r235, %r231;
$L__BB7_32:
	mul.wide.u32 	%rd96, %r236, 8;
	add.s64 	%rd89, %rd35, %rd96;
	// begin inline asm
	ld.global.nc.u64 %rd88, [%rd89];
	// end inline asm
	add.s64 	%rd97, %rd88, %rd279;
	add.s64 	%rd91, %rd277, -4096;
	// begin inline asm
	ld.global.nc.u64 %rd90, [%rd91];
	// end inline asm
	add.s64 	%rd98, %rd90, %rd97;
	// begin inline asm
	ld.global.nc.u64 %rd92, [%rd277];
	// end inline asm
	add.s64 	%rd99, %rd92, %rd98;
	add.s64 	%rd95, %rd277, 4096;
	// begin inline asm
	ld.global.nc.u64 %rd94, [%rd95];
	// end inline asm
	add.s64 	%rd279, %rd94, %rd99;
	add.s32 	%r235, %r235, 2048;
	add.s64 	%rd277, %rd277, 16384;
	add.s32 	%r236, %r236, 2048;
	setp.lt.s32 	%p11, %r235, %r18;
	@%p11 bra 	$L__BB7_32;
$L__BB7_33:
	// begin inline asm
	mov.u32 %r45, %laneid;
	// end inline asm
	mov.b64 	{%r47, %r52}, %rd279;
	mov.b32 	%r53, 1;
	mov.b32 	%r94, 31;
	mov.b32 	%r95, -1;
	// begin inline asm
	shfl.sync.down.b32 %r46, %r47, %r53, %r94, %r95;
	// end inline asm
	// begin inline asm
	shfl.sync.down.b32 %r51, %r52, %r53, %r94, %r95;
	// end inline asm
	mov.b64 	%rd100, {%r46, %r51};
	setp.gt.s32 	%p12, %r45, 30;
	selp.b64 	%rd101, 0, %rd100, %p12;
	add.s64 	%rd102, %rd101, %rd279;
	mov.b64 	{%r57, %r62}, %rd102;
	mov.b32 	%r63, 2;
	// begin inline asm
	shfl.sync.down.b32 %r56, %r57, %r63, %r94, %r95;
	// end inline asm
	// begin inline asm
	shfl.sync.down.b32 %r61, %r62, %r63, %r94, %r95;
	// end inline asm
	mov.b64 	%rd103, {%r56, %r61};
	setp.gt.s32 	%p13, %r45, 29;
	selp.b64 	%rd104, 0, %rd103, %p13;
	add.s64 	%rd105, %rd104, %rd102;
	mov.b64 	{%r67, %r72}, %rd105;
	mov.b32 	%r73, 4;
	// begin inline asm
	shfl.sync.down.b32 %r66, %r67, %r73, %r94, %r95;
	// end inline asm
	// begin inline asm
	shfl.sync.down.b32 %r71, %r72, %r73, %r94, %r95;
	// end inline asm
	mov.b64 	%rd106, {%r66, %r71};
	setp.gt.s32 	%p14, %r45, 27;
	selp.b64 	%rd107, 0, %rd106, %p14;
	add.s64 	%rd108, %rd107, %rd105;
	mov.b64 	{%r77, %r82}, %rd108;
	mov.b32 	%r83, 8;
	// begin inline asm
	shfl.sync.down.b32 %r76, %r77, %r83, %r94, %r95;
	// end inline asm
	// begin inline asm
	shfl.sync.down.b32 %r81, %r82, %r83, %r94, %r95;
	// end inline asm
	mov.b64 	%rd109, {%r76, %r81};
	setp.gt.s32 	%p15, %r45, 23;
	selp.b64 	%rd110, 0, %rd109, %p15;
	add.s64 	%rd111, %rd110, %rd108;
	mov.b64 	{%r87, %r92}, %rd111;
	mov.b32 	%r93, 16;
	// begin inline asm
	shfl.sync.down.b32 %r86, %r87, %r93, %r94, %r95;
	// end inline asm
	// begin inline asm
	shfl.sync.down.b32 %r91, %r92, %r93, %r94, %r95;
	// end inline asm
	mov.b64 	%rd112, {%r86, %r91};
	setp.gt.s32 	%p16, %r45, 15;
	selp.b64 	%rd113, 0, %rd112, %p16;
	add.s64 	%rd280, %rd113, %rd111;
	setp.ne.s32 	%p17, %r45, 0;
	@%p17 bra 	$L__BB7_35;
	shr.u32 	%r96, %r13, 2;
	and.b32  	%r97, %r96, 248;
	mov.u32 	%r98, _ZZN3cub18CUB_300001_SM_10006detail6reduce28DeviceReduceSingleTileKernelINS2_10policy_hubIxyN4cuda3std3__44plusIxEEE10Policy1000EPxSC_iS9_xxNS7_10__identityEEEvT0_T1_T2_T3_T4_T6_E12temp_storage;
	add.s32 	%r99, %r98, %r97;
	st.shared.u64 	[%r99+16], %rd280;
$L__BB7_35:
	bar.sync 	0;
	setp.ne.s32 	%p18, %r13, 0;
	@%p18 bra 	$L__BB7_37;
	ld.shared.u64 	%rd114, [_ZZN3cub18CUB_300001_SM_10006detail6reduce28DeviceReduceSingleTileKernelINS2_10policy_hubIxyN4cuda3std3__44plusIxEEE10Policy1000EPxSC_iS9_xxNS7_10__identityEEEvT0_T1_T2_T3_T4_T6_E12temp_storage+24];
	add.s64 	%rd115, %rd114, %rd280;
	ld.shared.u64 	%rd116, [_ZZN3cub18CUB_300001_SM_10006detail6reduce28DeviceReduceSingleTileKernelINS2_10policy_hubIxyN4cuda3std3__44plusIxEEE10Policy1000EPxSC_iS9_xxNS7_10__identityEEEvT0_T1_T2_T3_T4_T6_E12temp_storage+32];
	add.s64 	%rd117, %rd115, %rd116;
	ld.shared.u64 	%rd118, [_ZZN3cub18CUB_300001_SM_10006detail6reduce28DeviceReduceSingleTileKernelINS2_10policy_hubIxyN4cuda3std3__44plusIxEEE10Policy1000EPxSC_iS9_xxNS7_10__identityEEEvT0_T1_T2_T3_T4_T6_E12temp_storage+40];
	add.s64 	%rd119, %rd117, %rd118;
	ld.shared.u64 	%rd120, [_ZZN3cub18CUB_300001_SM_10006detail6reduce28DeviceReduceSingleTileKernelINS2_10policy_hubIxyN4cuda3std3__44plusIxEEE10Policy1000EPxSC_iS9_xxNS7_10__identityEEEvT0_T1_T2_T3_T4_T6_E12temp_storage+48];
	add.s64 	%rd121, %rd119, %rd120;
	ld.shared.u64 	%rd122, [_ZZN3cub18CUB_300001_SM_10006detail6reduce28DeviceReduceSingleTileKernelINS2_10policy_hubIxyN4cuda3std3__44plusIxEEE10Policy1000EPxSC_iS9_xxNS7_10__identityEEEvT0_T1_T2_T3_T4_T6_E12temp_storage+56];
	add.s64 	%rd123, %rd121, %rd122;
	ld.shared.u64 	%rd124, [_ZZN3cub18CUB_300001_SM_10006detail6reduce28DeviceReduceSingleTileKernelINS2_10policy_hubIxyN4cuda3std3__44plusIxEEE10Policy1000EPxSC_iS9_xxNS7_10__identityEEEvT0_T1_T2_T3_T4_T6_E12temp_storage+64];
	add.s64 	%rd125, %rd123, %rd124;
	ld.shared.u64 	%rd126, [_ZZN3cub18CUB_300001_SM_10006detail6reduce28DeviceReduceSingleTileKernelINS2_10policy_hubIxyN4cuda3std3__44plusIxEEE10Policy1000EPxSC_iS9_xxNS7_10__identityEEEvT0_T1_T2_T3_T4_T6_E12temp_storage+72];
	add.s64 	%rd127, %rd125, %rd126;
	ld.shared.u64 	%rd128, [_ZZN3cub18CUB_300001_SM_10006detail6reduce28DeviceReduceSingleTileKernelINS2_10policy_hubIxyN4cuda3std3__44plusIxEEE10Policy1000EPxSC_iS9_xxNS7_10__identityEEEvT0_T1_T2_T3_T4_T6_E12temp_storage+80];
	add.s64 	%rd129, %rd127, %rd128;
	ld.shared.u64 	%rd130, [_ZZN3cub18CUB_300001_SM_10006detail6reduce28DeviceReduceSingleTileKernelINS2_10policy_hubIxyN4cuda3std3__44plusIxEEE10Policy1000EPxSC_iS9_xxNS7_10__identityEEEvT0_T1_T2_T3_T4_T6_E12temp_storage+88];
	add.s64 	%rd131, %rd129, %rd130;
	ld.shared.u64 	%rd132, [_ZZN3cub18CUB_300001_SM_10006detail6reduce28DeviceReduceSingleTileKernelINS2_10policy_hubIxyN4cuda3std3__44plusIxEEE10Policy1000EPxSC_iS9_xxNS7_10__identityEEEvT0_T1_T2_T3_T4_T6_E12temp_storage+96];
	add.s64 	%rd133, %rd131, %rd132;
	ld.shared.u64 	%rd134, [_ZZN3cub18CUB_300001_SM_10006detail6reduce28DeviceReduceSingleTileKernelINS2_10policy_hubIxyN4cuda3std3__44plusIxEEE10Policy1000EPxSC_iS9_xxNS7_10__identityEEEvT0_T1_T2_T3_T4_T6_E12temp_storage+104];
	add.s64 	%rd135, %rd133, %rd134;
	ld.shared.u64 	%rd136, [_ZZN3cub18CUB_300001_SM_10006detail6reduce28DeviceReduceSingleTileKernelINS2_10policy_hubIxyN4cuda3std3__44plusIxEEE10Policy1000EPxSC_iS9_xxNS7_10__identityEEEvT0_T1_T2_T3_T4_T6_E12temp_storage+112];
	add.s64 	%rd137, %rd135, %rd136;
	ld.shared.u64 	%rd138, [_ZZN3cub18CUB_300001_SM_10006detail6reduce28DeviceReduceSingleTileKernelINS2_10policy_hubIxyN4cuda3std3__44plusIxEEE10Policy1000EPxSC_iS9_xxNS7_10__identityEEEvT0_T1_T2_T3_T4_T6_E12temp_storage+120];
	add.s64 	%rd139, %rd137, %rd138;
	ld.shared.u64 	%rd140, [_ZZN3cub18CUB_300001_SM_10006detail6reduce28DeviceReduceSingleTileKernelINS2_10policy_hubIxyN4cuda3std3__44plusIxEEE10Policy1000EPxSC_iS9_xxNS7_10__identityEEEvT0_T1_T2_T3_T4_T6_E12temp_storage+128];
	add.s64 	%rd141, %rd139, %rd140;
	ld.shared.u64 	%rd142, [_ZZN3cub18CUB_300001_SM_10006detail6reduce28DeviceReduceSingleTileKernelINS2_10policy_hubIxyN4cuda3std3__44plusIxEEE10Policy1000EPxSC_iS9_xxNS7_10__identityEEEvT0_T1_T2_T3_T4_T6_E12temp_storage+136];
	add.s64 	%rd280, %rd141, %rd142;
$L__BB7_37:
	mov.u32 	%r223, %tid.x;
	setp.ne.s32 	%p56, %r223, 0;
	@%p56 bra 	$L__BB7_39;
	add.s64 	%rd264, %rd280, %rd36;
	st.global.u64 	[%rd1], %rd264;
$L__BB7_39:
	ret;

}


// ===== COMPILED SASS (sm_100) =====

	.target	sm_100

	.elftype	@"ET_EXEC"


//--------------------- .note.nv.tkinfo           --------------------------
	.section	.note.nv.tkinfo,"",@"SHT_NOTE"
	.sectionflags	@"SHF_NOTE_NV_TKINFO"
	.tkinfo
        /*0018*/ 	.word	0x00000002
        /*0030*/ 	.string	""
        /*0030*/ 	.string	"ptxas"
        /*0030*/ 	.string	"Cuda compilation tools, release 13.0, V13.0.88"
        /*0030*/ 	.string	"Build cuda_13.0.r13.0/compiler.36424714_0"
        /*0030*/ 	.string	"-arch sm_100 -m 64 "



//--------------------- .note.nv.cuinfo           --------------------------
	.section	.note.nv.cuinfo,"",@"SHT_NOTE"
	.sectionflags	@"SHF_NOTE_NV_CUINFO"
        /*0018*/ 	.short	0x0002
        /*001a*/ 	.short	0x0064
        /*001c*/ 	.short	0x0082
	.zero		2


//--------------------- .nv.info                  --------------------------
	.section	.nv.info,"",@"SHT_CUDA_INFO"
	.align	4


	//----- nvinfo : EIATTR_REGCOUNT
	.align		4
        /*0000*/ 	.byte	0x04, 0x2f
        /*0002*/ 	.short	(.L_44 - .L_43)
	.align		4
.L_43:
        /*0004*/ 	.word	index@(_Z12wakeUpKernelv)
        /*0008*/ 	.word	0x00000004


	//----- nvinfo : EIATTR_FRAME_SIZE
	.align		4
.L_44:
        /*000c*/ 	.byte	0x04, 0x11
        /*000e*/ 	.short	(.L_46 - .L_45)
	.align		4
.L_45:
        /*0010*/ 	.word	index@(_Z12wakeUpKernelv)
        /*0014*/ 	.word	0x00000000


	//----- nvinfo : EIATTR_REGCOUNT
	.align		4
.L_46:
        /*0018*/ 	.byte	0x04, 0x2f
        /*001a*/ 	.short	(.L_48 - .L_47)
	.align		4
.L_47:
        /*001c*/ 	.word	index@(_ZN3cub18CUB_300001_SM_10006detail11EmptyKernelIvEEvv)
        /*0020*/ 	.word	0x00000004


	//----- nvinfo : EIATTR_FRAME_SIZE
	.align		4
.L_48:
        /*0024*/ 	.byte	0x04, 0x11
        /*0026*/ 	.short	(.L_50 - .L_49)
	.align		4
.L_49:
        /*0028*/ 	.word	index@(_ZN3cub18CUB_300001_SM_10006detail11EmptyKernelIvEEvv)
        /*002c*/ 	.word	0x00000000


	//----- nvinfo : EIATTR_REGCOUNT
	.align		4
.L_50:
        /*0030*/ 	.byte	0x04, 0x2f
        /*0032*/ 	.short	(.L_52 - .L_51)
	.align		4
.L_51:
        /*0034*/ 	.word	index@(_ZN3cub18CUB_300001_SM_10006detail6reduce28DeviceReduceSingleTileKernelINS2_10policy_hubIxjN4cuda3std3__44plusIxEEE10Policy1000EN6thrust24THRUST_300001_SM_1000_NS6detail15normal_iteratorINSD_10device_ptrIiEEEEPxjS9_xxNS7_10__identityEEEvT0_T1_T2_T3_T4_T6_)
        /*0038*/ 	.word	0x00000028


	//----- nvinfo : EIATTR_FRAME_SIZE
	.align		4
.L_52:
        /*003c*/ 	.byte	0x04, 0x11
        /*003e*/ 	.short	(.L_54 - .L_53)
	.align		4
.L_53:
        /*0040*/ 	.word	index@(_ZN3cub18CUB_300001_SM_10006detail6reduce28DeviceReduceSingleTileKernelINS2_10policy_hubIxjN4cuda3std3__44plusIxEEE10Policy1000EN6thrust24THRUST_300001_SM_1000_NS6detail15normal_iteratorINSD_10device_ptrIiEEEEPxjS9_xxNS7_10__identityEEEvT0_T1_T2_T3_T4_T6_)
        /*0044*/ 	.word	0x00000000


	//----- nvinfo : EIATTR_REGCOUNT
	.align		4
.L_54:
        /*0048*/ 	.byte	0x04, 0x2f
        /*004a*/ 	.short	(.L_56 - .L_55)
	.align		4
.L_55:
        /*004c*/ 	.word	index@(_ZN3cub18CUB_300001_SM_10006detail6reduce18DeviceReduceKernelINS2_10policy_hubIxjN4cuda3std3__44plusIxEEE10Policy1000EN6thrust24THRUST_300001_SM_1000_NS6detail15normal_iteratorINSD_10device_ptrIiEEEEjS9_xNS7_10__identityEEEvT0_PT3_T1_NS0_13GridEvenShareISN_EET2_T4_)
        /*0050*/ 	.word	0x00000020


	//----- nvinfo : EIATTR_FRAME_SIZE
	.align		4
.L_56:
        /*0054*/ 	.byte	0x04, 0x11
        /*0056*/ 	.short	(.L_58 - .L_57)
	.align		4
.L_57:
        /*0058*/ 	.word	index@(_ZN3cub18CUB_300001_SM_10006detail6reduce18DeviceReduceKernelINS2_10policy_hubIxjN4cuda3std3__44plusIxEEE10Policy1000EN6thrust24THRUST_300001_SM_1000_NS6detail15normal_iteratorINSD_10device_ptrIiEEEEjS9_xNS7_10__identityEEEvT0_PT3_T1_NS0_13GridEvenShareISN_EET2_T4_)
        /*005c*/ 	.word	0x00000000


	//----- nvinfo : EIATTR_REGCOUNT
	.align		4
.L_58:
        /*0060*/ 	.byte	0x04, 0x2f
        /*0062*/ 	.short	(.L_60 - .L_59)
	.align		4
.L_59:
        /*0064*/ 	.word	index@(_ZN3cub18CUB_300001_SM_10006detail6reduce28DeviceReduceSingleTileKernelINS2_10policy_hubIxjN4cuda3std3__44plusIxEEE10Policy1000EPxSC_iS9_xxNS7_10__identityEEEvT0_T1_T2_T3_T4_T6_)
        /*0068*/ 	.word	0x00000030


	//----- nvinfo : EIATTR_FRAME_SIZE
	.align		4
.L_60:
        /*006c*/ 	.byte	0x04, 0x11
        /*006e*/ 	.short	(.L_62 - .L_61)
	.align		4
.L_61:
        /*0070*/ 	.word	index@(_ZN3cub18CUB_300001_SM_10006detail6reduce28DeviceReduceSingleTileKernelINS2_10policy_hubIxjN4cuda3std3__44plusIxEEE10Policy1000EPxSC_iS9_xxNS7_10__identityEEEvT0_T1_T2_T3_T4_T6_)
        /*0074*/ 	.word	0x00000000


	//----- nvinfo : EIATTR_REGCOUNT
	.align		4
.L_62:
        /*0078*/ 	.byte	0x04, 0x2f
        /*007a*/ 	.short	(.L_64 - .L_63)
	.align		4
.L_63:
        /*007c*/ 	.word	index@(_ZN3cub18CUB_300001_SM_10006detail6reduce28DeviceReduceSingleTileKernelINS2_10policy_hubIxyN4cuda3std3__44plusIxEEE10Policy1000EN6thrust24THRUST_300001_SM_1000_NS6detail15normal_iteratorINSD_10device_ptrIiEEEEPxyS9_xxNS7_10__identityEEEvT0_T1_T2_T3_T4_T6_)
        /*0080*/ 	.word	0x00000026


	//----- nvinfo : EIATTR_FRAME_SIZE
	.align		4
.L_64:
        /*0084*/ 	.byte	0x04, 0x11
        /*0086*/ 	.short	(.L_66 - .L_65)
	.align		4
.L_65:
        /*0088*/ 	.word	index@(_ZN3cub18CUB_300001_SM_10006detail6reduce28DeviceReduceSingleTileKernelINS2_10policy_hubIxyN4cuda3std3__44plusIxEEE10Policy1000EN6thrust24THRUST_300001_SM_1000_NS6detail15normal_iteratorINSD_10device_ptrIiEEEEPxyS9_xxNS7_10__identityEEEvT0_T1_T2_T3_T4_T6_)
        /*008c*/ 	.word	0x00000000


	//----- nvinfo : EIATTR_REGCOUNT
	.align		4
.L_66:
        /*0090*/ 	.byte	0x04, 0x2f
        /*0092*/ 	.short	(.L_68 - .L_67)
	.align		4
.L_67:
        /*0094*/ 	.word	index@(_ZN3cub18CUB_300001_SM_10006detail6reduce18DeviceReduceKernelINS2_10policy_hubIxyN4cuda3std3__44plusIxEEE10Policy1000EN6thrust24THRUST_300001_SM_1000_NS6detail15normal_iteratorINSD_10device_ptrIiEEEEyS9_xNS7_10__identityEEEvT0_PT3_T1_NS0_13GridEvenShareISN_EET2_T4_)
        /*0098*/ 	.word	0x0000001e


	//----- nvinfo : EIATTR_FRAME_SIZE
	.align		4
.L_68:
        /*009c*/ 	.byte	0x04, 0x11
        /*009e*/ 	.short	(.L_70 - .L_69)
	.align		4
.L_69:
        /*00a0*/ 	.word	index@(_ZN3cub18CUB_300001_SM_10006detail6reduce18DeviceReduceKernelINS2_10policy_hubIxyN4cuda3std3__44plusIxEEE10Policy1000EN6thrust24THRUST_300001_SM_1000_NS6detail15normal_iteratorINSD_10device_ptrIiEEEEyS9_xNS7_10__identityEEEvT0_PT3_T1_NS0_13GridEvenShareISN_EET2_T4_)
        /*00a4*/ 	.word	0x00000000


	//----- nvinfo : EIATTR_REGCOUNT
	.align		4
.L_70:
        /*00a8*/ 	.byte	0x04, 0x2f
        /*00aa*/ 	.short	(.L_72 - .L_71)
	.align		4
.L_71:
        /*00ac*/ 	.word	index@(_ZN3cub18CUB_300001_SM_10006detail6reduce28DeviceReduceSingleTileKernelINS2_10policy_hubIxyN4cuda3std3__44plusIxEEE10Policy1000EPxSC_iS9_xxNS7_10__identityEEEvT0_T1_T2_T3_T4_T6_)
        /*00b0*/ 	.word	0x00000030


	//----- nvinfo : EIATTR_FRAME_SIZE
	.align		4
.L_72:
        /*00b4*/ 	.byte	0x04, 0x11
        /*00b6*/ 	.short	(.L_74 - .L_73)
	.align		4
.L_73:
        /*00b8*/ 	.word	index@(_ZN3cub18CUB_300001_SM_10006detail6reduce28DeviceReduceSingleTileKernelINS2_10policy_hubIxyN4cuda3std3__44plusIxEEE10Policy1000EPxSC_iS9_xxNS7_10__identityEEEvT0_T1_T2_T3_T4_T6_)
        /*00bc*/ 	.word	0x00000000


	//----- nvinfo : EIATTR_MIN_STACK_SIZE
	.align		4
.L_74:
        /*00c0*/ 	.byte	0x04, 0x12
        /*00c2*/ 	.short	(.L_76 - .L_75)
	.align		4
.L_75:
        /*00c4*/ 	.word	index@(_ZN3cub18CUB_300001_SM_10006detail6reduce28DeviceReduceSingleTileKernelINS2_10policy_hubIxyN4cuda3std3__44plusIxEEE10Policy1000EPxSC_iS9_xxNS7_10__identityEEEvT0_T1_T2_T3_T4_T6_)
        /*00c8*/ 	.word	0x00000000


	//----- nvinfo : EIATTR_MIN_STACK_SIZE
	.align		4
.L_76:
        /*00cc*/ 	.byte	0x04, 0x12
        /*00ce*/ 	.short	(.L_78 - .L_77)
	.align		4
.L_77:
        /*00d0*/ 	.word	index@(_ZN3cub18CUB_300001_SM_10006detail6reduce18DeviceReduceKernelINS2_10policy_hubIxyN4cuda3std3__44plusIxEEE10Policy1000EN6thrust24THRUST_300001_SM_1000_NS6detail15normal_iteratorINSD_10device_ptrIiEEEEyS9_xNS7_10__identityEEEvT0_PT3_T1_NS0_13GridEvenShareISN_EET2_T4_)
        /*00d4*/ 	.word	0x00000000


	//----- nvinfo : EIATTR_MIN_STACK_SIZE
	.align		4
.L_78:
        /*00d8*/ 	.byte	0x04, 0x12
        /*00da*/ 	.short	(.L_80 - .L_79)
	.align		4
.L_79:
        /*00dc*/ 	.word	index@(_ZN3cub18CUB_300001_SM_10006detail6reduce28DeviceReduceSingleTileKernelINS2_10policy_hubIxyN4cuda3std3__44plusIxEEE10Policy1000EN6thrust24THRUST_300001_SM_1000_NS6detail15normal_iteratorINSD_10device_ptrIiEEEEPxyS9_xxNS7_10__identityEEEvT0_T1_T2_T3_T4_T6_)
        /*00e0*/ 	.word	0x00000000


	//----- nvinfo : EIATTR_MIN_STACK_SIZE
	.align		4
.L_80:
        /*00e4*/ 	.byte	0x04, 0x12
        /*00e6*/ 	.short	(.L_82 - .L_81)
	.align		4
.L_81:
        /*00e8*/ 	.word	index@(_ZN3cub18CUB_300001_SM_10006detail6reduce28DeviceReduceSingleTileKernelINS2_10policy_hubIxjN4cuda3std3__44plusIxEEE10Policy1000EPxSC_iS9_xxNS7_10__identityEEEvT0_T1_T2_T3_T4_T6_)
        /*00ec*/ 	.word	0x00000000


	//----- nvinfo : EIATTR_MIN_STACK_SIZE
	.align		4
.L_82:
        /*00f0*/ 	.byte	0x04, 0x12
        /*00f2*/ 	.short	(.L_84 - .L_83)
	.align		4
.L_83:
        /*00f4*/ 	.word	index@(_ZN3cub18CUB_300001_SM_10006detail6reduce18DeviceReduceKernelINS2_10policy_hubIxjN4cuda3std3__44plusIxEEE10Policy1000EN6thrust24THRUST_300001_SM_1000_NS6detail15normal_iteratorINSD_10device_ptrIiEEEEjS9_xNS7_10__identityEEEvT0_PT3_T1_NS0_13GridEvenShareISN_EET2_T4_)
        /*00f8*/ 	.word	0x00000000


	//----- nvinfo : EIATTR_MIN_STACK_SIZE
	.align		4
.L_84:
        /*00fc*/ 	.byte	0x04, 0x12
        /*00fe*/ 	.short	(.L_86 - .L_85)
	.align		4
.L_85:
        /*0100*/ 	.word	index@(_ZN3cub18CUB_300001_SM_10006detail6reduce28DeviceReduceSingleTileKernelINS2_10policy_hubIxjN4cuda3std3__44plusIxEEE10Policy1000EN6thrust24THRUST_300001_SM_1000_NS6detail15normal_iteratorINSD_10device_ptrIiEEEEPxjS9_xxNS7_10__identityEEEvT0_T1_T2_T3_T4_T6_)
        /*0104*/ 	.word	0x00000000


	//----- nvinfo : EIATTR_MIN_STACK_SIZE
	.align		4
.L_86:
        /*0108*/ 	.byte	0x04, 0x12
        /*010a*/ 	.short	(.L_88 - .L_87)
	.align		4
.L_87:
        /*010c*/ 	.word	index@(_ZN3cub18CUB_300001_SM_10006detail11EmptyKernelIvEEvv)
        /*0110*/ 	.word	0x00000000


	//----- nvinfo : EIATTR_MIN_STACK_SIZE
	.align		4
.L_88:
        /*0114*/ 	.byte	0x04, 0x12
        /*0116*/ 	.short	(.L_90 - .L_89)
	.align		4
.L_89:
        /*0118*/ 	.word	index@(_Z12wakeUpKernelv)
        /*011c*/ 	.word	0x00000000
.L_90:


//--------------------- .nv.compat                --------------------------
	.section	.nv.compat,"",@"SHT_CUDA_COMPAT_INFO"
	.align	4
        /*0000*/ 	.byte	0x02, 0x09, 0x00, 0x00, 0x02, 0x02, 0x01, 0x00, 0x02, 0x05, 0x05, 0x00, 0x03, 0x07, 0x01, 0x01
        /*0010*/ 	.byte	0x02, 0x03, 0x00, 0x00, 0x02, 0x06, 0x01, 0x00, 0x04, 0x0b, 0x08, 0x00, 0x09, 0x00, 0x00, 0x00
        /*0020*/ 	.byte	0x00, 0x00, 0x00, 0x00


//--------------------- .nv.info._ZN3cub18CUB_300001_SM_10006detail6reduce28DeviceReduceSingleTileKernelINS2_10policy_hubIxyN4cuda3std3__44plusIxEEE10Policy1000EPxSC_iS9_xxNS7_10__identityEEEvT0_T1_T2_T3_T4_T6_ --------------------------
	.section	.nv.info._ZN3cub18CUB_300001_SM_10006detail6reduce28DeviceReduceSingleTileKernelINS2_10policy_hubIxyN4cuda3std3__44plusIxEEE10Policy1000EPxSC_iS9_xxNS7_10__identityEEEvT0_T1_T2_T3_T4_T6_,"",@"SHT_CUDA_INFO"
	.sectionflags	@""
	.align	4


	//----- nvinfo : EIATTR_CUDA_API_VERSION
	.align		4
        /*0000*/ 	.byte	0x04, 0x37
        /*0002*/ 	.short	(.L_92 - .L_91)
.L_91:
        /*0004*/ 	.word	0x00000082


	//----- nvinfo : EIATTR_KPARAM_INFO
	.align		4
.L_92:
        /*0008*/ 	.byte	0x04, 0x17
        /*000a*/ 	.short	(.L_94 - .L_93)
.L_93:
        /*000c*/ 	.word	0x00000000
        /*0010*/ 	.short	0x0005
        /*0012*/ 	.short	0x0020
        /*0014*/ 	.byte	0x00, 0xf0, 0x05, 0x00


	//----- nvinfo : EIATTR_KPARAM_INFO
	.align		4
.L_94:
        /*0018*/ 	.byte	0x04, 0x17
        /*001a*/ 	.short	(.L_96 - .L_95)
.L_95:
        /*001c*/ 	.word	0x00000000
        /*0020*/ 	.short	0x0004
        /*0022*/ 	.short	0x0018
        /*0024*/ 	.byte	0x00, 0xf0, 0x21, 0x00


	//----- nvinfo : EIATTR_KPARAM_INFO
	.align		4
.L_96:
        /*0028*/ 	.byte	0x04, 0x17
        /*002a*/ 	.short	(.L_98 - .L_97)
.L_97:
        /*002c*/ 	.word	0x00000000
        /*0030*/ 	.short	0x0003
        /*0032*/ 	.short	0x0014
        /*0034*/ 	.byte	0x00, 0xf0, 0x05, 0x00


	//----- nvinfo : EIATTR_KPARAM_INFO
	.align		4
.L_98:
        /*0038*/ 	.byte	0x04, 0x17
        /*003a*/ 	.short	(.L_100 - .L_99)
.L_99:
        /*003c*/ 	.word	0x00000000
        /*0040*/ 	.short	0x0002
        /*0042*/ 	.short	0x0010
        /*0044*/ 	.byte	0x00, 0xf0, 0x11, 0x00


	//----- nvinfo : EIATTR_KPARAM_INFO
	.align		4
.L_100:
        /*0048*/ 	.byte	0x04, 0x17
        /*004a*/ 	.short	(.L_102 - .L_101)
.L_101:
        /*004c*/ 	.word	0x00000000
        /*0050*/ 	.short	0x0001
        /*0052*/ 	.short	0x0008
        /*0054*/ 	.byte	0x00, 0xf5, 0x21, 0x00


	//----- nvinfo : EIATTR_KPARAM_INFO
	.align		4
.L_102:
        /*0058*/ 	.byte	0x04, 0x17
        /*005a*/ 	.short	(.L_104 - .L_103)
.L_103:
        /*005c*/ 	.word	0x00000000
        /*0060*/ 	.short	0x0000
        /*0062*/ 	.short	0x0000
        /*0064*/ 	.byte	0x00, 0xf5, 0x21, 0x00


	//----- nvinfo : EIATTR_SPARSE_MMA_MASK
	.align		4
.L_104:
        /*0068*/ 	.byte	0x03, 0x50
        /*006a*/ 	.short	0x0000


	//----- nvinfo : EIATTR_MAXREG_COUNT
	.align		4
        /*006c*/ 	.byte	0x03, 0x1b
        /*006e*/ 	.short	0x0080


	//----- nvinfo : EIATTR_NUM_BARRIERS
	.align		4
        /*0070*/ 	.byte	0x02, 0x4c
        /*0072*/ 	.byte	0x01
	.zero		1


	//----- nvinfo : EIATTR_MERCURY_ISA_VERSION
	.align		4
        /*0074*/ 	.byte	0x03, 0x5f
        /*0076*/ 	.short	0x0101


	//----- nvinfo : EIATTR_COOP_GROUP_MASK_REGIDS
	.align		4
        /*0078*/ 	.byte	0x04, 0x29
        /*007a*/ 	.short	(.L_106 - .L_105)


	//   ....[0]....
.L_105:
        /*007c*/ 	.word	0xffffffff


	//   ....[1]....
        /*0080*/ 	.word	0xffffffff


	//   ....[2]....
        /*0084*/ 	.word	0xffffffff


	//   ....[3]....
        /*0088*/ 	.word	0xffffffff


	//   ....[4]....
        /*008c*/ 	.word	0xffffffff


	//   ....[5]....
        /*0090*/ 	.word	0xffffffff


	//   ....[6]....
        /*0094*/ 	.word	0xffffffff


	//   ....[7]....
        /*0098*/ 	.word	0xffffffff


	//   ....[8]....
        /*009c*/ 	.word	0xffffffff


	//   ....[9]....
        /*00a0*/ 	.word	0xffffffff


	//   ....[10]....
        /*00a4*/ 	.word	0xffffffff


	//   ....[11]....
        /*00a8*/ 	.word	0xffffffff


	//   ....[12]....
        /*00ac*/ 	.word	0xffffffff


	//   ....[13]....
        /*00b0*/ 	.word	0xffffffff


	//   ....[14]....
        /*00b4*/ 	.word	0xffffffff


	//   ....[15]....
        /*00b8*/ 	.word	0xffffffff


	//   ....[16]....
        /*00bc*/ 	.word	0xffffffff


	//   ....[17]....
        /*00c0*/ 	.word	0xffffffff


	//   ....[18]....
        /*00c4*/ 	.word	0xffffffff


	//   ....[19]....
        /*00c8*/ 	.word	0xffffffff


	//   ....[20]....
        /*00cc*/ 	.word	0xffffffff


	//   ....[21]....
        /*00d0*/ 	.word	0xffffffff


	//   ....[22]....
        /*00d4*/ 	.word	0xffffffff


	//   ....[23]....
        /*00d8*/ 	.word	0xffffffff


	//   ....[24]....
        /*00dc*/ 	.word	0xffffffff


	//   ....[25]....
        /*00e0*/ 	.word	0xffffffff


	//   ....[26]....
        /*00e4*/ 	.word	0xffffffff


	//   ....[27]....
        /*00e8*/ 	.word	0xffffffff


	//   ....[28]....
        /*00ec*/ 	.word	0xffffffff


	//   ....[29]....
        /*00f0*/ 	.word	0xffffffff


	//----- nvinfo : EIATTR_COOP_GROUP_INSTR_OFFSETS
	.align		4
.L_106:
        /*00f4*/ 	.byte	0x04, 0x28
        /*00f6*/ 	.short	(.L_108 - .L_107)


	//   ....[0]....
.L_107:
        /*00f8*/ 	.word	0x00000970


	//   ....[1]....
        /*00fc*/ 	.word	0x00000980


	//   ....[2]....
        /*0100*/ 	.word	0x000009e0


	//   ....[3]....
        /*0104*/ 	.word	0x00000a00


	//   ....[4]....
        /*0108*/ 	.word	0x00000a50


	//   ....[5]....
        /*010c*/ 	.word	0x00000a70


	//   ....[6]....
        /*0110*/ 	.word	0x00000ab0


	//   ....[7]....
        /*0114*/ 	.word	0x00000af0


	//   ....[8]....
        /*0118*/ 	.word	0x00000b40


	//   ....[9]....
        /*011c*/ 	.word	0x00000b80


	//   ....[10]....
        /*0120*/ 	.word	0x00000e80


	//   ....[11]....
        /*0124*/ 	.word	0x00000e90


	//   ....[12]....
        /*0128*/ 	.word	0x00000f10


	//   ....[13]....
        /*012c*/ 	.word	0x00000f30


	//   ....[14]....
        /*0130*/ 	.word	0x00000f70


	//   ....[15]....
        /*0134*/ 	.word	0x00000fb0


	//   ....[16]....
        /*0138*/ 	.word	0x00001010


	//   ....[17]....
        /*013c*/ 	.word	0x00001040


	//   ....[18]....
        /*0140*/ 	.word	0x00001080


	//   ....[19]....
        /*0144*/ 	.word	0x000010c0


	//   ....[20]....
        /*0148*/ 	.word	0x000021b0


	//   ....[21]....
        /*014c*/ 	.word	0x000021c0


	//   ....[22]....
        /*0150*/ 	.word	0x00002240


	//   ....[23]....
        /*0154*/ 	.word	0x00002250


	//   ....[24]....
        /*0158*/ 	.word	0x000022b0


	//   ....[25]....
        /*015c*/ 	.word	0x000022d0


	//   ....[26]....
        /*0160*/ 	.word	0x00002310


	//   ....[27]....
        /*0164*/ 	.word	0x00002340


	//   ....[28]....
        /*0168*/ 	.word	0x00002380


	//   ....[29]....
        /*016c*/ 	.word	0x000023e0


	//----- nvinfo : EIATTR_VRC_CTA_INIT_COUNT
	.align		4
.L_108:
        /*0170*/ 	.byte	0x02, 0x4a
	.zero		1
	.zero		1


	//----- nvinfo : EIATTR_EXIT_INSTR_OFFSETS
	.align		4
        /*0174*/ 	.byte	0x04, 0x1c
        /*0176*/ 	.short	(.L_110 - .L_109)


	//   ....[0]....
.L_109:
        /*0178*/ 	.word	0x00000080


	//   ....[1]....
        /*017c*/ 	.word	0x000000c0


	//   ....[2]....
        /*0180*/ 	.word	0x00002650


	//   ....[3]....
        /*0184*/ 	.word	0x000026b0


	//----- nvinfo : EIATTR_MAX_THREADS
	.align		4
.L_110:
        /*0188*/ 	.byte	0x04, 0x05
        /*018a*/ 	.short	(.L_112 - .L_111)
.L_111:
        /*018c*/ 	.word	0x00000200
        /*0190*/ 	.word	0x00000001
        /*0194*/ 	.word	0x00000001


	//----- nvinfo : EIATTR_CRS_STACK_SIZE
	.align		4
.L_112:
        /*0198*/ 	.byte	0x04, 0x1e
        /*019a*/ 	.short	(.L_114 - .L_113)
.L_113:
        /*019c*/ 	.word	0x00000000


	//----- nvinfo : EIATTR_CBANK_PARAM_SIZE
	.align		4
.L_114:
        /*01a0*/ 	.byte	0x03, 0x19
        /*01a2*/ 	.short	0x0021


	//----- nvinfo : EIATTR_PARAM_CBANK
	.align		4
        /*01a4*/ 	.byte	0x04, 0x0a
        /*01a6*/ 	.short	(.L_116 - .L_115)
	.align		4
.L_115:
        /*01a8*/ 	.word	index@(.nv.constant0._ZN3cub18CUB_300001_SM_10006detail6reduce28DeviceReduceSingleTileKernelINS2_10policy_hubIxyN4cuda3std3__44plusIxEEE10Policy1000EPxSC_iS9_xxNS7_10__identityEEEvT0_T1_T2_T3_T4_T6_)
        /*01ac*/ 	.short	0x0380
        /*01ae*/ 	.short	0x0021


	//----- nvinfo : EIATTR_SW_WAR
	.align		4
.L_116:
        /*01b0*/ 	.byte	0x04, 0x36
        /*01b2*/ 	.short	(.L_118 - .L_117)
.L_117:
        /*01b4*/ 	.word	0x00000008
.L_118:


//--------------------- .nv.info._ZN3cub18CUB_300001_SM_10006detail6reduce18DeviceReduceKernelINS2_10policy_hubIxyN4cuda3std3__44plusIxEEE10Policy1000EN6thrust24THRUST_300001_SM_1000_NS6detail15normal_iteratorINSD_10device_ptrIiEEEEyS9_xNS7_10__identityEEEvT0_PT3_T1_NS0_13GridEvenShareISN_EET2_T4_ --------------------------
	.section	.nv.info._ZN3cub18CUB_300001_SM_10006detail6reduce18DeviceReduceKernelINS2_10policy_hubIxyN4cuda3std3__44plusIxEEE10Policy1000EN6thrust24THRUST_300001_SM_1000_NS6detail15normal_iteratorINSD_10device_ptrIiEEEEyS9_xNS7_10__identityEEEvT0_PT3_T1_NS0_13GridEvenShareISN_EET2_T4_,"",@"SHT_CUDA_INFO"
	.sectionflags	@""
	.align	4


	//----- nvinfo : EIATTR_CUDA_API_VERSION
	.align		4
        /*0000*/ 	.byte	0x04, 0x37
        /*0002*/ 	.short	(.L_120 - .L_119)
.L_119:
        /*0004*/ 	.word	0x00000082


	//----- nvinfo : EIATTR_KPARAM_INFO
	.align		4
.L_120:
        /*0008*/ 	.byte	0x04, 0x17
        /*000a*/ 	.short	(.L_122 - .L_121)
.L_121:
        /*000c*/ 	.word	0x00000000
        /*0010*/ 	.short	0x0005
        /*0012*/ 	.short	0x0061
        /*0014*/ 	.byte	0x00, 0xf0, 0x05, 0x00


	//----- nvinfo : EIATTR_KPARAM_INFO
	.align		4
.L_122:
        /*0018*/ 	.byte	0x04, 0x17
        /*001a*/ 	.short	(.L_124 - .L_123)
.L_123:
        /*001c*/ 	.word	0x00000000
        /*0020*/ 	.short	0x0004
        /*0022*/ 	.short	0x0060
        /*0024*/ 	.byte	0x00, 0xf0, 0x05, 0x00


	//----- nvinfo : EIATTR_KPARAM_INFO
	.align		4
.L_124:
        /*0028*/ 	.byte	0x04, 0x17
        /*002a*/ 	.short	(.L_126 - .L_125)
.L_125:
        /*002c*/ 	.word	0x00000000
        /*0030*/ 	.short	0x0003
        /*0032*/ 	.short	0x0018
        /*0034*/ 	.byte	0x00, 0xf0, 0x21, 0x01


	//----- nvinfo : EIATTR_KPARAM_INFO
	.align		4
.L_126:
        /*0038*/ 	.byte	0x04, 0x17
        /*003a*/ 	.short	(.L_128 - .L_127)
.L_127:
        /*003c*/ 	.word	0x00000000
        /*0040*/ 	.short	0x0002
        /*0042*/ 	.short	0x0010
        /*0044*/ 	.byte	0x00, 0xf0, 0x21, 0x00


	//----- nvinfo : EIATTR_KPARAM_INFO
	.align		4
.L_128:
        /*0048*/ 	.byte	0x04, 0x17
        /*004a*/ 	.short	(.L_130 - .L_129)
.L_129:
        /*004c*/ 	.word	0x00000000
        /*0050*/ 	.short	0x0001
        /*0052*/ 	.short	0x0008
        /*0054*/ 	.byte	0x00, 0xf5, 0x21, 0x00


	//----- nvinfo : EIATTR_KPARAM_INFO
	.align		4
.L_130:
        /*0058*/ 	.byte	0x04, 0x17
        /*005a*/ 	.short	(.L_132 - .L_131)
.L_131:
        /*005c*/ 	.word	0x00000000
        /*0060*/ 	.short	0x0000
        /*0062*/ 	.short	0x0000
        /*0064*/ 	.byte	0x00, 0xf0, 0x21, 0x00


	//----- nvinfo : EIATTR_SPARSE_MMA_MASK
	.align		4
.L_132:
        /*0068*/ 	.byte	0x03, 0x50
        /*006a*/ 	.short	0x0000


	//----- nvinfo : EIATTR_MAXREG_COUNT
	.align		4
        /*006c*/ 	.byte	0x03, 0x1b
        /*006e*/ 	.short	0x0080


	//----- nvinfo : EIATTR_NUM_BARRIERS
	.align		4
        /*0070*/ 	.byte	0x02, 0x4c
        /*0072*/ 	.byte	0x01
	.zero		1


	//----- nvinfo : EIATTR_MERCURY_ISA_VERSION
	.align		4
        /*0074*/ 	.byte	0x03, 0x5f
        /*0076*/ 	.short	0x0101


	//----- nvinfo : EIATTR_COOP_GROUP_MASK_REGIDS
	.align		4
        /*0078*/ 	.byte	0x04, 0x29
        /*007a*/ 	.short	(.L_134 - .L_133)


	//   ....[0]....
.L_133:
        /*007c*/ 	.word	0xffffffff


	//   ....[1]....
        /*0080*/ 	.word	0xffffffff


	//   ....[2]....
        /*0084*/ 	.word	0xffffffff


	//   ....[3]....
        /*0088*/ 	.word	0xffffffff


	//   ....[4]....
        /*008c*/ 	.word	0xffffffff


	//   ....[5]....
        /*0090*/ 	.word	0xffffffff


	//   ....[6]....
        /*0094*/ 	.word	0xffffffff


	//   ....[7]....
        /*0098*/ 	.word	0xffffffff


	//   ....[8]....
        /*009c*/ 	.word	0xffffffff


	//   ....[9]....
        /*00a0*/ 	.word	0xffffffff


	//   ....[10]....
        /*00a4*/ 	.word	0xffffffff


	//   ....[11]....
        /*00a8*/ 	.word	0xffffffff


	//   ....[12]....
        /*00ac*/ 	.word	0xffffffff


	//   ....[13]....
        /*00b0*/ 	.word	0xffffffff


	//   ....[14]....
        /*00b4*/ 	.word	0xffffffff


	//   ....[15]....
        /*00b8*/ 	.word	0xffffffff


	//   ....[16]....
        /*00bc*/ 	.word	0xffffffff


	//   ....[17]....
        /*00c0*/ 	.word	0xffffffff


	//   ....[18]....
        /*00c4*/ 	.word	0xffffffff


	//   ....[19]....
        /*00c8*/ 	.word	0xffffffff


	//   ....[20]....
        /*00cc*/ 	.word	0xffffffff


	//   ....[21]....
        /*00d0*/ 	.word	0xffffffff


	//   ....[22]....
        /*00d4*/ 	.word	0xffffffff


	//   ....[23]....
        /*00d8*/ 	.word	0xffffffff


	//   ....[24]....
        /*00dc*/ 	.word	0xffffffff


	//   ....[25]....
        /*00e0*/ 	.word	0xffffffff


	//   ....[26]....
        /*00e4*/ 	.word	0xffffffff


	//   ....[27]....
        /*00e8*/ 	.word	0xffffffff


	//   ....[28]....
        /*00ec*/ 	.word	0xffffffff


	//   ....[29]....
        /*00f0*/ 	.word	0xffffffff


	//----- nvinfo : EIATTR_COOP_GROUP_INSTR_OFFSETS
	.align		4
.L_134:
        /*00f4*/ 	.byte	0x04, 0x28
        /*00f6*/ 	.short	(.L_136 - .L_135)


	//   ....[0]....
.L_135:
        /*00f8*/ 	.word	0x00000ba0


	//   ....[1]....
        /*00fc*/ 	.word	0x00000bb0


	//   ....[2]....
        /*0100*/ 	.word	0x00000c10


	//   ....[3]....
        /*0104*/ 	.word	0x00000c30


	//   ....[4]....
        /*0108*/ 	.word	0x00000c80


	//   ....[5]....
        /*010c*/ 	.word	0x00000ca0


	//   ....[6]....
        /*0110*/ 	.word	0x00000ce0


	//   ....[7]....
        /*0114*/ 	.word	0x00000d20


	//   ....[8]....
        /*0118*/ 	.word	0x00000d90


	//   ....[9]....
        /*011c*/ 	.word	0x00000dc0


	//   ....[10]....
        /*0120*/ 	.word	0x000010c0


	//   ....[11]....
        /*0124*/ 	.word	0x000010d0


	//   ....[12]....
        /*0128*/ 	.word	0x00001150


	//   ....[13]....
        /*012c*/ 	.word	0x00001170


	//   ....[14]....
        /*0130*/ 	.word	0x000011c0


	//   ....[15]....
        /*0134*/ 	.word	0x00001220


	//   ....[16]....
        /*0138*/ 	.word	0x00001260


	//   ....[17]....
        /*013c*/ 	.word	0x00001290


	//   ....[18]....
        /*0140*/ 	.word	0x000012e0


	//   ....[19]....
        /*0144*/ 	.word	0x00001340


	//   ....[20]....
        /*0148*/ 	.word	0x00002920


	//   ....[21]....
        /*014c*/ 	.word	0x00002930


	//   ....[22]....
        /*0150*/ 	.word	0x000029c0


	//   ....[23]....
        /*0154*/ 	.word	0x000029d0


	//   ....[24]....
        /*0158*/ 	.word	0x00002a30


	//   ....[25]....
        /*015c*/ 	.word	0x00002a60


	//   ....[26]....
        /*0160*/ 	.word	0x00002ab0


	//   ....[27]....
        /*0164*/ 	.word	0x00002ae0


	//   ....[28]....
        /*0168*/ 	.word	0x00002b30


	//   ....[29]....
        /*016c*/ 	.word	0x00002b80


	//----- nvinfo : EIATTR_VRC_CTA_INIT_COUNT
	.align		4
.L_136:
        /*0170*/ 	.byte	0x02, 0x4a
	.zero		1
	.zero		1


	//----- nvinfo : EIATTR_EXIT_INSTR_OFFSETS
	.align		4
        /*0174*/ 	.byte	0x04, 0x1c
        /*0176*/ 	.short	(.L_138 - .L_137)


	//   ....[0]....
.L_137:
        /*0178*/ 	.word	0x00002de0


	//   ....[1]....
        /*017c*/ 	.word	0x00002e50


	//----- nvinfo : EIATTR_MAX_THREADS
	.align		4
.L_138:
        /*0180*/ 	.byte	0x04, 0x05
        /*0182*/ 	.short	(.L_140 - .L_139)
.L_139:
        /*0184*/ 	.word	0x00000200
        /*0188*/ 	.word	0x00000001
        /*018c*/ 	.word	0x00000001


	//----- nvinfo : EIATTR_CRS_STACK_SIZE
	.align		4
.L_140:
        /*0190*/ 	.byte	0x04, 0x1e
        /*0192*/ 	.short	(.L_142 - .L_141)
.L_141:
        /*0194*/ 	.word	0x00000000


	//----- nvinfo : EIATTR_CBANK_PARAM_SIZE
	.align		4
.L_142:
        /*0198*/ 	.byte	0x03, 0x19
        /*019a*/ 	.short	0x0062


	//----- nvinfo : EIATTR_PARAM_CBANK
	.align		4
        /*019c*/ 	.byte	0x04, 0x0a
        /*019e*/ 	.short	(.L_144 - .L_143)
	.align		4
.L_143:
        /*01a0*/ 	.word	index@(.nv.constant0._ZN3cub18CUB_300001_SM_10006detail6reduce18DeviceReduceKernelINS2_10policy_hubIxyN4cuda3std3__44plusIxEEE10Policy1000EN6thrust24THRUST_300001_SM_1000_NS6detail15normal_iteratorINSD_10device_ptrIiEEEEyS9_xNS7_10__identityEEEvT0_PT3_T1_NS0_13GridEvenShareISN_EET2_T4_)
        /*01a4*/ 	.short	0x0380
        /*01a6*/ 	.short	0x0062


	//----- nvinfo : EIATTR_SW_WAR
	.align		4
.L_144:
        /*01a8*/ 	.byte	0x04, 0x36
        /*01aa*/ 	.short	(.L_146 - .L_145)
.L_145:
        /*01ac*/ 	.word	0x00000008
.L_146:


//--------------------- .nv.info._ZN3cub18CUB_300001_SM_10006detail6reduce28DeviceReduceSingleTileKernelINS2_10policy_hubIxyN4cuda3std3__44plusIxEEE10Policy1000EN6thrust24THRUST_300001_SM_1000_NS6detail15normal_iteratorINSD_10device_ptrIiEEEEPxyS9_xxNS7_10__identityEEEvT0_T1_T2_T3_T4_T6_ --------------------------
	.section	.nv.info._ZN3cub18CUB_300001_SM_10006detail6reduce28DeviceReduceSingleTileKernelINS2_10policy_hubIxyN4cuda3std3__44plusIxEEE10Policy1000EN6thrust24THRUST_300001_SM_1000_NS6detail15normal_iteratorINSD_10device_ptrIiEEEEPxyS9_xxNS7_10__identityEEEvT0_T1_T2_T3_T4_T6_,"",@"SHT_CUDA_INFO"
	.sectionflags	@""
	.align	4


	//----- nvinfo : EIATTR_CUDA_API_VERSION
	.align		4
        /*0000*/ 	.byte	0x04, 0x37
        /*0002*/ 	.short	(.L_148 - .L_147)
.L_147:
        /*0004*/ 	.word	0x00000082


	//----- nvinfo : EIATTR_KPARAM_INFO
	.align		4
.L_148:
        /*0008*/ 	.byte	0x04, 0x17
        /*000a*/ 	.short	(.L_150 - .L_149)
.L_149:
        /*000c*/ 	.word	0x00000000
        /*0010*/ 	.short	0x0005
        /*0012*/ 	.short	0x0028
        /*0014*/ 	.byte	0x00, 0xf0, 0x05, 0x00


	//----- nvinfo : EIATTR_KPARAM_INFO
	.align		4
.L_150:
        /*0018*/ 	.byte	0x04, 0x17
        /*001a*/ 	.short	(.L_152 - .L_151)
.L_151:
        /*001c*/ 	.word	0x00000000
        /*0020*/ 	.short	0x0004
        /*0022*/ 	.short	0x0020
        /*0024*/ 	.byte	0x00, 0xf0, 0x21, 0x00


	//----- nvinfo : EIATTR_KPARAM_INFO
	.align		4
.L_152:
        /*0028*/ 	.byte	0x04, 0x17
        /*002a*/ 	.short	(.L_154 - .L_153)
.L_153:
        /*002c*/ 	.word	0x00000000
        /*0030*/ 	.short	0x0003
        /*0032*/ 	.short	0x0018
        /*0034*/ 	.byte	0x00, 0xf0, 0x05, 0x00


	//----- nvinfo : EIATTR_KPARAM_INFO
	.align		4
.L_154:
        /*0038*/ 	.byte	0x04, 0x17
        /*003a*/ 	.short	(.L_156 - .L_155)
.L_155:
        /*003c*/ 	.word	0x00000000
        /*0040*/ 	.short	0x0002
        /*0042*/ 	.short	0x0010
        /*0044*/ 	.byte	0x00, 0xf0, 0x21, 0x00


	//----- nvinfo : EIATTR_KPARAM_INFO
	.align		4
.L_156:
        /*0048*/ 	.byte	0x04, 0x17
        /*004a*/ 	.short	(.L_158 - .L_157)
.L_157:
        /*004c*/ 	.word	0x00000000
        /*0050*/ 	.short	0x0001
        /*0052*/ 	.short	0x0008
        /*0054*/ 	.byte	0x00, 0xf5, 0x21, 0x00


	//----- nvinfo : EIATTR_KPARAM_INFO
	.align		4
.L_158:
        /*0058*/ 	.byte	0x04, 0x17
        /*005a*/ 	.short	(.L_160 - .L_159)
.L_159:
        /*005c*/ 	.word	0x00000000
        /*0060*/ 	.short	0x0000
        /*0062*/ 	.short	0x0000
        /*0064*/ 	.byte	0x00, 0xf0, 0x21, 0x00


	//----- nvinfo : EIATTR_SPARSE_MMA_MASK
	.align		4
.L_160:
        /*0068*/ 	.byte	0x03, 0x50
        /*006a*/ 	.short	0x0000


	//----- nvinfo : EIATTR_MAXREG_COUNT
	.align		4
        /*006c*/ 	.byte	0x03, 0x1b
        /*006e*/ 	.short	0x0080


	//----- nvinfo : EIATTR_NUM_BARRIERS
	.align		4
        /*0070*/ 	.byte	0x02, 0x4c
        /*0072*/ 	.byte	0x01
	.zero		1


	//----- nvinfo : EIATTR_MERCURY_ISA_VERSION
	.align		4
        /*0074*/ 	.byte	0x03, 0x5f
        /*0076*/ 	.short	0x0101


	//----- nvinfo : EIATTR_COOP_GROUP_MASK_REGIDS
	.align		4
        /*0078*/ 	.byte	0x04, 0x29
        /*007a*/ 	.short	(.L_162 - .L_161)


	//   ....[0]....
.L_161:
        /*007c*/ 	.word	0xffffffff


	//   ....[1]....
        /*0080*/ 	.word	0xffffffff


	//   ....[2]....
        /*0084*/ 	.word	0xffffffff


	//   ....[3]....
        /*0088*/ 	.word	0xffffffff


	//   ....[4]....
        /*008c*/ 	.word	0xffffffff


	//   ....[5]....
        /*0090*/ 	.word	0xffffffff


	//   ....[6]....
        /*0094*/ 	.word	0xffffffff


	//   ....[7]....
        /*0098*/ 	.word	0xffffffff


	//   ....[8]....
        /*009c*/ 	.word	0xffffffff


	//   ....[9]....
        /*00a0*/ 	.word	0xffffffff


	//   ....[10]....
        /*00a4*/ 	.word	0xffffffff


	//   ....[11]....
        /*00a8*/ 	.word	0xffffffff


	//   ....[12]....
        /*00ac*/ 	.word	0xffffffff


	//   ....[13]....
        /*00b0*/ 	.word	0xffffffff


	//   ....[14]....
        /*00b4*/ 	.word	0xffffffff


	//   ....[15]....
        /*00b8*/ 	.word	0xffffffff


	//   ....[16]....
        /*00bc*/ 	.word	0xffffffff


	//   ....[17]....
        /*00c0*/ 	.word	0xffffffff


	//   ....[18]....
        /*00c4*/ 	.word	0xffffffff


	//   ....[19]....
        /*00c8*/ 	.word	0xffffffff


	//   ....[20]....
        /*00cc*/ 	.word	0xffffffff


	//   ....[21]....
        /*00d0*/ 	.word	0xffffffff


	//   ....[22]....
        /*00d4*/ 	.word	0xffffffff


	//   ....[23]....
        /*00d8*/ 	.word	0xffffffff


	//   ....[24]....
        /*00dc*/ 	.word	0xffffffff


	//   ....[25]....
        /*00e0*/ 	.word	0xffffffff


	//   ....[26]....
        /*00e4*/ 	.word	0xffffffff


	//   ....[27]....
        /*00e8*/ 	.word	0xffffffff


	//   ....[28]....
        /*00ec*/ 	.word	0xffffffff


	//   ....[29]....
        /*00f0*/ 	.word	0xffffffff


	//----- nvinfo : EIATTR_COOP_GROUP_INSTR_OFFSETS
	.align		4
.L_162:
        /*00f4*/ 	.byte	0x04, 0x28
        /*00f6*/ 	.short	(.L_164 - .L_163)


	//   ....[0]....
.L_163:
        /*00f8*/ 	.word	0x00000b10


	//   ....[1]....
        /*00fc*/ 	.word	0x00000b20


	//   ....[2]....
        /*0100*/ 	.word	0x00000b80


	//   ....[3]....
        /*0104*/ 	.word	0x00000ba0


	//   ....[4]....
        /*0108*/ 	.word	0x00000bf0


	//   ....[5]....
        /*010c*/ 	.word	0x00000c10


	//   ....[6]....
        /*0110*/ 	.word	0x00000c50


	//   ....[7]....
        /*0114*/ 	.word	0x00000c90


	//   ....[8]....
        /*0118*/ 	.word	0x00000ce0


	//   ....[9]....
        /*011c*/ 	.word	0x00000d20


	//   ....[10]....
        /*0120*/ 	.word	0x00001020


	//   ....[11]....
        /*0124*/ 	.word	0x00001030


	//   ....[12]....
        /*0128*/ 	.word	0x000010c0


	//   ....[13]....
        /*012c*/ 	.word	0x000010e0


	//   ....[14]....
        /*0130*/ 	.word	0x00001140


	//   ....[15]....
        /*0134*/ 	.word	0x00001180


	//   ....[16]....
        /*0138*/ 	.word	0x000011c0


	//   ....[17]....
        /*013c*/ 	.word	0x000011f0


	//   ....[18]....
        /*0140*/ 	.word	0x00001230


	//   ....[19]....
        /*0144*/ 	.word	0x00001290


	//   ....[20]....
        /*0148*/ 	.word	0x00002700


	//   ....[21]....
        /*014c*/ 	.word	0x00002710


	//   ....[22]....
        /*0150*/ 	.word	0x00002790


	//   ....[23]....
        /*0154*/ 	.word	0x000027a0


	//   ....[24]....
        /*0158*/ 	.word	0x00002800


	//   ....[25]....
        /*015c*/ 	.word	0x00002820


	//   ....[26]....
        /*0160*/ 	.word	0x00002860


	//   ....[27]....
        /*0164*/ 	.word	0x00002890


	//   ....[28]....
        /*0168*/ 	.word	0x000028e0


	//   ....[29]....
        /*016c*/ 	.word	0x00002930


	//----- nvinfo : EIATTR_VRC_CTA_INIT_COUNT
	.align		4
.L_164:
        /*0170*/ 	.byte	0x02, 0x4a
	.zero		1
	.zero		1


	//----- nvinfo : EIATTR_EXIT_INSTR_OFFSETS
	.align		4
        /*0174*/ 	.byte	0x04, 0x1c
        /*0176*/ 	.short	(.L_166 - .L_165)


	//   ....[0]....
.L_165:
        /*0178*/ 	.word	0x000000a0


	//   ....[1]....
        /*017c*/ 	.word	0x000000e0


	//   ....[2]....
        /*0180*/ 	.word	0x00002b90


	//   ....[3]....
        /*0184*/ 	.word	0x00002bf0


	//----- nvinfo : EIATTR_MAX_THREADS
	.align		4
.L_166:
        /*0188*/ 	.byte	0x04, 0x05
        /*018a*/ 	.short	(.L_168 - .L_167)
.L_167:
        /*018c*/ 	.word	0x00000200
        /*0190*/ 	.word	0x00000001
        /*0194*/ 	.word	0x00000001


	//----- nvinfo : EIATTR_CRS_STACK_SIZE
	.align		4
.L_168:
        /*0198*/ 	.byte	0x04, 0x1e
        /*019a*/ 	.short	(.L_170 - .L_169)
.L_169:
        /*019c*/ 	.word	0x00000000


	//----- nvinfo : EIATTR_CBANK_PARAM_SIZE
	.align		4
.L_170:
        /*01a0*/ 	.byte	0x03, 0x19
        /*01a2*/ 	.short	0x0029


	//----- nvinfo : EIATTR_PARAM_CBANK
	.align		4
        /*01a4*/ 	.byte	0x04, 0x0a
        /*01a6*/ 	.short	(.L_172 - .L_171)
	.align		4
.L_171:
        /*01a8*/ 	.word	index@(.nv.constant0._ZN3cub18CUB_300001_SM_10006detail6reduce28DeviceReduceSingleTileKernelINS2_10policy_hubIxyN4cuda3std3__44plusIxEEE10Policy1000EN6thrust24THRUST_300001_SM_1000_NS6detail15normal_iteratorINSD_10device_ptrIiEEEEPxyS9_xxNS7_10__identityEEEvT0_T1_T2_T3_T4_T6_)
        /*01ac*/ 	.short	0x0380
        /*01ae*/ 	.short	0x0029


	//----- nvinfo : EIATTR_SW_WAR
	.align		4
.L_172:
        /*01b0*/ 	.byte	0x04, 0x36
        /*01b2*/ 	.short	(.L_174 - .L_173)
.L_173:
        /*01b4*/ 	.word	0x00000008
.L_174:


//--------------------- .nv.info._ZN3cub18CUB_300001_SM_10006detail6reduce28DeviceReduceSingleTileKernelINS2_10policy_hubIxjN4cuda3std3__44plusIxEEE10Policy1000EPxSC_iS9_xxNS7_10__identityEEEvT0_T1_T2_T3_T4_T6_ --------------------------
	.section	.nv.info._ZN3cub18CUB_300001_SM_10006detail6reduce28DeviceReduceSingleTileKernelINS2_10policy_hubIxjN4cuda3std3__44plusIxEEE10Policy1000EPxSC_iS9_xxNS7_10__identityEEEvT0_T1_T2_T3_T4_T6_,"",@"SHT_CUDA_INFO"
	.sectionflags	@""
	.align	4


	//----- nvinfo : EIATTR_CUDA_API_VERSION
	.align		4
        /*0000*/ 	.byte	0x04, 0x37
        /*0002*/ 	.short	(.L_176 - .L_175)
.L_175:
        /*0004*/ 	.word	0x00000082


	//----- nvinfo : EIATTR_KPARAM_INFO
	.align		4
.L_176:
        /*0008*/ 	.byte	0x04, 0x17
        /*000a*/ 	.short	(.L_178 - .L_177)
.L_177:
        /*000c*/ 	.word	0x00000000
        /*0010*/ 	.short	0x0005
        /*0012*/ 	.short	0x0020
        /*0014*/ 	.byte	0x00, 0xf0, 0x05, 0x00


	//----- nvinfo : EIATTR_KPARAM_INFO
	.align		4
.L_178:
        /*0018*/ 	.byte	0x04, 0x17
        /*001a*/ 	.short	(.L_180 - .L_179)
.L_179:
        /*001c*/ 	.word	0x00000000
        /*0020*/ 	.short	0x0004
        /*0022*/ 	.short	0x0018
        /*0024*/ 	.byte	0x00, 0xf0, 0x21, 0x00


	//----- nvinfo : EIATTR_KPARAM_INFO
	.align		4
.L_180:
        /*0028*/ 	.byte	0x04, 0x17
        /*002a*/ 	.short	(.L_182 - .L_181)
.L_181:
        /*002c*/ 	.word	0x00000000
        /*0030*/ 	.short	0x0003
        /*0032*/ 	.short	0x0014
        /*0034*/ 	.byte	0x00, 0xf0, 0x05, 0x00


	//----- nvinfo : EIATTR_KPARAM_INFO
	.align		4
.L_182:
        /*0038*/ 	.byte	0x04, 0x17
        /*003a*/ 	.short	(.L_184 - .L_183)
.L_183:
        /*003c*/ 	.word	0x00000000
        /*0040*/ 	.short	0x0002
        /*0042*/ 	.short	0x0010
        /*0044*/ 	.byte	0x00, 0xf0, 0x11, 0x00


	//----- nvinfo : EIATTR_KPARAM_INFO
	.align		4
.L_184:
        /*0048*/ 	.byte	0x04, 0x17
        /*004a*/ 	.short	(.L_186 - .L_185)
.L_185:
        /*004c*/ 	.word	0x00000000
        /*0050*/ 	.short	0x0001
        /*0052*/ 	.short	0x0008
        /*0054*/ 	.byte	0x00, 0xf5, 0x21, 0x00


	//----- nvinfo : EIATTR_KPARAM_INFO
	.align		4
.L_186:
        /*0058*/ 	.byte	0x04, 0x17
        /*005a*/ 	.short	(.L_188 - .L_187)
.L_187:
        /*005c*/ 	.word	0x00000000
        /*0060*/ 	.short	0x0000
        /*0062*/ 	.short	0x0000
        /*0064*/ 	.byte	0x00, 0xf5, 0x21, 0x00


	//----- nvinfo : EIATTR_SPARSE_MMA_MASK
	.align		4
.L_188:
        /*0068*/ 	.byte	0x03, 0x50
        /*006a*/ 	.short	0x0000


	//----- nvinfo : EIATTR_MAXREG_COUNT
	.align		4
        /*006c*/ 	.byte	0x03, 0x1b
        /*006e*/ 	.short	0x0080


	//----- nvinfo : EIATTR_NUM_BARRIERS
	.align		4
        /*0070*/ 	.byte	0x02, 0x4c
        /*0072*/ 	.byte	0x01
	.zero		1


	//----- nvinfo : EIATTR_MERCURY_ISA_VERSION
	.align		4
        /*0074*/ 	.byte	0x03, 0x5f
        /*0076*/ 	.short	0x0101


	//----- nvinfo : EIATTR_COOP_GROUP_MASK_REGIDS
	.align		4
        /*0078*/ 	.byte	0x04, 0x29
        /*007a*/ 	.short	(.L_190 - .L_189)


	//   ....[0]....
.L_189:
        /*007c*/ 	.word	0xffffffff


	//   ....[1]....
        /*0080*/ 	.word	0xffffffff


	//   ....[2]....
        /*0084*/ 	.word	0xffffffff


	//   ....[3]....
        /*0088*/ 	.word	0xffffffff


	//   ....[4]....
        /*008c*/ 	.word	0xffffffff


	//   ....[5]....
        /*0090*/ 	.word	0xffffffff


	//   ....[6]....
        /*0094*/ 	.word	0xffffffff


	//   ....[7]....
        /*0098*/ 	.word	0xffffffff


	//   ....[8]....
        /*009c*/ 	.word	0xffffffff


	//   ....[9]....
        /*00a0*/ 	.word	0xffffffff


	//   ....[10]....
        /*00a4*/ 	.word	0xffffffff


	//   ....[11]....
        /*00a8*/ 	.word	0xffffffff


	//   ....[12]....
        /*00ac*/ 	.word	0xffffffff


	//   ....[13]....
        /*00b0*/ 	.word	0xffffffff


	//   ....[14]....
        /*00b4*/ 	.word	0xffffffff


	//   ....[15]....
        /*00b8*/ 	.word	0xffffffff


	//   ....[16]....
        /*00bc*/ 	.word	0xffffffff


	//   ....[17]....
        /*00c0*/ 	.word	0xffffffff


	//   ....[18]....
        /*00c4*/ 	.word	0xffffffff


	//   ....[19]....
        /*00c8*/ 	.word	0xffffffff


	//   ....[20]....
        /*00cc*/ 	.word	0xffffffff


	//   ....[21]....
        /*00d0*/ 	.word	0xffffffff


	//   ....[22]....
        /*00d4*/ 	.word	0xffffffff


	//   ....[23]....
        /*00d8*/ 	.word	0xffffffff


	//   ....[24]....
        /*00dc*/ 	.word	0xffffffff


	//   ....[25]....
        /*00e0*/ 	.word	0xffffffff


	//   ....[26]....
        /*00e4*/ 	.word	0xffffffff


	//   ....[27]....
        /*00e8*/ 	.word	0xffffffff


	//   ....[28]....
        /*00ec*/ 	.word	0xffffffff


	//   ....[29]....
        /*00f0*/ 	.word	0xffffffff


	//----- nvinfo : EIATTR_COOP_GROUP_INSTR_OFFSETS
	.align		4
.L_190:
        /*00f4*/ 	.byte	0x04, 0x28
        /*00f6*/ 	.short	(.L_192 - .L_191)


	//   ....[0]....
.L_191:
        /*00f8*/ 	.word	0x00000970


	//   ....[1]....
        /*00fc*/ 	.word	0x00000980


	//   ....[2]....
        /*0100*/ 	.word	0x000009e0


	//   ....[3]....
        /*0104*/ 	.word	0x00000a00


	//   ....[4]....
        /*0108*/ 	.word	0x00000a50


	//   ....[5]....
        /*010c*/ 	.word	0x00000a70


	//   ....[6]....
        /*0110*/ 	.word	0x00000ab0


	//   ....[7]....
        /*0114*/ 	.word	0x00000af0


	//   ....[8]....
        /*0118*/ 	.word	0x00000b40


	//   ....[9]....
        /*011c*/ 	.word	0x00000b80


	//   ....[10]....
        /*0120*/ 	.word	0x00000e80


	//   ....[11]....
        /*0124*/ 	.word	0x00000e90


	//   ....[12]....
        /*0128*/ 	.word	0x00000f10


	//   ....[13]....
        /*012c*/ 	.word	0x00000f30


	//   ....[14]....
        /*0130*/ 	.word	0x00000f70


	//   ....[15]....
        /*0134*/ 	.word	0x00000fb0


	//   ....[16]....
        /*0138*/ 	.word	0x00001010


	//   ....[17]....
        /*013c*/ 	.word	0x00001040


	//   ....[18]....
        /*0140*/ 	.word	0x00001080


	//   ....[19]....
        /*0144*/ 	.word	0x000010c0


	//   ....[20]....
        /*0148*/ 	.word	0x000021b0


	//   ....[21]....
        /*014c*/ 	.word	0x000021c0


	//   ....[22]....
        /*0150*/ 	.word	0x00002240


	//   ....[23]....
        /*0154*/ 	.word	0x00002250


	//   ....[24]....
        /*0158*/ 	.word	0x000022b0


	//   ....[25]....
        /*015c*/ 	.word	0x000022d0


	//   ....[26]....
        /*0160*/ 	.word	0x00002310


	//   ....[27]....
        /*0164*/ 	.word	0x00002340


	//   ....[28]....
        /*0168*/ 	.word	0x00002380


	//   ....[29]....
        /*016c*/ 	.word	0x000023e0


	//----- nvinfo : EIATTR_VRC_CTA_INIT_COUNT
	.align		4
.L_192:
        /*0170*/ 	.byte	0x02, 0x4a
	.zero		1
	.zero		1


	//----- nvinfo : EIATTR_EXIT_INSTR_OFFSETS
	.align		4
        /*0174*/ 	.byte	0x04, 0x1c
        /*0176*/ 	.short	(.L_194 - .L_193)


	//   ....[0]....
.L_193:
        /*0178*/ 	.word	0x00000080


	//   ....[1]....
        /*017c*/ 	.word	0x000000c0


	//   ....[2]....
        /*0180*/ 	.word	0x00002650


	//   ....[3]....
        /*0184*/ 	.word	0x000026b0


	//----- nvinfo : EIATTR_MAX_THREADS
	.align		4
.L_194:
        /*0188*/ 	.byte	0x04, 0x05
        /*018a*/ 	.short	(.L_196 - .L_195)
.L_195:
        /*018c*/ 	.word	0x00000200
        /*0190*/ 	.word	0x00000001
        /*0194*/ 	.word	0x00000001


	//----- nvinfo : EIATTR_CRS_STACK_SIZE
	.align		4
.L_196:
        /*0198*/ 	.byte	0x04, 0x1e
        /*019a*/ 	.short	(.L_198 - .L_197)
.L_197:
        /*019c*/ 	.word	0x00000000


	//----- nvinfo : EIATTR_CBANK_PARAM_SIZE
	.align		4
.L_198:
        /*01a0*/ 	.byte	0x03, 0x19
        /*01a2*/ 	.short	0x0021


	//----- nvinfo : EIATTR_PARAM_CBANK
	.align		4
        /*01a4*/ 	.byte	0x04, 0x0a
        /*01a6*/ 	.short	(.L_200 - .L_199)
	.align		4
.L_199:
        /*01a8*/ 	.word	index@(.nv.constant0._ZN3cub18CUB_300001_SM_10006detail6reduce28DeviceReduceSingleTileKernelINS2_10policy_hubIxjN4cuda3std3__44plusIxEEE10Policy1000EPxSC_iS9_xxNS7_10__identityEEEvT0_T1_T2_T3_T4_T6_)
        /*01ac*/ 	.short	0x0380
        /*01ae*/ 	.short	0x0021


	//----- nvinfo : EIATTR_SW_WAR
	.align		4
.L_200:
        /*01b0*/ 	.byte	0x04, 0x36
        /*01b2*/ 	.short	(.L_202 - .L_201)
.L_201:
        /*01b4*/ 	.word	0x00000008
.L_202:


//--------------------- .nv.info._ZN3cub18CUB_300001_SM_10006detail6reduce18DeviceReduceKernelINS2_10policy_hubIxjN4cuda3std3__44plusIxEEE10Policy1000EN6thrust24THRUST_300001_SM_1000_NS6detail15normal_iteratorINSD_10device_ptrIiEEEEjS9_xNS7_10__identityEEEvT0_PT3_T1_NS0_13GridEvenShareISN_EET2_T4_ --------------------------
	.section	.nv.info._ZN3cub18CUB_300001_SM_10006detail6reduce18DeviceReduceKernelINS2_10policy_hubIxjN4cuda3std3__44plusIxEEE10Policy1000EN6thrust24THRUST_300001_SM_1000_NS6detail15normal_iteratorINSD_10device_ptrIiEEEEjS9_xNS7_10__identityEEEvT0_PT3_T1_NS0_13GridEvenShareISN_EET2_T4_,"",@"SHT_CUDA_INFO"
	.sectionflags	@""
	.align	4


	//----- nvinfo : EIATTR_CUDA_API_VERSION
	.align		4
        /*0000*/ 	.byte	0x04, 0x37
        /*0002*/ 	.short	(.L_204 - .L_203)
.L_203:
        /*0004*/ 	.word	0x00000082


	//----- nvinfo : EIATTR_KPARAM_INFO
	.align		4
.L_204:
        /*0008*/ 	.byte	0x04, 0x17
        /*000a*/ 	.short	(.L_206 - .L_205)
.L_205:
        /*000c*/ 	.word	0x00000000
        /*0010*/ 	.short	0x0005
        /*0012*/ 	.short	0x003d
        /*0014*/ 	.byte	0x00, 0xf0, 0x05, 0x00


	//----- nvinfo : EIATTR_KPARAM_INFO
	.align		4
.L_206:
        /*0018*/ 	.byte	0x04, 0x17
        /*001a*/ 	.short	(.L_208 - .L_207)
.L_207:
        /*001c*/ 	.word	0x00000000
        /*0020*/ 	.short	0x0004
        /*0022*/ 	.short	0x003c
        /*0024*/ 	.byte	0x00, 0xf0, 0x05, 0x00


	//----- nvinfo : EIATTR_KPARAM_INFO
	.align		4
.L_208:
        /*0028*/ 	.byte	0x04, 0x17
        /*002a*/ 	.short	(.L_210 - .L_209)
.L_209:
        /*002c*/ 	.word	0x00000000
        /*0030*/ 	.short	0x0003
        /*0032*/ 	.short	0x0014
        /*0034*/ 	.byte	0x00, 0xf0, 0xa1, 0x00


	//----- nvinfo : EIATTR_KPARAM_INFO
	.align		4
.L_210:
        /*0038*/ 	.byte	0x04, 0x17
        /*003a*/ 	.short	(.L_212 - .L_211)
.L_211:
        /*003c*/ 	.word	0x00000000
        /*0040*/ 	.short	0x0002
        /*0042*/ 	.short	0x0010
        /*0044*/ 	.byte	0x00, 0xf0, 0x11, 0x00


	//----- nvinfo : EIATTR_KPARAM_INFO
	.align		4
.L_212:
        /*0048*/ 	.byte	0x04, 0x17
        /*004a*/ 	.short	(.L_214 - .L_213)
.L_213:
        /*004c*/ 	.word	0x00000000
        /*0050*/ 	.short	0x0001
        /*0052*/ 	.short	0x0008
        /*0054*/ 	.byte	0x00, 0xf5, 0x21, 0x00


	//----- nvinfo : EIATTR_KPARAM_INFO
	.align		4
.L_214:
        /*0058*/ 	.byte	0x04, 0x17
        /*005a*/ 	.short	(.L_216 - .L_215)
.L_215:
        /*005c*/ 	.word	0x00000000
        /*0060*/ 	.short	0x0000
        /*0062*/ 	.short	0x0000
        /*0064*/ 	.byte	0x00, 0xf0, 0x21, 0x00


	//----- nvinfo : EIATTR_SPARSE_MMA_MASK
	.align		4
.L_216:
        /*0068*/ 	.byte	0x03, 0x50
        /*006a*/ 	.short	0x0000


	//----- nvinfo : EIATTR_MAXREG_COUNT
	.align		4
        /*006c*/ 	.byte	0x03, 0x1b
        /*006e*/ 	.short	0x0080


	//----- nvinfo : EIATTR_NUM_BARRIERS
	.align		4
        /*0070*/ 	.byte	0x02, 0x4c
        /*0072*/ 	.byte	0x01
	.zero		1


	//----- nvinfo : EIATTR_MERCURY_ISA_VERSION
	.align		4
        /*0074*/ 	.byte	0x03, 0x5f
        /*0076*/ 	.short	0x0101


	//----- nvinfo : EIATTR_COOP_GROUP_MASK_REGIDS
	.align		4
        /*0078*/ 	.byte	0x04, 0x29
        /*007a*/ 	.short	(.L_218 - .L_217)


	//   ....[0]....
.L_217:
        /*007c*/ 	.word	0xffffffff


	//   ....[1]....
        /*0080*/ 	.word	0xffffffff


	//   ....[2]....
        /*0084*/ 	.word	0xffffffff


	//   ....[3]....
        /*0088*/ 	.word	0xffffffff


	//   ....[4]....
        /*008c*/ 	.word	0xffffffff


	//   ....[5]....
        /*0090*/ 	.word	0xffffffff


	//   ....[6]....
        /*0094*/ 	.word	0xffffffff


	//   ....[7]....
        /*0098*/ 	.word	0xffffffff


	//   ....[8]....
        /*009c*/ 	.word	0xffffffff


	//   ....[9]....
        /*00a0*/ 	.word	0xffffffff


	//   ....[10]....
        /*00a4*/ 	.word	0xffffffff


	//   ....[11]....
        /*00a8*/ 	.word	0xffffffff


	//   ....[12]....
        /*00ac*/ 	.word	0xffffffff


	//   ....[13]....
        /*00b0*/ 	.word	0xffffffff


	//   ....[14]....
        /*00b4*/ 	.word	0xffffffff


	//   ....[15]....
        /*00b8*/ 	.word	0xffffffff


	//   ....[16]....
        /*00bc*/ 	.word	0xffffffff


	//   ....[17]....
        /*00c0*/ 	.word	0xffffffff


	//   ....[18]....
        /*00c4*/ 	.word	0xffffffff


	//   ....[19]....
        /*00c8*/ 	.word	0xffffffff


	//   ....[20]....
        /*00cc*/ 	.word	0xffffffff


	//   ....[21]....
        /*00d0*/ 	.word	0xffffffff


	//   ....[22]....
        /*00d4*/ 	.word	0xffffffff


	//   ....[23]....
        /*00d8*/ 	.word	0xffffffff


	//   ....[24]....
        /*00dc*/ 	.word	0xffffffff


	//   ....[25]....
        /*00e0*/ 	.word	0xffffffff


	//   ....[26]....
        /*00e4*/ 	.word	0xffffffff


	//   ....[27]....
        /*00e8*/ 	.word	0xffffffff


	//   ....[28]....
        /*00ec*/ 	.word	0xffffffff


	//   ....[29]....
        /*00f0*/ 	.word	0xffffffff


	//----- nvinfo : EIATTR_COOP_GROUP_INSTR_OFFSETS
	.align		4
.L_218:
        /*00f4*/ 	.byte	0x04, 0x28
        /*00f6*/ 	.short	(.L_220 - .L_219)


	//   ....[0]....
.L_219:
        /*00f8*/ 	.word	0x00000de0


	//   ....[1]....
        /*00fc*/ 	.word	0x00000df0


	//   ....[2]....
        /*0100*/ 	.word	0x00000e50


	//   ....[3]....
        /*0104*/ 	.word	0x00000e70


	//   ....[4]....
        /*0108*/ 	.word	0x00000ec0


	//   ....[5]....
        /*010c*/ 	.word	0x00000ee0


	//   ....[6]....
        /*0110*/ 	.word	0x00000f20


	//   ....[7]....
        /*0114*/ 	.word	0x00000f60


	//   ....[8]....
        /*0118*/ 	.word	0x00000fc0


	//   ....[9]....
        /*011c*/ 	.word	0x00001000


	//   ....[10]....
        /*0120*/ 	.word	0x000012f0


	//   ....[11]....
        /*0124*/ 	.word	0x00001300


	//   ....[12]....
        /*0128*/ 	.word	0x00001380


	//   ....[13]....
        /*012c*/ 	.word	0x000013b0


	//   ....[14]....
        /*0130*/ 	.word	0x00001400


	//   ....[15]....
        /*0134*/ 	.word	0x00001440


	//   ....[16]....
        /*0138*/ 	.word	0x00001480


	//   ....[17]....
        /*013c*/ 	.word	0x000014c0


	//   ....[18]....
        /*0140*/ 	.word	0x000014f0


	//   ....[19]....
        /*0144*/ 	.word	0x00001560


	//   ....[20]....
        /*0148*/ 	.word	0x00002c10


	//   ....[21]....
        /*014c*/ 	.word	0x00002c20


	//   ....[22]....
        /*0150*/ 	.word	0x00002ca0


	//   ....[23]....
        /*0154*/ 	.word	0x00002cb0


	//   ....[24]....
        /*0158*/ 	.word	0x00002d10


	//   ....[25]....
        /*015c*/ 	.word	0x00002d30


	//   ....[26]....
        /*0160*/ 	.word	0x00002d70


	//   ....[27]....
        /*0164*/ 	.word	0x00002da0


	//   ....[28]....
        /*0168*/ 	.word	0x00002de0


	//   ....[29]....
        /*016c*/ 	.word	0x00002e40


	//----- nvinfo : EIATTR_VRC_CTA_INIT_COUNT
	.align		4
.L_220:
        /*0170*/ 	.byte	0x02, 0x4a
	.zero		1
	.zero		1


	//----- nvinfo : EIATTR_EXIT_INSTR_OFFSETS
	.align		4
        /*0174*/ 	.byte	0x04, 0x1c
        /*0176*/ 	.short	(.L_222 - .L_221)


	//   ....[0]....
.L_221:
        /*0178*/ 	.word	0x000030b0


	//   ....[1]....
        /*017c*/ 	.word	0x000030f0


	//----- nvinfo : EIATTR_MAX_THREADS
	.align		4
.L_222:
        /*0180*/ 	.byte	0x04, 0x05
        /*0182*/ 	.short	(.L_224 - .L_223)
.L_223:
        /*0184*/ 	.word	0x00000200
        /*0188*/ 	.word	0x00000001
        /*018c*/ 	.word	0x00000001


	//----- nvinfo : EIATTR_CRS_STACK_SIZE
	.align		4
.L_224:
        /*0190*/ 	.byte	0x04, 0x1e
        /*0192*/ 	.short	(.L_226 - .L_225)
.L_225:
        /*0194*/ 	.word	0x00000000


	//----- nvinfo : EIATTR_CBANK_PARAM_SIZE
	.align		4
.L_226:
        /*0198*/ 	.byte	0x03, 0x19
        /*019a*/ 	.short	0x003e


	//----- nvinfo : EIATTR_PARAM_CBANK
	.align		4
        /*019c*/ 	.byte	0x04, 0x0a
        /*019e*/ 	.short	(.L_228 - .L_227)
	.align		4
.L_227:
        /*01a0*/ 	.word	index@(.nv.constant0._ZN3cub18CUB_300001_SM_10006detail6reduce18DeviceReduceKernelINS2_10policy_hubIxjN4cuda3std3__44plusIxEEE10Policy1000EN6thrust24THRUST_300001_SM_1000_NS6detail15normal_iteratorINSD_10device_ptrIiEEEEjS9_xNS7_10__identityEEEvT0_PT3_T1_NS0_13GridEvenShareISN_EET2_T4_)
        /*01a4*/ 	.short	0x0380
        /*01a6*/ 	.short	0x003e


	//----- nvinfo : EIATTR_SW_WAR
	.align		4
.L_228:
        /*01a8*/ 	.byte	0x04, 0x36
        /*01aa*/ 	.short	(.L_230 - .L_229)
.L_229:
        /*01ac*/ 	.word	0x00000008
.L_230:


//--------------------- .nv.info._ZN3cub18CUB_300001_SM_10006detail6reduce28DeviceReduceSingleTileKernelINS2_10policy_hubIxjN4cuda3std3__44plusIxEEE10Policy1000EN6thrust24THRUST_300001_SM_1000_NS6detail15normal_iteratorINSD_10device_ptrIiEEEEPxjS9_xxNS7_10__identityEEEvT0_T1_T2_T3_T4_T6_ --------------------------
	.section	.nv.info._ZN3cub18CUB_300001_SM_10006detail6reduce28DeviceReduceSingleTileKernelINS2_10policy_hubIxjN4cuda3std3__44plusIxEEE10Policy1000EN6thrust24THRUST_300001_SM_1000_NS6detail15normal_iteratorINSD_10device_ptrIiEEEEPxjS9_xxNS7_10__identityEEEvT0_T1_T2_T3_T4_T6_,"",@"SHT_CUDA_INFO"
	.sectionflags	@""
	.align	4


	//----- nvinfo : EIATTR_CUDA_API_VERSION
	.align		4
        /*0000*/ 	.byte	0x04, 0x37
        /*0002*/ 	.short	(.L_232 - .L_231)
.L_231:
        /*0004*/ 	.word	0x00000082


	//----- nvinfo : EIATTR_KPARAM_INFO
	.align		4
.L_232:
        /*0008*/ 	.byte	0x04, 0x17
        /*000a*/ 	.short	(.L_234 - .L_233)
.L_233:
        /*000c*/ 	.word	0x00000000
        /*0010*/ 	.short	0x0005
        /*0012*/ 	.short	0x0020
        /*0014*/ 	.byte	0x00, 0xf0, 0x05, 0x00


	//----- nvinfo : EIATTR_KPARAM_INFO
	.align		4
.L_234:
        /*0018*/ 	.byte	0x04, 0x17
        /*001a*/ 	.short	(.L_236 - .L_235)
.L_235:
        /*001c*/ 	.word	0x00000000
        /*0020*/ 	.short	0x0004
        /*0022*/ 	.short	0x0018
        /*0024*/ 	.byte	0x00, 0xf0, 0x21, 0x00


	//----- nvinfo : EIATTR_KPARAM_INFO
	.align		4
.L_236:
        /*0028*/ 	.byte	0x04, 0x17
        /*002a*/ 	.short	(.L_238 - .L_237)
.L_237:
        /*002c*/ 	.word	0x00000000
        /*0030*/ 	.short	0x0003
        /*0032*/ 	.short	0x0014
        /*0034*/ 	.byte	0x00, 0xf0, 0x05, 0x00


	//----- nvinfo : EIATTR_KPARAM_INFO
	.align		4
.L_238:
        /*0038*/ 	.byte	0x04, 0x17
        /*003a*/ 	.short	(.L_240 - .L_239)
.L_239:
        /*003c*/ 	.word	0x00000000
        /*0040*/ 	.short	0x0002
        /*0042*/ 	.short	0x0010
        /*0044*/ 	.byte	0x00, 0xf0, 0x11, 0x00


	//----- nvinfo : EIATTR_KPARAM_INFO
	.align		4
.L_240:
        /*0048*/ 	.byte	0x04, 0x17
        /*004a*/ 	.short	(.L_242 - .L_241)
.L_241:
        /*004c*/ 	.word	0x00000000
        /*0050*/ 	.short	0x0001
        /*0052*/ 	.short	0x0008
        /*0054*/ 	.byte	0x00, 0xf5, 0x21, 0x00


	//----- nvinfo : EIATTR_KPARAM_INFO
	.align		4
.L_242:
        /*0058*/ 	.byte	0x04, 0x17
        /*005a*/ 	.short	(.L_244 - .L_243)
.L_243:
        /*005c*/ 	.word	0x00000000
        /*0060*/ 	.short	0x0000
        /*0062*/ 	.short	0x0000
        /*0064*/ 	.byte	0x00, 0xf0, 0x21, 0x00


	//----- nvinfo : EIATTR_SPARSE_MMA_MASK
	.align		4
.L_244:
        /*0068*/ 	.byte	0x03, 0x50
        /*006a*/ 	.short	0x0000


	//----- nvinfo : EIATTR_MAXREG_COUNT
	.align		4
        /*006c*/ 	.byte	0x03, 0x1b
        /*006e*/ 	.short	0x0080


	//----- nvinfo : EIATTR_NUM_BARRIERS
	.align		4
        /*0070*/ 	.byte	0x02, 0x4c
        /*0072*/ 	.byte	0x01
	.zero		1


	//----- nvinfo : EIATTR_MERCURY_ISA_VERSION
	.align		4
        /*0074*/ 	.byte	0x03, 0x5f
        /*0076*/ 	.short	0x0101


	//----- nvinfo : EIATTR_COOP_GROUP_MASK_REGIDS
	.align		4
        /*0078*/ 	.byte	0x04, 0x29
        /*007a*/ 	.short	(.L_246 - .L_245)


	//   ....[0]....
.L_245:
        /*007c*/ 	.word	0xffffffff


	//   ....[1]....
        /*0080*/ 	.word	0xffffffff


	//   ....[2]....
        /*0084*/ 	.word	0xffffffff


	//   ....[3]....
        /*0088*/ 	.word	0xffffffff


	//   ....[4]....
        /*008c*/ 	.word	0xffffffff


	//   ....[5]....
        /*0090*/ 	.word	0xffffffff


	//   ....[6]....
        /*0094*/ 	.word	0xffffffff


	//   ....[7]....
        /*0098*/ 	.word	0xffffffff


	//   ....[8]....
        /*009c*/ 	.word	0xffffffff


	//   ....[9]....
        /*00a0*/ 	.word	0xffffffff


	//   ....[10]....
        /*00a4*/ 	.word	0xffffffff


	//   ....[11]....
        /*00a8*/ 	.word	0xffffffff


	//   ....[12]....
        /*00ac*/ 	.word	0xffffffff


	//   ....[13]....
        /*00b0*/ 	.word	0xffffffff


	//   ....[14]....
        /*00b4*/ 	.word	0xffffffff


	//   ....[15]....
        /*00b8*/ 	.word	0xffffffff


	//   ....[16]....
        /*00bc*/ 	.word	0xffffffff


	//   ....[17]....
        /*00c0*/ 	.word	0xffffffff


	//   ....[18]....
        /*00c4*/ 	.word	0xffffffff


	//   ....[19]....
        /*00c8*/ 	.word	0xffffffff


	//   ....[20]....
        /*00cc*/ 	.word	0xffffffff


	//   ....[21]....
        /*00d0*/ 	.word	0xffffffff


	//   ....[22]....
        /*00d4*/ 	.word	0xffffffff


	//   ....[23]....
        /*00d8*/ 	.word	0xffffffff


	//   ....[24]....
        /*00dc*/ 	.word	0xffffffff


	//   ....[25]....
        /*00e0*/ 	.word	0xffffffff


	//   ....[26]....
        /*00e4*/ 	.word	0xffffffff


	//   ....[27]....
        /*00e8*/ 	.word	0xffffffff


	//   ....[28]....
        /*00ec*/ 	.word	0xffffffff


	//   ....[29]....
        /*00f0*/ 	.word	0xffffffff


	//----- nvinfo : EIATTR_COOP_GROUP_INSTR_OFFSETS
	.align		4
.L_246:
        /*00f4*/ 	.byte	0x04, 0x28
        /*00f6*/ 	.short	(.L_248 - .L_247)


	//   ....[0]....
.L_247:
        /*00f8*/ 	.word	0x00000af0


	//   ....[1]....
        /*00fc*/ 	.word	0x00000b00


	//   ....[2]....
        /*0100*/ 	.word	0x00000b60


	//   ....[3]....
        /*0104*/ 	.word	0x00000b80


	//   ....[4]....
        /*0108*/ 	.word	0x00000bd0


	//   ....[5]....
        /*010c*/ 	.word	0x00000bf0


	//   ....[6]....
        /*0110*/ 	.word	0x00000c30


	//   ....[7]....
        /*0114*/ 	.word	0x00000c70


	//   ....[8]....
        /*0118*/ 	.word	0x00000cc0


	//   ....[9]....
        /*011c*/ 	.word	0x00000d00


	//   ....[10]....
        /*0120*/ 	.word	0x00001000


	//   ....[11]....
        /*0124*/ 	.word	0x00001010


	//   ....[12]....
        /*0128*/ 	.word	0x00001090


	//   ....[13]....
        /*012c*/ 	.word	0x000010b0


	//   ....[14]....
        /*0130*/ 	.word	0x00001100


	//   ....[15]....
        /*0134*/ 	.word	0x00001150


	//   ....[16]....
        /*0138*/ 	.word	0x00001190


	//   ....[17]....
        /*013c*/ 	.word	0x000011c0


	//   ....[18]....
        /*0140*/ 	.word	0x00001200


	//   ....[19]....
        /*0144*/ 	.word	0x00001240


	//   ....[20]....
        /*0148*/ 	.word	0x000027b0


	//   ....[21]....
        /*014c*/ 	.word	0x000027c0


	//   ....[22]....
        /*0150*/ 	.word	0x00002840


	//   ....[23]....
        /*0154*/ 	.word	0x00002850


	//   ....[24]....
        /*0158*/ 	.word	0x000028b0


	//   ....[25]....
        /*015c*/ 	.word	0x000028d0


	//   ....[26]....
        /*0160*/ 	.word	0x00002910


	//   ....[27]....
        /*0164*/ 	.word	0x00002940


	//   ....[28]....
        /*0168*/ 	.word	0x00002990


	//   ....[29]....
        /*016c*/ 	.word	0x000029e0


	//----- nvinfo : EIATTR_VRC_CTA_INIT_COUNT
	.align		4
.L_248:
        /*0170*/ 	.byte	0x02, 0x4a
	.zero		1
	.zero		1


	//----- nvinfo : EIATTR_EXIT_INSTR_OFFSETS
	.align		4
        /*0174*/ 	.byte	0x04, 0x1c
        /*0176*/ 	.short	(.L_250 - .L_249)


	//   ....[0]....
.L_249:
        /*0178*/ 	.word	0x00000080


	//   ....[1]....
        /*017c*/ 	.word	0x000000c0


	//   ....[2]....
        /*0180*/ 	.word	0x00002c50


	//   ....[3]....
        /*0184*/ 	.word	0x00002cb0


	//----- nvinfo : EIATTR_MAX_THREADS
	.align		4
.L_250:
        /*0188*/ 	.byte	0x04, 0x05
        /*018a*/ 	.short	(.L_252 - .L_251)
.L_251:
        /*018c*/ 	.word	0x00000200
        /*0190*/ 	.word	0x00000001
        /*0194*/ 	.word	0x00000001


	//----- nvinfo : EIATTR_CRS_STACK_SIZE
	.align		4
.L_252:
        /*0198*/ 	.byte	0x04, 0x1e
        /*019a*/ 	.short	(.L_254 - .L_253)
.L_253:
        /*019c*/ 	.word	0x00000000


	//----- nvinfo : EIATTR_CBANK_PARAM_SIZE
	.align		4
.L_254:
        /*01a0*/ 	.byte	0x03, 0x19
        /*01a2*/ 	.short	0x0021


	//----- nvinfo : EIATTR_PARAM_CBANK
	.align		4
        /*01a4*/ 	.byte	0x04, 0x0a
        /*01a6*/ 	.short	(.L_256 - .L_255)
	.align		4
.L_255:
        /*01a8*/ 	.word	index@(.nv.constant0._ZN3cub18CUB_300001_SM_10006detail6reduce28DeviceReduceSingleTileKernelINS2_10policy_hubIxjN4cuda3std3__44plusIxEEE10Policy1000EN6thrust24THRUST_300001_SM_1000_NS6detail15normal_iteratorINSD_10device_ptrIiEEEEPxjS9_xxNS7_10__identityEEEvT0_T1_T2_T3_T4_T6_)
        /*01ac*/ 	.short	0x0380
        /*01ae*/ 	.short	0x0021


	//----- nvinfo : EIATTR_SW_WAR
	.align		4
.L_256:
        /*01b0*/ 	.byte	0x04, 0x36
        /*01b2*/ 	.short	(.L_258 - .L_257)
.L_257:
        /*01b4*/ 	.word	0x00000008
.L_258:


//--------------------- .nv.info._ZN3cub18CUB_300001_SM_10006detail11EmptyKernelIvEEvv --------------------------
	.section	.nv.info._ZN3cub18CUB_300001_SM_10006detail11EmptyKernelIvEEvv,"",@"SHT_CUDA_INFO"
	.sectionflags	@""
	.align	4


	//----- nvinfo : EIATTR_CUDA_API_VERSION
	.align		4
        /*0000*/ 	.byte	0x04, 0x37
        /*0002*/ 	.short	(.L_260 - .L_259)
.L_259:
        /*0004*/ 	.word	0x00000082


	//----- nvinfo : EIATTR_SPARSE_MMA_MASK
	.align		4
.L_260:
        /*0008*/ 	.byte	0x03, 0x50
        /*000a*/ 	.short	0x0000


	//----- nvinfo : EIATTR_MAXREG_COUNT
	.align		4
        /*000c*/ 	.byte	0x03, 0x1b
        /*000e*/ 	.short	0x00ff


	//----- nvinfo : EIATTR_MERCURY_ISA_VERSION
	.align		4
        /*0010*/ 	.byte	0x03, 0x5f
        /*0012*/ 	.short	0x0101


	//----- nvinfo : EIATTR_VRC_CTA_INIT_COUNT
	.align		4
        /*0014*/ 	.byte	0x02, 0x4a
	.zero		1
	.zero		1


	//----- nvinfo : EIATTR_EXIT_INSTR_OFFSETS
	.align		4
        /*0018*/ 	.byte	0x04, 0x1c
        /*001a*/ 	.short	(.L_262 - .L_261)


	//   ....[0]....
.L_261:
        /*001c*/ 	.word	0x00000010


	//----- nvinfo : EIATTR_SW_WAR
	.align		4
.L_262:
        /*0020*/ 	.byte	0x04, 0x36
        /*0022*/ 	.short	(.L_264 - .L_263)
.L_263:
        /*0024*/ 	.word	0x00000008
.L_264:


//--------------------- .nv.info._Z12wakeUpKernelv --------------------------
	.section	.nv.info._Z12wakeUpKernelv,"",@"SHT_CUDA_INFO"
	.sectionflags	@""
	.align	4


	//----- nvinfo : EIATTR_CUDA_API_VERSION
	.align		4
        /*0000*/ 	.byte	0x04, 0x37
        /*0002*/ 	.short	(.L_266 - .L_265)
.L_265:
        /*0004*/ 	.word	0x00000082


	//----- nvinfo : EIATTR_SPARSE_MMA_MASK
	.align		4
.L_266:
        /*0008*/ 	.byte	0x03, 0x50
        /*000a*/ 	.short	0x0000


	//----- nvinfo : EIATTR_MAXREG_COUNT
	.align		4
        /*000c*/ 	.byte	0x03, 0x1b
        /*000e*/ 	.short	0x00ff


	//----- nvinfo : EIATTR_MERCURY_ISA_VERSION
	.align		4
        /*0010*/ 	.byte	0x03, 0x5f
        /*0012*/ 	.short	0x0101


	//----- nvinfo : EIATTR_VRC_CTA_INIT_COUNT
	.align		4
        /*0014*/ 	.byte	0x02, 0x4a
	.zero		1
	.zero		1


	//----- nvinfo : EIATTR_EXIT_INSTR_OFFSETS
	.align		4
        /*0018*/ 	.byte	0x04, 0x1c
        /*001a*/ 	.short	(.L_268 - .L_267)


	//   ....[0]....
.L_267:
        /*001c*/ 	.word	0x00000010


	//----- nvinfo : EIATTR_SW_WAR
	.align		4
.L_268:
        /*0020*/ 	.byte	0x04, 0x36
        /*0022*/ 	.short	(.L_270 - .L_269)
.L_269:
        /*0024*/ 	.word	0x00000008
.L_270:


//--------------------- .nv.callgraph             --------------------------
	.section	.nv.callgraph,"",@"SHT_CUDA_CALLGRAPH"
	.align	4
	.sectionentsize	8
	.align		4
        /*0000*/ 	.word	0x00000000
	.align		4
        /*0004*/ 	.word	0xffffffff
	.align		4
        /*0008*/ 	.word	0x00000000
	.align		4
        /*000c*/ 	.word	0xfffffffe
	.align		4
        /*0010*/ 	.word	0x00000000
	.align		4
        /*0014*/ 	.word	0xfffffffd
	.align		4
        /*0018*/ 	.word	0x00000000
	.align		4
        /*001c*/ 	.word	0xfffffffc


//--------------------- .nv.constant4             --------------------------
	.section	.nv.constant4,"a",@progbits
	.align	8
	.align		8
.nv.constant4:
        /*0000*/ 	.dword	_ZN34_INTERNAL_9a5e4cbd_4_k_cu_02b60b2d4cuda3std3__45__cpo5beginE
	.align		8
        /*0008*/ 	.dword	_ZN34_INTERNAL_9a5e4cbd_4_k_cu_02b60b2d4cuda3std3__45__cpo3endE
	.align		8
        /*0010*/ 	.dword	_ZN34_INTERNAL_9a5e4cbd_4_k_cu_02b60b2d4cuda3std3__45__cpo6cbeginE
	.align		8
        /*0018*/ 	.dword	_ZN34_INTERNAL_9a5e4cbd_4_k_cu_02b60b2d4cuda3std3__45__cpo4cendE
	.align		8
        /*0020*/ 	.dword	_ZN34_INTERNAL_9a5e4cbd_4_k_cu_02b60b2d4cuda3std3__45__cpo6rbeginE
	.align		8
        /*0028*/ 	.dword	_ZN34_INTERNAL_9a5e4cbd_4_k_cu_02b60b2d4cuda3std3__45__cpo4rendE
	.align		8
        /*0030*/ 	.dword	_ZN34_INTERNAL_9a5e4cbd_4_k_cu_02b60b2d4cuda3std3__45__cpo7crbeginE
	.align		8
        /*0038*/ 	.dword	_ZN34_INTERNAL_9a5e4cbd_4_k_cu_02b60b2d4cuda3std3__45__cpo5crendE
	.align		8
        /*0040*/ 	.dword	_ZN34_INTERNAL_9a5e4cbd_4_k_cu_02b60b2d4cuda3std3__436_GLOBAL__N__9a5e4cbd_4_k_cu_02b60b2d6ignoreE
	.align		8
        /*0048*/ 	.dword	_ZN34_INTERNAL_9a5e4cbd_4_k_cu_02b60b2d4cuda3std3__419piecewise_constructE
	.align		8
        /*0050*/ 	.dword	_ZN34_INTERNAL_9a5e4cbd_4_k_cu_02b60b2d4cuda3std3__48in_placeE
	.align		8
        /*0058*/ 	.dword	_ZN34_INTERNAL_9a5e4cbd_4_k_cu_02b60b2d4cuda3std3__420unreachable_sentinelE
	.align		8
        /*0060*/ 	.dword	_ZN34_INTERNAL_9a5e4cbd_4_k_cu_02b60b2d4cuda3std3__47nulloptE
	.align		8
        /*0068*/ 	.dword	_ZN34_INTERNAL_9a5e4cbd_4_k_cu_02b60b2d4cuda3std3__48unexpectE
	.align		8
        /*0070*/ 	.dword	_ZN34_INTERNAL_9a5e4cbd_4_k_cu_02b60b2d4cuda3std6ranges3__45__cpo4swapE
	.align		8
        /*0078*/ 	.dword	_ZN34_INTERNAL_9a5e4cbd_4_k_cu_02b60b2d4cuda3std6ranges3__45__cpo9iter_moveE
	.align		8
        /*0080*/ 	.dword	_ZN34_INTERNAL_9a5e4cbd_4_k_cu_02b60b2d4cuda3std6ranges3__45__cpo5beginE
	.align		8
        /*0088*/ 	.dword	_ZN34_INTERNAL_9a5e4cbd_4_k_cu_02b60b2d4cuda3std6ranges3__45__cpo3endE
	.align		8
        /*0090*/ 	.dword	_ZN34_INTERNAL_9a5e4cbd_4_k_cu_02b60b2d4cuda3std6ranges3__45__cpo6cbeginE
	.align		8
        /*0098*/ 	.dword	_ZN34_INTERNAL_9a5e4cbd_4_k_cu_02b60b2d4cuda3std6ranges3__45__cpo4cendE
	.align		8
        /*00a0*/ 	.dword	_ZN34_INTERNAL_9a5e4cbd_4_k_cu_02b60b2d4cuda3std6ranges3__45__cpo7advanceE
	.align		8
        /*00a8*/ 	.dword	_ZN34_INTERNAL_9a5e4cbd_4_k_cu_02b60b2d4cuda3std6ranges3__45__cpo9iter_swapE
	.align		8
        /*00b0*/ 	.dword	_ZN34_INTERNAL_9a5e4cbd_4_k_cu_02b60b2d4cuda3std6ranges3__45__cpo4nextE
	.align		8
        /*00b8*/ 	.dword	_ZN34_INTERNAL_9a5e4cbd_4_k_cu_02b60b2d4cuda3std6ranges3__45__cpo4prevE
	.align		8
        /*00c0*/ 	.dword	_ZN34_INTERNAL_9a5e4cbd_4_k_cu_02b60b2d4cuda3std6ranges3__45__cpo4dataE
	.align		8
        /*00c8*/ 	.dword	_ZN34_INTERNAL_9a5e4cbd_4_k_cu_02b60b2d4cuda3std6ranges3__45__cpo5cdataE
	.align		8
        /*00d0*/ 	.dword	_ZN34_INTERNAL_9a5e4cbd_4_k_cu_02b60b2d4cuda3std6ranges3__45__cpo4sizeE
	.align		8
        /*00d8*/ 	.dword	_ZN34_INTERNAL_9a5e4cbd_4_k_cu_02b60b2d4cuda3std6ranges3__45__cpo5ssizeE
	.align		8
        /*00e0*/ 	.dword	_ZN34_INTERNAL_9a5e4cbd_4_k_cu_02b60b2d4cuda3std6ranges3__45__cpo8distanceE
	.align		8
        /*00e8*/ 	.dword	_ZN34_INTERNAL_9a5e4cbd_4_k_cu_02b60b2d6thrust24THRUST_300001_SM_1000_NS8cuda_cub3parE
	.align		8
        /*00f0*/ 	.dword	_ZN34_INTERNAL_9a5e4cbd_4_k_cu_02b60b2d6thrust24THRUST_300001_SM_1000_NS8cuda_cub10par_nosyncE
	.align		8
        /*00f8*/ 	.dword	_ZN34_INTERNAL_9a5e4cbd_4_k_cu_02b60b2d6thrust24THRUST_300001_SM_1000_NS6system6detail10sequential3seqE
	.align		8
        /*0100*/ 	.dword	_ZN34_INTERNAL_9a5e4cbd_4_k_cu_02b60b2d6thrust24THRUST_300001_SM_1000_NS12placeholders2_1E
	.align		8
        /*0108*/ 	.dword	_ZN34_INTERNAL_9a5e4cbd_4_k_cu_02b60b2d6thrust24THRUST_300001_SM_1000_NS12placeholders2_2E
	.align		8
        /*0110*/ 	.dword	_ZN34_INTERNAL_9a5e4cbd_4_k_cu_02b60b2d6thrust24THRUST_300001_SM_1000_NS12placeholders2_3E
	.align		8
        /*0118*/ 	.dword	_ZN34_INTERNAL_9a5e4cbd_4_k_cu_02b60b2d6thrust24THRUST_300001_SM_1000_NS12placeholders2_4E
	.align		8
        /*0120*/ 	.dword	_ZN34_INTERNAL_9a5e4cbd_4_k_cu_02b60b2d6thrust24THRUST_300001_SM_1000_NS12placeholders2_5E
	.align		8
        /*0128*/ 	.dword	_ZN34_INTERNAL_9a5e4cbd_4_k_cu_02b60b2d6thrust24THRUST_300001_SM_1000_NS12placeholders2_6E
	.align		8
        /*0130*/ 	.dword	_ZN34_INTERNAL_9a5e4cbd_4_k_cu_02b60b2d6thrust24THRUST_300001_SM_1000_NS12placeholders2_7E
	.align		8
        /*0138*/ 	.dword	_ZN34_INTERNAL_9a5e4cbd_4_k_cu_02b60b2d6thrust24THRUST_300001_SM_1000_NS12placeholders2_8E
	.align		8
        /*0140*/ 	.dword	_ZN34_INTERNAL_9a5e4cbd_4_k_cu_02b60b2d6thrust24THRUST_300001_SM_1000_NS12placeholders2_9E
	.align		8
        /*0148*/ 	.dword	_ZN34_INTERNAL_9a5e4cbd_4_k_cu_02b60b2d6thrust24THRUST_300001_SM_1000_NS12placeholders3_10E
	.align		8
        /*0150*/ 	.dword	_ZN34_INTERNAL_9a5e4cbd_4_k_cu_02b60b2d6thrust24THRUST_300001_SM_1000_NS3seqE


//--------------------- .text._ZN3cub18CUB_300001_SM_10006detail6reduce28DeviceReduceSingleTileKernelINS2_10policy_hubIxyN4cuda3std3__44plusIxEEE10Policy1000EPxSC_iS9_xxNS7_10__identityEEEvT0_T1_T2_T3_T4_T6_ --------------------------
	.section	.text._ZN3cub18CUB_300001_SM_10006detail6reduce28DeviceReduceSingleTileKernelINS2_10policy_hubIxyN4cuda3std3__44plusIxEEE10Policy1000EPxSC_iS9_xxNS7_10__identityEEEvT0_T1_T2_T3_T4_T6_,"ax",@progbits
	.align	128
        .global         _ZN3cub18CUB_300001_SM_10006detail6reduce28DeviceReduceSingleTileKernelINS2_10policy_hubIxyN4cuda3std3__44plusIxEEE10Policy1000EPxSC_iS9_xxNS7_10__identityEEEvT0_T1_T2_T3_T4_T6_
        .type           _ZN3cub18CUB_300001_SM_10006detail6reduce28DeviceReduceSingleTileKernelINS2_10policy_hubIxyN4cuda3std3__44plusIxEEE10Policy1000EPxSC_iS9_xxNS7_10__identityEEEvT0_T1_T2_T3_T4_T6_,@function
        .size           _ZN3cub18CUB_300001_SM_10006detail6reduce28DeviceReduceSingleTileKernelINS2_10policy_hubIxyN4cuda3std3__44plusIxEEE10Policy1000EPxSC_iS9_xxNS7_10__identityEEEvT0_T1_T2_T3_T4_T6_,(.L_x_183 - _ZN3cub18CUB_300001_SM_10006detail6reduce28DeviceReduceSingleTileKernelINS2_10policy_hubIxyN4cuda3std3__44plusIxEEE10Policy1000EPxSC_iS9_xxNS7_10__identityEEEvT0_T1_T2_T3_T4_T6_)
        .other          _ZN3cub18CUB_300001_SM_10006detail6reduce28DeviceReduceSingleTileKernelINS2_10policy_hubIxyN4cuda3std3__44plusIxEEE10Policy1000EPxSC_iS9_xxNS7_10__identityEEEvT0_T1_T2_T3_T4_T6_,@"STO_CUDA_ENTRY STV_DEFAULT"
_ZN3cub18CUB_300001_SM_10006detail6reduce28DeviceReduceSingleTileKernelINS2_10policy_hubIxyN4cuda3std3__44plusIxEEE10Policy1000EPxSC_iS9_xxNS7_10__identityEEEvT0_T1_T2_T3_T4_T6_:
.text._ZN3cub18CUB_300001_SM_10006detail6reduce28DeviceReduceSingleTileKernelINS2_10policy_hubIxyN4cuda3std3__44plusIxEEE10Policy1000EPxSC_iS9_xxNS7_10__identityEEEvT0_T1_T2_T3_T4_T6_:
[----:B------:R-:W-:Y:S01]  /*0000*/  LDC R1, c[0x0][0x37c] ;  /* 0x0000df00ff017b82 */ /* 0x000fe20000000800 */
[----:B------:R-:W0:Y:S01]  /*0010*/  LDCU UR4, c[0x0][0x390] ;  /* 0x00007200ff0477ac */ /* 0x000e220008000800 */
[----:B------:R-:W1:Y:S01]  /*0020*/  LDCU.64 UR6, c[0x0][0x358] ;  /* 0x00006b00ff0677ac */ /* 0x000e620008000a00 */
[----:B0-----:R-:W-:-:S05]  /*0030*/  IMAD.U32 R4, RZ, RZ, UR4 ;  /* 0x00000004ff047e24 */ /* 0x001fca000f8e00ff */
[----:B------:R-:W-:-:S13]  /*0040*/  ISETP.NE.AND P0, PT, R4, RZ, PT ;  /* 0x000000ff0400720c */ /* 0x000fda0003f05270 */
[----:B-1----:R-:W-:Y:S05]  /*0050*/  @P0 BRA `(.L_x_0) ;  /* 0x00000000001c0947 */ /* 0x002fea0003800000 */
[----:B------:R-:W0:Y:S02]  /*0060*/  S2R R0, SR_TID.X ;  /* 0x0000000000007919 */ /* 0x000e240000002100 */
[----:B0-----:R-:W-:-:S13]  /*0070*/  ISETP.NE.AND P0, PT, R0, RZ, PT ;  /* 0x000000ff0000720c */ /* 0x001fda0003f05270 */
[----:B------:R-:W-:Y:S05]  /*0080*/  @P0 EXIT ;  /* 0x000000000000094d */ /* 0x000fea0003800000 */
[----:B------:R-:W0:Y:S08]  /*0090*/  LDC.64 R2, c[0x0][0x388] ;  /* 0x0000e200ff027b82 */ /* 0x000e300000000a00 */
[----:B------:R-:W0:Y:S02]  /*00a0*/  LDC.64 R4, c[0x0][0x398] ;  /* 0x0000e600ff047b82 */ /* 0x000e240000000a00 */
[----:B0-----:R-:W-:Y:S01]  /*00b0*/  STG.E.64 desc[UR6][R2.64], R4 ;  /* 0x0000000402007986 */ /* 0x001fe2000c101b06 */
[----:B------:R-:W-:Y:S05]  /*00c0*/  EXIT ;  /* 0x000000000000794d */ /* 0x000fea0003800000 */
.L_x_0:
[----:B------:R-:W-:Y:S01]  /*00d0*/  ISETP.GT.AND P0, PT, R4, 0xdff, PT ;  /* 0x00000dff0400780c */ /* 0x000fe20003f04270 */
[----:B------:R-:W-:-:S12]  /*00e0*/  BSSY.RECONVERGENT B0, `(.L_x_1) ;  /* 0x0000256000007945 */ /* 0x000fd80003800200 */
[----:B------:R-:W-:Y:S05]  /*00f0*/  @P0 BRA `(.L_x_2) ;  /* 0x00000014004c0947 */ /* 0x000fea0003800000 */
[----:B------:R-:W0:Y:S01]  /*0100*/  S2R R5, SR_TID.X ;  /* 0x0000000000057919 */ /* 0x000e220000002100 */
[----:B------:R-:W-:Y:S01]  /*0110*/  BSSY.RECONVERGENT B1, `(.L_x_3) ;  /* 0x0000009000017945 */ /* 0x000fe20003800200 */
[----:B------:R-:W-:Y:S02]  /*0120*/  CS2R R2, SRZ ;  /* 0x0000000000027805 */ /* 0x000fe4000001ff00 */
[----:B0-----:R-:W-:Y:S01]  /*0130*/  ISETP.GE.AND P0, PT, R5, R4, PT ;  /* 0x000000040500720c */ /* 0x001fe20003f06270 */
[----:B------:R-:W-:-:S12]  /*0140*/  IMAD.MOV.U32 R7, RZ, RZ, R5 ;  /* 0x000000ffff077224 */ /* 0x000fd800078e0005 */
[----:B------:R-:W-:Y:S05]  /*0150*/  @P0 BRA `(.L_x_4) ;  /* 0x0000000000100947 */ /* 0x000fea0003800000 */
[----:B------:R-:W0:Y:S02]  /*0160*/  LDC.64 R2, c[0x0][0x380] ;  /* 0x0000e000ff027b82 */ /* 0x000e240000000a00 */
[----:B0-----:R-:W-:-:S06]  /*0170*/  IMAD.WIDE.U32 R2, R5, 0x8, R2 ;  /* 0x0000000805027825 */ /* 0x001fcc00078e0002 */
[----:B------:R-:W5:Y:S01]  /*0180*/  LDG.E.64.CONSTANT R2, desc[UR6][R2.64] ;  /* 0x0000000602027981 */ /* 0x000f62000c1e9b00 */
[----:B------:R-:W-:-:S07]  /*0190*/  VIADD R7, R5, 0x200 ;  /* 0x0000020005077836 */ /* 0x000fce0000000000 */
.L_x_4:
[----:B------:R-:W-:Y:S05]  /*01a0*/  BSYNC.RECONVERGENT B1 ;  /* 0x0000000000017941 */ /* 0x000fea0003800200 */
.L_x_3:
[----:B------:R-:W-:Y:S01]  /*01b0*/  ISETP.GE.AND P0, PT, R7, R4, PT ;  /* 0x000000040700720c */ /* 0x000fe20003f06270 */
[----:B------:R-:W-:-:S12]  /*01c0*/  BSSY.RECONVERGENT B1, `(.L_x_5) ;  /* 0x0000077000017945 */ /* 0x000fd80003800200 */
[----:B------:R-:W-:Y:S05]  /*01d0*/  @P0 BRA `(.L_x_6) ;  /* 0x0000000400d40947 */ /* 0x000fea0003800000 */
[----:B------:R-:W-:Y:S01]  /*01e0*/  LOP3.LUT R9, RZ, R7, RZ, 0x33, !PT ;  /* 0x00000007ff097212 */ /* 0x000fe200078e33ff */
[----:B------:R-:W-:Y:S04]  /*01f0*/  BSSY.RECONVERGENT B2, `(.L_x_7) ;  /* 0x0000018000027945 */ /* 0x000fe80003800200 */
[----:B------:R-:W-:-:S05]  /*0200*/  IMAD.IADD R0, R9, 0x1, R4 ;  /* 0x0000000109007824 */ /* 0x000fca00078e0204 */
[C---:B------:R-:W-:Y:S02]  /*0210*/  LOP3.LUT R6, R0.reuse, 0x600, RZ, 0xc0, !PT ;  /* 0x0000060000067812 */ /* 0x040fe400078ec0ff */
[----:B------:R-:W-:Y:S02]  /*0220*/  ISETP.GE.U32.AND P1, PT, R0, 0x600, PT ;  /* 0x000006000000780c */ /* 0x000fe40003f26070 */
[----:B------:R-:W-:-:S13]  /*0230*/  ISETP.NE.AND P0, PT, R6, 0x600, PT ;  /* 0x000006000600780c */ /* 0x000fda0003f05270 */
[----:B------:R-:W-:Y:S05]  /*0240*/  @!P0 BRA `(.L_x_8) ;  /* 0x0000000000488947 */ /* 0x000fea0003800000 */
[----:B------:R-:W0:Y:S01]  /*0250*/  LDC.64 R8, c[0x0][0x380] ;  /* 0x0000e000ff087b82 */ /* 0x000e220000000a00 */
[----:B------:R-:W-:-:S04]  /*0260*/  LEA.HI R0, R0, 0x1, RZ, 0x17 ;  /* 0x0000000100007811 */ /* 0x000fc800078fb8ff */
[----:B------:R-:W-:-:S05]  /*0270*/  LOP3.LUT R0, R0, 0x3, RZ, 0xc0, !PT ;  /* 0x0000000300007812 */ /* 0x000fca00078ec0ff */
[----:B------:R-:W-:Y:S02]  /*0280*/  IMAD.MOV R0, RZ, RZ, -R0 ;  /* 0x000000ffff007224 */ /* 0x000fe400078e0a00 */
[----:B0-----:R-:W-:-:S04]  /*0290*/  IMAD.WIDE.U32 R8, R7, 0x8, R8 ;  /* 0x0000000807087825 */ /* 0x001fc800078e0008 */
[----:B------:R-:W-:Y:S02]  /*02a0*/  IMAD.MOV.U32 R6, RZ, RZ, R8 ;  /* 0x000000ffff067224 */ /* 0x000fe400078e0008 */
[----:B------:R-:W-:-:S07]  /*02b0*/  IMAD.MOV.U32 R11, RZ, RZ, R9 ;  /* 0x000000ffff0b7224 */ /* 0x000fce00078e0009 */
.L_x_9:
[----:B------:R-:W-:Y:S02]  /*02c0*/  IMAD.MOV.U32 R8, RZ, RZ, R6 ;  /* 0x000000ffff087224 */ /* 0x000fe400078e0006 */
[----:B------:R-:W-:-:S06]  /*02d0*/  IMAD.MOV.U32 R9, RZ, RZ, R11 ;  /* 0x000000ffff097224 */ /* 0x000fcc00078e000b */
[----:B------:R-:W2:Y:S01]  /*02e0*/  LDG.E.64.CONSTANT R8, desc[UR6][R8.64] ;  /* 0x0000000608087981 */ /* 0x000ea2000c1e9b00 */
[----:B------:R-:W-:Y:S01]  /*02f0*/  VIADD R0, R0, 0x1 ;  /* 0x0000000100007836 */ /* 0x000fe20000000000 */
[----:B------:R-:W-:Y:S01]  /*0300*/  IADD3 R6, P3, PT, R6, 0x1000, RZ ;  /* 0x0000100006067810 */ /* 0x000fe20007f7e0ff */
[----:B------:R-:W-:-:S03]  /*0310*/  VIADD R7, R7, 0x200 ;  /* 0x0000020007077836 */ /* 0x000fc60000000000 */
[----:B------:R-:W-:Y:S01]  /*0320*/  ISETP.NE.AND P0, PT, R0, RZ, PT ;  /* 0x000000ff0000720c */ /* 0x000fe20003f05270 */
[----:B------:R-:W-:Y:S01]  /*0330*/  IMAD.X R11, RZ, RZ, R11, P3 ;  /* 0x000000ffff0b7224 */ /* 0x000fe200018e060b */
[----:B--2--5:R-:W-:-:S05]  /*0340*/  IADD3 R2, P2, PT, R8, R2, RZ ;  /* 0x0000000208027210 */ /* 0x024fca0007f5e0ff */
[----:B------:R-:W-:-:S06]  /*0350*/  IMAD.X R3, R9, 0x1, R3, P2 ;  /* 0x0000000109037824 */ /* 0x000fcc00010e0603 */
[----:B------:R-:W-:Y:S05]  /*0360*/  @P0 BRA `(.L_x_9) ;  /* 0xfffffffc00d40947 */ /* 0x000fea000383ffff */
.L_x_8:
[----:B------:R-:W-:Y:S05]  /*0370*/  BSYNC.RECONVERGENT B2 ;  /* 0x0000000000027941 */ /* 0x000fea0003800200 */
.L_x_7:
[----:B------:R-:W-:Y:S05]  /*0380*/  @!P1 BRA `(.L_x_6) ;  /* 0x0000000400689947 */ /* 0x000fea0003800000 */
[----:B------:R-:W-:Y:S01]  /*0390*/  IMAD.IADD R0, R4, 0x1, -R7 ;  /* 0x0000000104007824 */ /* 0x000fe200078e0a07 */
[----:B------:R-:W-:Y:S01]  /*03a0*/  BSSY.RECONVERGENT B2, `(.L_x_10) ;  /* 0x0000031000027945 */ /* 0x000fe20003800200 */
[----:B------:R-:W-:-:S03]  /*03b0*/  PLOP3.LUT P0, PT, PT, PT, PT, 0x80, 0x8 ;  /* 0x000000000008781c */ /* 0x000fc60003f0f070 */
[----:B------:R-:W-:-:S13]  /*03c0*/  ISETP.GT.AND P1, PT, R0, 0x1800, PT ;  /* 0x000018000000780c */ /* 0x000fda0003f24270 */
[----:B------:R-:W-:Y:S05]  /*03d0*/  @!P1 BRA `(.L_x_11) ;  /* 0x0000000000b49947 */ /* 0x000fea0003800000 */
[----:B------:R-:W-:Y:S01]  /*03e0*/  PLOP3.LUT P0, PT, PT, PT, PT, 0x8, 0x80 ;  /* 0x000000000080781c */ /* 0x000fe20003f0e170 */
[----:B------:R-:W-:-:S12]  /*03f0*/  VIADD R0, R4, 0xffffe800 ;  /* 0xffffe80004007836 */ /* 0x000fd80000000000 */
.L_x_12:
[----:B------:R-:W0:Y:S01]  /*0400*/  LDC.64 R44, c[0x0][0x380] ;  /* 0x0000e000ff2c7b82 */ /* 0x000e220000000a00 */
[C---:B------:R-:W-:Y:S02]  /*0410*/  VIADD R41, R7.reuse, 0x800 ;  /* 0x0000080007297836 */ /* 0x040fe40000000000 */
[C---:B------:R-:W-:Y:S02]  /*0420*/  VIADD R43, R7.reuse, 0x1000 ;  /* 0x00001000072b7836 */ /* 0x040fe40000000000 */
[----:B0-----:R-:W-:-:S05]  /*0430*/  IMAD.WIDE R28, R7, 0x8, R44 ;  /* 0x00000008071c7825 */ /* 0x001fca00078e022c */
[----:B------:R-:W2:Y:S01]  /*0440*/  LDG.E.64.CONSTANT R8, desc[UR6][R28.64] ;  /* 0x000000061c087981 */ /* 0x000ea2000c1e9b00 */
[----:B------:R-:W-:-:S03]  /*0450*/  IMAD.WIDE R40, R41, 0x8, R44 ;  /* 0x0000000829287825 */ /* 0x000fc600078e022c */
[----:B------:R-:W2:Y:S04]  /*0460*/  LDG.E.64.CONSTANT R10, desc[UR6][R28.64+0x1000] ;  /* 0x001000061c0a7981 */ /* 0x000ea8000c1e9b00 */
[----:B------:R-:W3:Y:S04]  /*0470*/  LDG.E.64.CONSTANT R12, desc[UR6][R28.64+0x2000] ;  /* 0x002000061c0c7981 */ /* 0x000ee8000c1e9b00 */
[----:B------:R-:W3:Y:S01]  /*0480*/  LDG.E.64.CONSTANT R14, desc[UR6][R28.64+0x3000] ;  /* 0x003000061c0e7981 */ /* 0x000ee2000c1e9b00 */
[----:B------:R-:W-:-:S03]  /*0490*/  IMAD.WIDE R42, R43, 0x8, R44 ;  /* 0x000000082b2a7825 */ /* 0x000fc600078e022c */
[----:B------:R-:W4:Y:S04]  /*04a0*/  LDG.E.64.CONSTANT R16, desc[UR6][R40.64] ;  /* 0x0000000628107981 */ /* 0x000f28000c1e9b00 */
[----:B------:R-:W4:Y:S04]  /*04b0*/  LDG.E.64.CONSTANT R18, desc[UR6][R40.64+0x1000] ;  /* 0x0010000628127981 */ /* 0x000f28000c1e9b00 */
[----:B------:R-:W4:Y:S04]  /*04c0*/  LDG.E.64.CONSTANT R20, desc[UR6][R40.64+0x2000] ;  /* 0x0020000628147981 */ /* 0x000f28000c1e9b00 */
[----:B------:R2:W4:Y:S01]  /*04d0*/  LDG.E.64.CONSTANT R26, desc[UR6][R40.64+0x3000] ;  /* 0x00300006281a7981 */ /* 0x000522000c1e9b00 */
[----:B------:R-:W-:-:S03]  /*04e0*/  VIADD R31, R7, 0x1800 ;  /* 0x00001800071f7836 */ /* 0x000fc60000000000 */
[----:B------:R-:W4:Y:S04]  /*04f0*/  LDG.E.64.CONSTANT R24, desc[UR6][R42.64] ;  /* 0x000000062a187981 */ /* 0x000f28000c1e9b00 */
[----:B------:R-:W4:Y:S01]  /*0500*/  LDG.E.64.CONSTANT R22, desc[UR6][R42.64+0x1000] ;  /* 0x001000062a167981 */ /* 0x000f22000c1e9b00 */
[----:B------:R-:W-:-:S03]  /*0510*/  IMAD.WIDE R44, R31, 0x8, R44 ;  /* 0x000000081f2c7825 */ /* 0x000fc600078e022c */
[----:B------:R-:W4:Y:S04]  /*0520*/  LDG.E.64.CONSTANT R28, desc[UR6][R42.64+0x2000] ;  /* 0x002000062a1c7981 */ /* 0x000f28000c1e9b00 */
[----:B------:R-:W4:Y:S04]  /*0530*/  LDG.E.64.CONSTANT R36, desc[UR6][R42.64+0x3000] ;  /* 0x003000062a247981 */ /* 0x000f28000c1e9b00 */
[----:B------:R-:W4:Y:S04]  /*0540*/  LDG.E.64.CONSTANT R34, desc[UR6][R44.64] ;  /* 0x000000062c227981 */ /* 0x000f28000c1e9b00 */
[----:B------:R-:W4:Y:S04]  /*0550*/  LDG.E.64.CONSTANT R32, desc[UR6][R44.64+0x1000] ;  /* 0x001000062c207981 */ /* 0x000f28000c1e9b00 */
[----:B------:R-:W4:Y:S04]  /*0560*/  LDG.E.64.CONSTANT R30, desc[UR6][R44.64+0x2000] ;  /* 0x002000062c1e7981 */ /* 0x000f28000c1e9b00 */
[----:B------:R-:W4:Y:S01]  /*0570*/  LDG.E.64.CONSTANT R38, desc[UR6][R44.64+0x3000] ;  /* 0x003000062c267981 */ /* 0x000f22000c1e9b00 */
[----:B------:R-:W-:Y:S01]  /*0580*/  VIADD R7, R7, 0x2000 ;  /* 0x0000200007077836 */ /* 0x000fe20000000000 */
[----:B--2--5:R-:W-:-:S04]  /*0590*/  IADD3 R41, P1, P2, R10, R8, R2 ;  /* 0x000000080a297210 */ /* 0x024fc80007a3e002 */
[----:B------:R-:W-:Y:S02]  /*05a0*/  IADD3.X R9, PT, PT, R11, R9, R3, P1, P2 ;  /* 0x000000090b097210 */ /* 0x000fe40000fe4403 */
[----:B---3--:R-:W-:-:S04]  /*05b0*/  IADD3 R41, P3, P4, R14, R12, R41 ;  /* 0x0000000c0e297210 */ /* 0x008fc80007c7e029 */
[----:B------:R-:W-:Y:S02]  /*05c0*/  IADD3.X R13, PT, PT, R15, R13, R9, P3, P4 ;  /* 0x0000000d0f0d7210 */ /* 0x000fe40001fe8409 */
[----:B----4-:R-:W-:-:S04]  /*05d0*/  IADD3 R3, P1, P2, R18, R16, R41 ;  /* 0x0000001012037210 */ /* 0x010fc80007a3e029 */
[----:B------:R-:W-:Y:S02]  /*05e0*/  IADD3.X R17, PT, PT, R19, R17, R13, P1, P2 ;  /* 0x0000001113117210 */ /* 0x000fe40000fe440d */
[----:B------:R-:W-:-:S04]  /*05f0*/  IADD3 R3, P3, P4, R26, R20, R3 ;  /* 0x000000141a037210 */ /* 0x000fc80007c7e003 */
[----:B------:R-:W-:Y:S02]  /*0600*/  IADD3.X R21, PT, PT, R27, R21, R17, P3, P4 ;  /* 0x000000151b157210 */ /* 0x000fe40001fe8411 */
[----:B------:R-:W-:-:S04]  /*0610*/  IADD3 R3, P1, P2, R22, R24, R3 ;  /* 0x0000001816037210 */ /* 0x000fc80007a3e003 */
[----:B------:R-:W-:Y:S02]  /*0620*/  IADD3.X R23, PT, PT, R23, R25, R21, P1, P2 ;  /* 0x0000001917177210 */ /* 0x000fe40000fe4415 */
[----:B------:R-:W-:-:S04]  /*0630*/  IADD3 R3, P3, P4, R36, R28, R3 ;  /* 0x0000001c24037210 */ /* 0x000fc80007c7e003 */
[----:B------:R-:W-:Y:S02]  /*0640*/  IADD3.X R29, PT, PT, R37, R29, R23, P3, P4 ;  /* 0x0000001d251d7210 */ /* 0x000fe40001fe8417 */
[----:B------:R-:W-:Y:S02]  /*0650*/  ISETP.GE.AND P3, PT, R7, R0, PT ;  /* 0x000000000700720c */ /* 0x000fe40003f66270 */
[----:B------:R-:W-:-:S04]  /*0660*/  IADD3 R3, P2, P1, R32, R34, R3 ;  /* 0x0000002220037210 */ /* 0x000fc8000795e003 */
[----:B------:R-:W-:Y:S02]  /*0670*/  IADD3 R2, P4, P5, R38, R30, R3 ;  /* 0x0000001e26027210 */ /* 0x000fe40007d9e003 */
[----:B------:R-:W-:-:S04]  /*0680*/  IADD3.X R3, PT, PT, R33, R35, R29, P2, P1 ;  /* 0x0000002321037210 */ /* 0x000fc800017e241d */
[----:B------:R-:W-:Y:S01]  /*0690*/  IADD3.X R3, PT, PT, R39, R31, R3, P4, P5 ;  /* 0x0000001f27037210 */ /* 0x000fe200027ea403 */
[----:B------:R-:W-:Y:S06]  /*06a0*/  @!P3 BRA `(.L_x_12) ;  /* 0xfffffffc0054b947 */ /* 0x000fec000383ffff */
.L_x_11:
[----:B------:R-:W-:Y:S05]  /*06b0*/  BSYNC.RECONVERGENT B2 ;  /* 0x0000000000027941 */ /* 0x000fea0003800200 */
.L_x_10:
[----:B------:R-:W-:Y:S01]  /*06c0*/  IMAD.IADD R0, R4, 0x1, -R7 ;  /* 0x0000000104007824 */ /* 0x000fe200078e0a07 */
[----:B------:R-:W-:Y:S04]  /*06d0*/  BSSY.RECONVERGENT B2, `(.L_x_13) ;  /* 0x0000019000027945 */ /* 0x000fe80003800200 */
[----:B------:R-:W-:-:S13]  /*06e0*/  ISETP.GT.AND P1, PT, R0, 0x800, PT ;  /* 0x000008000000780c */ /* 0x000fda0003f24270 */
[----:B------:R-:W-:Y:S05]  /*06f0*/  @!P1 BRA `(.L_x_14) ;  /* 0x0000000000589947 */ /* 0x000fea0003800000 */
[----:B------:R-:W0:Y:S01]  /*0700*/  LDC.64 R18, c[0x0][0x380] ;  /* 0x0000e000ff127b82 */ /* 0x000e220000000a00 */
[C---:B------:R-:W-:Y:S02]  /*0710*/  VIADD R15, R7.reuse, 0x800 ;  /* 0x00000800070f7836 */ /* 0x040fe40000000000 */
[----:B0-----:R-:W-:-:S05]  /*0720*/  IMAD.WIDE R8, R7, 0x8, R18 ;  /* 0x0000000807087825 */ /* 0x001fca00078e0212 */
[----:B------:R-:W2:Y:S01]  /*0730*/  LDG.E.64.CONSTANT R10, desc[UR6][R8.64] ;  /* 0x00000006080a7981 */ /* 0x000ea2000c1e9b00 */
[----:B------:R-:W-:-:S03]  /*0740*/  IMAD.WIDE R18, R15, 0x8, R18 ;  /* 0x000000080f127825 */ /* 0x000fc600078e0212 */
[----:B------:R-:W2:Y:S04]  /*0750*/  LDG.E.64.CONSTANT R12, desc[UR6][R8.64+0x1000] ;  /* 0x00100006080c7981 */ /* 0x000ea8000c1e9b00 */
[----:B------:R-:W3:Y:S04]  /*0760*/  LDG.E.64.CONSTANT R14, desc[UR6][R8.64+0x2000] ;  /* 0x00200006080e7981 */ /* 0x000ee8000c1e9b00 */
[----:B------:R-:W3:Y:S04]  /*0770*/  LDG.E.64.CONSTANT R16, desc[UR6][R8.64+0x3000] ;  /* 0x0030000608107981 */ /* 0x000ee8000c1e9b00 */
[----:B------:R-:W4:Y:S04]  /*0780*/  LDG.E.64.CONSTANT R20, desc[UR6][R18.64] ;  /* 0x0000000612147981 */ /* 0x000f28000c1e9b00 */
[----:B------:R-:W4:Y:S04]  /*0790*/  LDG.E.64.CONSTANT R22, desc[UR6][R18.64+0x1000] ;  /* 0x0010000612167981 */ /* 0x000f28000c1e9b00 */
[----:B------:R-:W4:Y:S04]  /*07a0*/  LDG.E.64.CONSTANT R24, desc[UR6][R18.64+0x2000] ;  /* 0x0020000612187981 */ /* 0x000f28000c1e9b00 */
[----:B------:R-:W4:Y:S01]  /*07b0*/  LDG.E.64.CONSTANT R26, desc[UR6][R18.64+0x3000] ;  /* 0x00300006121a7981 */ /* 0x000f22000c1e9b00 */
[----:B------:R-:W-:Y:S01]  /*07c0*/  VIADD R7, R7, 0x1000 ;  /* 0x0000100007077836 */ /* 0x000fe20000000000 */
[----:B--2--5:R-:W-:-:S04]  /*07d0*/  IADD3 R29, P0, P1, R12, R10, R2 ;  /* 0x0000000a0c1d7210 */ /* 0x024fc8000791e002 */
[----:B------:R-:W-:Y:S02]  /*07e0*/  IADD3.X R11, PT, PT, R13, R11, R3, P0, P1 ;  /* 0x0000000b0d0b7210 */ /* 0x000fe400007e2403 */
[----:B------:R-:W-:Y:S02]  /*07f0*/  PLOP3.LUT P0, PT, PT, PT, PT, 0x8, 0x80 ;  /* 0x000000000080781c */ /* 0x000fe40003f0e170 */
[----:B---3--:R-:W-:-:S04]  /*0800*/  IADD3 R29, P2, P3, R16, R14, R29 ;  /* 0x0000000e101d7210 */ /* 0x008fc80007b5e01d */
[----:B------:R-:W-:Y:S02]  /*0810*/  IADD3.X R15, PT, PT, R17, R15, R11, P2, P3 ;  /* 0x0000000f110f7210 */ /* 0x000fe400017e640b */
[----:B----4-:R-:W-:-:S04]  /*0820*/  IADD3 R3, P1, P4, R22, R20, R29 ;  /* 0x0000001416037210 */ /* 0x010fc80007c3e01d */
[----:B------:R-:W-:Y:S02]  /*0830*/  IADD3 R2, P2, P3, R26, R24, R3 ;  /* 0x000000181a027210 */ /* 0x000fe40007b5e003 */
[----:B------:R-:W-:-:S04]  /*0840*/  IADD3.X R3, PT, PT, R23, R21, R15, P1, P4 ;  /* 0x0000001517037210 */ /* 0x000fc80000fe840f */
[----:B------:R-:W-:-:S07]  /*0850*/  IADD3.X R3, PT, PT, R27, R25, R3, P2, P3 ;  /* 0x000000191b037210 */ /* 0x000fce00017e6403 */
.L_x_14:
[----:B------:R-:W-:Y:S05]  /*0860*/  BSYNC.RECONVERGENT B2 ;  /* 0x0000000000027941 */ /* 0x000fea0003800200 */
.L_x_13:
[----:B------:R-:W-:-:S13]  /*0870*/  ISETP.LT.OR P0, PT, R7, R4, P0 ;  /* 0x000000040700720c */ /* 0x000fda0000701670 */
[----:B------:R-:W-:Y:S05]  /*0880*/  @!P0 BRA `(.L_x_6) ;  /* 0x0000000000288947 */ /* 0x000fea0003800000 */
[----:B------:R-:W0:Y:S02]  /*0890*/  LDC.64 R8, c[0x0][0x380] ;  /* 0x0000e000ff087b82 */ /* 0x000e240000000a00 */
[----:B0-----:R-:W-:-:S05]  /*08a0*/  IMAD.WIDE R6, R7, 0x8, R8 ;  /* 0x0000000807067825 */ /* 0x001fca00078e0208 */
[----:B------:R-:W2:Y:S04]  /*08b0*/  LDG.E.64.CONSTANT R8, desc[UR6][R6.64] ;  /* 0x0000000606087981 */ /* 0x000ea8000c1e9b00 */
[----:B------:R-:W2:Y:S04]  /*08c0*/  LDG.E.64.CONSTANT R10, desc[UR6][R6.64+0x1000] ;  /* 0x00100006060a7981 */ /* 0x000ea8000c1e9b00 */
[----:B------:R-:W3:Y:S04]  /*08d0*/  LDG.E.64.CONSTANT R12, desc[UR6][R6.64+0x2000] ;  /* 0x00200006060c7981 */ /* 0x000ee8000c1e9b00 */
[----:B------:R-:W3:Y:S01]  /*08e0*/  LDG.E.64.CONSTANT R14, desc[UR6][R6.64+0x3000] ;  /* 0x00300006060e7981 */ /* 0x000ee2000c1e9b00 */
[----:B--2--5:R-:W-:-:S04]  /*08f0*/  IADD3 R17, P0, P1, R10, R8, R2 ;  /* 0x000000080a117210 */ /* 0x024fc8000791e002 */
[----:B------:R-:W-:Y:S02]  /*0900*/  IADD3.X R3, PT, PT, R11, R9, R3, P0, P1 ;  /* 0x000000090b037210 */ /* 0x000fe400007e2403 */
[----:B---3--:R-:W-:-:S04]  /*0910*/  IADD3 R2, P2, P3, R14, R12, R17 ;  /* 0x0000000c0e027210 */ /* 0x008fc80007b5e011 */
[----:B------:R-:W-:-:S09]  /*0920*/  IADD3.X R3, PT, PT, R15, R13, R3, P2, P3 ;  /* 0x0000000d0f037210 */ /* 0x000fd200017e6403 */
.L_x_6:
[----:B------:R-:W-:Y:S05]  /*0930*/  BSYNC.RECONVERGENT B1 ;  /* 0x0000000000017941 */ /* 0x000fea0003800200 */
.L_x_5:
[----:B------:R-:W-:-:S13]  /*0940*/  ISETP.GE.AND P0, PT, R4, 0x200, PT ;  /* 0x000002000400780c */ /* 0x000fda0003f06270 */
[----:B------:R-:W-:Y:S05]  /*0950*/  @!P0 BRA `(.L_x_15) ;  /* 0x00000004002c8947 */ /* 0x000fea0003800000 */
[----:B------:R-:W0:Y:S01]  /*0960*/  S2R R8, SR_LANEID ;  /* 0x0000000000087919 */ /* 0x000e220000000000 */
[----:B-----5:R-:W1:Y:S04]  /*0970*/  SHFL.DOWN PT, R0, R2, 0x1, 0x1f ;  /* 0x08201f0002007f89 */ /* 0x020e6800000e0000 */
[----:B------:R-:W2:Y:S01]  /*0980*/  SHFL.DOWN PT, R4, R3, 0x1, 0x1f ;  /* 0x08201f0003047f89 */ /* 0x000ea200000e0000 */
[----:B0-----:R-:W-:-:S04]  /*0990*/  ISETP.GT.AND P0, PT, R8, 0x1e, PT ;  /* 0x0000001e0800780c */ /* 0x001fc80003f04270 */
[----:B-1----:R-:W-:Y:S02]  /*09a0*/  SEL R9, R0, RZ, !P0 ;  /* 0x000000ff00097207 */ /* 0x002fe40004000000 */
[----:B--2---:R-:W-:Y:S02]  /*09b0*/  SEL R4, R4, RZ, !P0 ;  /* 0x000000ff04047207 */ /* 0x004fe40004000000 */
[----:B------:R-:W-:-:S05]  /*09c0*/  IADD3 R9, P0, PT, R2, R9, RZ ;  /* 0x0000000902097210 */ /* 0x000fca0007f1e0ff */
[----:B------:R-:W-:Y:S01]  /*09d0*/  IMAD.X R6, R3, 0x1, R4, P0 ;  /* 0x0000000103067824 */ /* 0x000fe200000e0604 */
[----:B------:R-:W0:Y:S01]  /*09e0*/  SHFL.DOWN PT, R0, R9, 0x2, 0x1f ;  /* 0x08401f0009007f89 */ /* 0x000e2200000e0000 */
[----:B------:R-:W-:-:S03]  /*09f0*/  ISETP.GT.AND P0, PT, R8, 0x1d, PT ;  /* 0x0000001d0800780c */ /* 0x000fc60003f04270 */
[----:B------:R-:W1:Y:S01]  /*0a00*/  SHFL.DOWN PT, R4, R6, 0x2, 0x1f ;  /* 0x08401f0006047f89 */ /* 0x000e6200000e0000 */
[----:B0-----:R-:W-:-:S04]  /*0a10*/  SEL R0, R0, RZ, !P0 ;  /* 0x000000ff00007207 */ /* 0x001fc80004000000 */
[----:B------:R-:W-:Y:S02]  /*0a20*/  IADD3 R7, P1, PT, R0, R9, RZ ;  /* 0x0000000900077210 */ /* 0x000fe40007f3e0ff */
[----:B-1----:R-:W-:Y:S02]  /*0a30*/  SEL R3, R4, RZ, !P0 ;  /* 0x000000ff04037207 */ /* 0x002fe40004000000 */
[----:B------:R-:W-:Y:S01]  /*0a40*/  ISETP.GT.AND P0, PT, R8, 0x1b, PT ;  /* 0x0000001b0800780c */ /* 0x000fe20003f04270 */
[----:B------:R-:W0:Y:S02]  /*0a50*/  SHFL.DOWN PT, R0, R7, 0x4, 0x1f ;  /* 0x08801f0007007f89 */ /* 0x000e2400000e0000 */
[----:B------:R-:W-:-:S05]  /*0a60*/  IMAD.X R3, R3, 0x1, R6, P1 ;  /* 0x0000000103037824 */ /* 0x000fca00008e0606 */
[----:B------:R-:W1:Y:S01]  /*0a70*/  SHFL.DOWN PT, R2, R3, 0x4, 0x1f ;  /* 0x08801f0003027f89 */ /* 0x000e6200000e0000 */
[----:B0-----:R-:W-:-:S04]  /*0a80*/  SEL R0, R0, RZ, !P0 ;  /* 0x000000ff00007207 */ /* 0x001fc80004000000 */
[----:B------:R-:W-:Y:S02]  /*0a90*/  IADD3 R11, P1, PT, R0, R7, RZ ;  /* 0x00000007000b7210 */ /* 0x000fe40007f3e0ff */
[----:B-1----:R-:W-:-:S03]  /*0aa0*/  SEL R2, R2, RZ, !P0 ;  /* 0x000000ff02027207 */ /* 0x002fc60004000000 */
[----:B------:R-:W0:Y:S01]  /*0ab0*/  SHFL.DOWN PT, R0, R11, 0x8, 0x1f ;  /* 0x09001f000b007f89 */ /* 0x000e2200000e0000 */
[----:B------:R-:W-:Y:S01]  /*0ac0*/  ISETP.GT.AND P0, PT, R8, 0x17, PT ;  /* 0x000000170800780c */ /* 0x000fe20003f04270 */
[----:B------:R-:W-:Y:S01]  /*0ad0*/  IMAD.X R13, R2, 0x1, R3, P1 ;  /* 0x00000001020d7824 */ /* 0x000fe200008e0603 */
[----:B------:R-:W-:-:S04]  /*0ae0*/  ISETP.NE.AND P1, PT, R8, RZ, PT ;  /* 0x000000ff0800720c */ /* 0x000fc80003f25270 */
[----:B------:R-:W1:Y:S09]  /*0af0*/  SHFL.DOWN PT, R2, R13, 0x8, 0x1f ;  /* 0x09001f000d027f89 */ /* 0x000e7200000e0000 */
[----:B------:R-:W2:Y:S01]  /*0b00*/  @!P1 S2R R7, SR_CgaCtaId ;  /* 0x0000000000079919 */ /* 0x000ea20000008800 */
[----:B0-----:R-:W-:-:S04]  /*0b10*/  SEL R0, R0, RZ, !P0 ;  /* 0x000000ff00007207 */ /* 0x001fc80004000000 */
[----:B------:R-:W-:Y:S02]  /*0b20*/  IADD3 R9, P2, PT, R0, R11, RZ ;  /* 0x0000000b00097210 */ /* 0x000fe40007f5e0ff */
[----:B-1----:R-:W-:-:S03]  /*0b30*/  SEL R2, R2, RZ, !P0 ;  /* 0x000000ff02027207 */ /* 0x002fc60004000000 */
[----:B------:R-:W0:Y:S01]  /*0b40*/  SHFL.DOWN PT, R0, R9, 0x10, 0x1f ;  /* 0x0a001f0009007f89 */ /* 0x000e2200000e0000 */
[----:B------:R-:W-:Y:S01]  /*0b50*/  ISETP.GT.AND P0, PT, R8, 0xf, PT ;  /* 0x0000000f0800780c */ /* 0x000fe20003f04270 */
[----:B------:R-:W-:Y:S01]  /*0b60*/  IMAD.X R6, R2, 0x1, R13, P2 ;  /* 0x0000000102067824 */ /* 0x000fe200010e060d */
[----:B------:R-:W-:-:S04]  /*0b70*/  @!P1 MOV R2, 0x400 ;  /* 0x0000040000029802 */ /* 0x000fc80000000f00 */
[----:B------:R-:W1:Y:S01]  /*0b80*/  SHFL.DOWN PT, R3, R6, 0x10, 0x1f ;  /* 0x0a001f0006037f89 */ /* 0x000e6200000e0000 */
[----:B--2---:R-:W-:Y:S02]  /*0b90*/  @!P1 LEA R7, R7, R2, 0x18 ;  /* 0x0000000207079211 */ /* 0x004fe400078ec0ff */
[----:B0-----:R-:W-:Y:S02]  /*0ba0*/  SEL R4, R0, RZ, !P0 ;  /* 0x000000ff00047207 */ /* 0x001fe40004000000 */
[----:B------:R-:W-:Y:S02]  /*0bb0*/  @!P1 SHF.R.U32.HI R0, RZ, 0x2, R5 ;  /* 0x00000002ff009819 */ /* 0x000fe40000011605 */
[----:B------:R-:W-:Y:S02]  /*0bc0*/  IADD3 R2, P2, PT, R4, R9, RZ ;  /* 0x0000000904027210 */ /* 0x000fe40007f5e0ff */
[----:B------:R-:W-:Y:S02]  /*0bd0*/  @!P1 LOP3.LUT R0, R0, 0xf8, RZ, 0xc0, !PT ;  /* 0x000000f800009812 */ /* 0x000fe400078ec0ff */
[----:B-1----:R-:W-:-:S02]  /*0be0*/  SEL R3, R3, RZ, !P0 ;  /* 0x000000ff03037207 */ /* 0x002fc40004000000 */
[----:B------:R-:W-:Y:S01]  /*0bf0*/  ISETP.NE.AND P0, PT, R5, RZ, PT ;  /* 0x000000ff0500720c */ /* 0x000fe20003f05270 */
[----:B------:R-:W-:Y:S02]  /*0c00*/  @!P1 IMAD.IADD R7, R0, 0x1, R7 ;  /* 0x0000000100079824 */ /* 0x000fe400078e0207 */
[----:B------:R-:W-:-:S05]  /*0c10*/  IMAD.X R3, R3, 0x1, R6, P2 ;  /* 0x0000000103037824 */ /* 0x000fca00010e0606 */
[----:B------:R2:W-:Y:S01]  /*0c20*/  @!P1 STS.64 [R7+0x10], R2 ;  /* 0x0000100207009388 */ /* 0x0005e20000000a00 */
[----:B------:R-:W-:Y:S06]  /*0c30*/  BAR.SYNC.DEFER_BLOCKING 0x0 ;  /* 0x0000000000007b1d */ /* 0x000fec0000010000 */
[----:B------:R-:W-:Y:S05]  /*0c40*/  @P0 BRA `(.L_x_16) ;  /* 0x00000018007c0947 */ /* 0x000fea0003800000 */
[----:B------:R-:W0:Y:S01]  /*0c50*/  S2UR UR5, SR_CgaCtaId ;  /* 0x00000000000579c3 */ /* 0x000e220000008800 */
[----:B------:R-:W-:Y:S02]  /*0c60*/  UMOV UR4, 0x400 ;  /* 0x0000040000047882 */ /* 0x000fe40000000000 */
[----:B0-----:R-:W-:-:S09]  /*0c70*/  ULEA UR4, UR5, UR4, 0x18 ;  /* 0x0000000405047291 */ /* 0x001fd2000f8ec0ff */
[----:B------:R-:W-:Y:S04]  /*0c80*/  LDS.64 R32, [UR4+0x18] ;  /* 0x00001804ff207984 */ /* 0x000fe80008000a00 */
[----:B------:R-:W0:Y:S04]  /*0c90*/  LDS.128 R28, [UR4+0x20] ;  /* 0x00002004ff1c7984 */ /* 0x000e280008000c00 */
[----:B------:R-:W1:Y:S04]  /*0ca0*/  LDS.128 R24, [UR4+0x30] ;  /* 0x00003004ff187984 */ /* 0x000e680008000c00 */
[----:B------:R-:W3:Y:S04]  /*0cb0*/  LDS.128 R20, [UR4+0x40] ;  /* 0x00004004ff147984 */ /* 0x000ee80008000c00 */
[----:B------:R-:W4:Y:S04]  /*0cc0*/  LDS.128 R16, [UR4+0x50] ;  /* 0x00005004ff107984 */ /* 0x000f280008000c00 */
[----:B------:R-:W5:Y:S04]  /*0cd0*/  LDS.128 R12, [UR4+0x60] ;  /* 0x00006004ff0c7984 */ /* 0x000f680008000c00 */
[----:B------:R-:W5:Y:S04]  /*0ce0*/  LDS.128 R8, [UR4+0x70] ;  /* 0x00007004ff087984 */ /* 0x000f680008000c00 */
[----:B--2---:R-:W2:Y:S01]  /*0cf0*/  LDS.128 R4, [UR4+0x80] ;  /* 0x00008004ff047984 */ /* 0x004ea20008000c00 */
[----:B0-----:R-:W-:-:S04]  /*0d00*/  IADD3 R35, P1, P2, R28, R32, R2 ;  /* 0x000000201c237210 */ /* 0x001fc80007a3e002 */
[----:B-1----:R-:W-:Y:S02]  /*0d10*/  IADD3 R35, P3, P4, R24, R35, R30 ;  /* 0x0000002318237210 */ /* 0x002fe40007c7e01e */
[----:B------:R-:W-:Y:S02]  /*0d20*/  IADD3.X R29, PT, PT, R29, R33, R3, P1, P2 ;  /* 0x000000211d1d7210 */ /* 0x000fe40000fe4403 */
[----:B---3--:R-:W-:Y:S02]  /*0d30*/  IADD3 R3, P1, P2, R20, R35, R26 ;  /* 0x0000002314037210 */ /* 0x008fe40007a3e01a */
[----:B------:R-:W-:Y:S02]  /*0d40*/  IADD3.X R25, PT, PT, R25, R29, R31, P3, P4 ;  /* 0x0000001d19197210 */ /* 0x000fe40001fe841f */
[----:B----4-:R-:W-:Y:S02]  /*0d50*/  IADD3 R3, P3, P4, R16, R3, R22 ;  /* 0x0000000310037210 */ /* 0x010fe40007c7e016 */
[----:B------:R-:W-:-:S02]  /*0d60*/  IADD3.X R21, PT, PT, R21, R25, R27, P1, P2 ;  /* 0x0000001915157210 */ /* 0x000fc40000fe441b */
[----:B-----5:R-:W-:Y:S02]  /*0d70*/  IADD3 R3, P1, P2, R12, R3, R18 ;  /* 0x000000030c037210 */ /* 0x020fe40007a3e012 */
[----:B------:R-:W-:Y:S02]  /*0d80*/  IADD3.X R17, PT, PT, R17, R21, R23, P3, P4 ;  /* 0x0000001511117210 */ /* 0x000fe40001fe8417 */
[----:B------:R-:W-:Y:S02]  /*0d90*/  IADD3 R3, P3, P4, R8, R3, R14 ;  /* 0x0000000308037210 */ /* 0x000fe40007c7e00e */
[----:B------:R-:W-:Y:S02]  /*0da0*/  IADD3.X R13, PT, PT, R13, R17, R19, P1, P2 ;  /* 0x000000110d0d7210 */ /* 0x000fe40000fe4413 */
[----:B--2---:R-:W-:Y:S02]  /*0db0*/  IADD3 R3, P1, P2, R4, R3, R10 ;  /* 0x0000000304037210 */ /* 0x004fe40007a3e00a */
[----:B------:R-:W-:-:S02]  /*0dc0*/  IADD3.X R9, PT, PT, R9, R13, R15, P3, P4 ;  /* 0x0000000d09097210 */ /* 0x000fc40001fe840f */
[----:B------:R-:W-:Y:S02]  /*0dd0*/  IADD3 R2, P3, PT, R3, R6, RZ ;  /* 0x0000000603027210 */ /* 0x000fe40007f7e0ff */
[----:B------:R-:W-:-:S05]  /*0de0*/  IADD3.X R3, PT, PT, R5, R9, R11, P1, P2 ;  /* 0x0000000905037210 */ /* 0x000fca0000fe440b */
[----:B------:R-:W-:Y:S01]  /*0df0*/  IMAD.X R3, R3, 0x1, R7, P3 ;  /* 0x0000000103037824 */ /* 0x000fe200018e0607 */
[----:B------:R-:W-:Y:S06]  /*0e00*/  BRA `(.L_x_16) ;  /* 0x00000018000c7947 */ /* 0x000fec0003800000 */
.L_x_15:
[----:B------:R-:W-:Y:S01]  /*0e10*/  LOP3.LUT R0, R5, 0x3e0, RZ, 0xc0, !PT ;  /* 0x000003e005007812 */ /* 0x000fe200078ec0ff */
[----:B------:R-:W0:Y:S03]  /*0e20*/  S2R R12, SR_LANEID ;  /* 0x00000000000c7919 */ /* 0x000e260000000000 */
[----:B------:R-:W-:Y:S01]  /*0e30*/  LOP3.LUT R9, RZ, R0, RZ, 0x33, !PT ;  /* 0x00000000ff097212 */ /* 0x000fe200078e33ff */
[----:B------:R-:W-:-:S04]  /*0e40*/  VIADD R7, R0, 0x20 ;  /* 0x0000002000077836 */ /* 0x000fc80000000000 */
[----:B------:R-:W-:Y:S01]  /*0e50*/  IMAD.IADD R9, R9, 0x1, R4 ;  /* 0x0000000109097824 */ /* 0x000fe200078e0204 */
[----:B------:R-:W-:-:S04]  /*0e60*/  ISETP.GT.AND P0, PT, R7, R4, PT ;  /* 0x000000040700720c */ /* 0x000fc80003f04270 */
[----:B------:R-:W-:-:S05]  /*0e70*/  SEL R9, R9, 0x1f, P0 ;  /* 0x0000001f09097807 */ /* 0x000fca0000000000 */
[----:B-----5:R-:W1:Y:S04]  /*0e80*/  SHFL.DOWN PT, R0, R2, 0x1, R9 ;  /* 0x0820000002007989 */ /* 0x020e6800000e0009 */
[----:B------:R-:W2:Y:S01]  /*0e90*/  SHFL.DOWN PT, R6, R3, 0x1, R9 ;  /* 0x0820000003067989 */ /* 0x000ea200000e0009 */
[C---:B0-----:R-:W-:Y:S01]  /*0ea0*/  ISETP.GE.AND P0, PT, R12.reuse, R9, PT ;  /* 0x000000090c00720c */ /* 0x041fe20003f06270 */
[C---:B------:R-:W-:Y:S01]  /*0eb0*/  VIADD R8, R12.reuse, 0x2 ;  /* 0x000000020c087836 */ /* 0x040fe20000000000 */
[----:B------:R-:W-:Y:S02]  /*0ec0*/  ISETP.NE.AND P2, PT, R12, RZ, PT ;  /* 0x000000ff0c00720c */ /* 0x000fe40003f45270 */
[----:B-1----:R-:W-:Y:S02]  /*0ed0*/  SEL R7, R0, RZ, !P0 ;  /* 0x000000ff00077207 */ /* 0x002fe40004000000 */
[----:B--2---:R-:W-:-:S02]  /*0ee0*/  SEL R6, R6, RZ, !P0 ;  /* 0x000000ff06067207 */ /* 0x004fc40004000000 */
[----:B------:R-:W-:-:S05]  /*0ef0*/  IADD3 R7, P0, PT, R2, R7, RZ ;  /* 0x0000000702077210 */ /* 0x000fca0007f1e0ff */
[----:B------:R-:W-:Y:S01]  /*0f00*/  IMAD.X R11, R3, 0x1, R6, P0 ;  /* 0x00000001030b7824 */ /* 0x000fe200000e0606 */
[----:B------:R-:W0:Y:S01]  /*0f10*/  SHFL.DOWN PT, R0, R7, 0x2, R9 ;  /* 0x0840000007007989 */ /* 0x000e2200000e0009 */
[----:B------:R-:W-:-:S03]  /*0f20*/  ISETP.GT.AND P0, PT, R8, R9, PT ;  /* 0x000000090800720c */ /* 0x000fc60003f04270 */
[----:B------:R-:W1:Y:S01]  /*0f30*/  SHFL.DOWN PT, R6, R11, 0x2, R9 ;  /* 0x084000000b067989 */ /* 0x000e6200000e0009 */
[----:B0-----:R-:W-:-:S04]  /*0f40*/  SEL R0, R0, RZ, !P0 ;  /* 0x000000ff00007207 */ /* 0x001fc80004000000 */
[----:B------:R-:W-:Y:S02]  /*0f50*/  IADD3 R8, P1, PT, R0, R7, RZ ;  /* 0x0000000700087210 */ /* 0x000fe40007f3e0ff */
[----:B-1----:R-:W-:-:S03]  /*0f60*/  SEL R6, R6, RZ, !P0 ;  /* 0x000000ff06067207 */ /* 0x002fc60004000000 */
[----:B------:R-:W0:Y:S02]  /*0f70*/  SHFL.DOWN PT, R0, R8, 0x4, R9 ;  /* 0x0880000008007989 */ /* 0x000e2400000e0009 */
[----:B------:R-:W-:Y:S02]  /*0f80*/  IMAD.X R10, R6, 0x1, R11, P1 ;  /* 0x00000001060a7824 */ /* 0x000fe400008e060b */
[----:B------:R-:W-:Y:S01]  /*0f90*/  VIADD R6, R12, 0x4 ;  /* 0x000000040c067836 */ /* 0x000fe20000000000 */
[----:B------:R-:W1:Y:S02]  /*0fa0*/  @!P2 S2R R11, SR_CgaCtaId ;  /* 0x00000000000ba919 */ /* 0x000e640000008800 */
[----:B------:R-:W2:Y:S02]  /*0fb0*/  SHFL.DOWN PT, R2, R10, 0x4, R9 ;  /* 0x088000000a027989 */ /* 0x000ea400000e0009 */
[----:B------:R-:W-:Y:S01]  /*0fc0*/  ISETP.GT.AND P0, PT, R6, R9, PT ;  /* 0x000000090600720c */ /* 0x000fe20003f04270 */
[----:B------:R-:W-:-:S03]  /*0fd0*/  VIADD R6, R12, 0x8 ;  /* 0x000000080c067836 */ /* 0x000fc60000000000 */
[----:B0-----:R-:W-:-:S04]  /*0fe0*/  SEL R0, R0, RZ, !P0 ;  /* 0x000000ff00007207 */ /* 0x001fc80004000000 */
[----:B------:R-:W-:Y:S02]  /*0ff0*/  IADD3 R3, P1, PT, R0, R8, RZ ;  /* 0x0000000800037210 */ /* 0x000fe40007f3e0ff */
[----:B--2---:R-:W-:-:S03]  /*1000*/  SEL R2, R2, RZ, !P0 ;  /* 0x000000ff02027207 */ /* 0x004fc60004000000 */
[----:B------:R-:W0:Y:S01]  /*1010*/  SHFL.DOWN PT, R0, R3, 0x8, R9 ;  /* 0x0900000003007989 */ /* 0x000e2200000e0009 */
[----:B------:R-:W-:Y:S01]  /*1020*/  ISETP.GT.AND P0, PT, R6, R9, PT ;  /* 0x000000090600720c */ /* 0x000fe20003f04270 */
[----:B------:R-:W-:-:S05]  /*1030*/  IMAD.X R7, R2, 0x1, R10, P1 ;  /* 0x0000000102077824 */ /* 0x000fca00008e060a */
[----:B------:R-:W2:Y:S01]  /*1040*/  SHFL.DOWN PT, R2, R7, 0x8, R9 ;  /* 0x0900000007027989 */ /* 0x000ea200000e0009 */
[----:B0-----:R-:W-:-:S04]  /*1050*/  SEL R0, R0, RZ, !P0 ;  /* 0x000000ff00007207 */ /* 0x001fc80004000000 */
[----:B------:R-:W-:Y:S02]  /*1060*/  IADD3 R6, P1, PT, R0, R3, RZ ;  /* 0x0000000300067210 */ /* 0x000fe40007f3e0ff */
[----:B--2---:R-:W-:-:S03]  /*1070*/  SEL R2, R2, RZ, !P0 ;  /* 0x000000ff02027207 */ /* 0x004fc60004000000 */
[----:B------:R-:W0:Y:S02]  /*1080*/  SHFL.DOWN PT, R0, R6, 0x10, R9 ;  /* 0x0a00000006007989 */ /* 0x000e2400000e0009 */
[----:B------:R-:W-:Y:S01]  /*1090*/  IMAD.X R8, R2, 0x1, R7, P1 ;  /* 0x0000000102087824 */ /* 0x000fe200008e0607 */
[----:B------:R-:W-:Y:S01]  /*10a0*/  @!P2 SHF.R.U32.HI R7, RZ, 0x2, R5 ;  /* 0x00000002ff07a819 */ /* 0x000fe20000011605 */
[----:B------:R-:W-:-:S03]  /*10b0*/  VIADD R2, R12, 0x10 ;  /* 0x000000100c027836 */ /* 0x000fc60000000000 */
[----:B------:R-:W2:Y:S01]  /*10c0*/  SHFL.DOWN PT, R3, R8, 0x10, R9 ;  /* 0x0a00000008037989 */ /* 0x000ea200000e0009 */
[----:B------:R-:W-:Y:S02]  /*10d0*/  @!P2 LOP3.LUT R7, R7, 0xf8, RZ, 0xc0, !PT ;  /* 0x000000f80707a812 */ /* 0x000fe400078ec0ff */
[----:B------:R-:W-:Y:S02]  /*10e0*/  ISETP.GT.AND P0, PT, R2, R9, PT ;  /* 0x000000090200720c */ /* 0x000fe40003f04270 */
[----:B------:R-:W-:-:S04]  /*10f0*/  @!P2 MOV R2, 0x400 ;  /* 0x000004000002a802 */ /* 0x000fc80000000f00 */
[----:B-1----:R-:W-:-:S05]  /*1100*/  @!P2 LEA R10, R11, R2, 0x18 ;  /* 0x000000020b0aa211 */ /* 0x002fca00078ec0ff */
[----:B------:R-:W-:Y:S01]  /*1110*/  @!P2 IMAD.IADD R7, R7, 0x1, R10 ;  /* 0x000000010707a824 */ /* 0x000fe200078e020a */
[----:B0-----:R-:W-:-:S04]  /*1120*/  SEL R0, R0, RZ, !P0 ;  /* 0x000000ff00007207 */ /* 0x001fc80004000000 */
[----:B------:R-:W-:Y:S02]  /*1130*/  IADD3 R2, P1, PT, R0, R6, RZ ;  /* 0x0000000600027210 */ /* 0x000fe40007f3e0ff */
[----:B--2---:R-:W-:Y:S02]  /*1140*/  SEL R3, R3, RZ, !P0 ;  /* 0x000000ff03037207 */ /* 0x004fe40004000000 */
[----:B------:R-:W-:-:S03]  /*1150*/  ISETP.NE.AND P0, PT, R5, RZ, PT ;  /* 0x000000ff0500720c */ /* 0x000fc60003f05270 */
[----:B------:R-:W-:-:S05]  /*1160*/  IMAD.X R3, R3, 0x1, R8, P1 ;  /* 0x0000000103037824 */ /* 0x000fca00008e0608 */
[----:B------:R1:W-:Y:S01]  /*1170*/  @!P2 STS.64 [R7+0x10], R2 ;  /* 0x000010020700a388 */ /* 0x0003e20000000a00 */
[----:B------:R-:W-:Y:S06]  /*1180*/  BAR.SYNC.DEFER_BLOCKING 0x0 ;  /* 0x0000000000007b1d */ /* 0x000fec0000010000 */
[----:B------:R-:W-:Y:S05]  /*1190*/  @P0 BRA `(.L_x_16) ;  /* 0x0000001400280947 */ /* 0x000fea0003800000 */
[----:B------:R-:W0:Y:S01]  /*11a0*/  S2UR UR5, SR_CgaCtaId ;  /* 0x00000000000579c3 */ /* 0x000e220000008800 */
[----:B------:R-:W-:Y:S01]  /*11b0*/  UMOV UR4, 0x400 ;  /* 0x0000040000047882 */ /* 0x000fe20000000000 */
[C---:B------:R-:W-:Y:S02]  /*11c0*/  ISETP.GT.AND P2, PT, R4.reuse, 0x40, PT ;  /* 0x000000400400780c */ /* 0x040fe40003f44270 */
[C---:B------:R-:W-:Y:S02]  /*11d0*/  ISETP.GT.AND P1, PT, R4.reuse, 0x20, PT ;  /* 0x000000200400780c */ /* 0x040fe40003f24270 */
[C---:B------:R-:W-:Y:S02]  /*11e0*/  ISETP.GT.AND P5, PT, R4.reuse, 0x180, PT ;  /* 0x000001800400780c */ /* 0x040fe40003fa4270 */
[----:B------:R-:W-:Y:S01]  /*11f0*/  ISETP.GT.AND P6, PT, R4, 0x1a0, PT ;  /* 0x000001a00400780c */ /* 0x000fe20003fc4270 */
[----:B0-----:R-:W-:-:S09]  /*1200*/  ULEA UR4, UR5, UR4, 0x18 ;  /* 0x0000000405047291 */ /* 0x001fd2000f8ec0ff */
[----:B------:R-:W0:Y:S04]  /*1210*/  LDS.128 R8, [UR4+0x20] ;  /* 0x00002004ff087984 */ /* 0x000e280008000c00 */
[----:B-1----:R-:W1:Y:S04]  /*1220*/  LDS.64 R6, [UR4+0x18] ;  /* 0x00001804ff067984 */ /* 0x002e680008000a00 */
[----:B------:R-:W2:Y:S04]  /*1230*/  LDS.128 R12, [UR4+0x30] ;  /* 0x00003004ff0c7984 */ /* 0x000ea80008000c00 */
[----:B------:R-:W3:Y:S04]  /*1240*/  LDS.128 R16, [UR4+0x40] ;  /* 0x00004004ff107984 */ /* 0x000ee80008000c00 */
[----:B------:R-:W4:Y:S04]  /*1250*/  LDS.128 R20, [UR4+0x50] ;  /* 0x00005004ff147984 */ /* 0x000f280008000c00 */
[----:B------:R-:W5:Y:S04]  /*1260*/  LDS.128 R24, [UR4+0x60] ;  /* 0x00006004ff187984 */ /* 0x000f680008000c00 */
[----:B------:R-:W5:Y:S04]  /*1270*/  LDS.128 R32, [UR4+0x70] ;  /* 0x00007004ff207984 */ /* 0x000f680008000c00 */
[----:B------:R-:W5:Y:S01]  /*1280*/  LDS.128 R28, [UR4+0x80] ;  /* 0x00008004ff1c7984 */ /* 0x000f620008000c00 */
[----:B0-----:R-:W-:-:S02]  /*1290*/  SEL R5, R8, RZ, P2 ;  /* 0x000000ff08057207 */ /* 0x001fc40001000000 */
[----:B------:R-:W-:Y:S02]  /*12a0*/  SEL R8, R9, RZ, P2 ;  /* 0x000000ff09087207 */ /* 0x000fe40001000000 */
[----:B-1----:R-:W-:Y:S02]  /*12b0*/  SEL R0, R6, RZ, P1 ;  /* 0x000000ff06007207 */ /* 0x002fe40000800000 */
[----:B------:R-:W-:Y:S02]  /*12c0*/  SEL R7, R7, RZ, P1 ;  /* 0x000000ff07077207 */ /* 0x000fe40000800000 */
[C---:B------:R-:W-:Y:S02]  /*12d0*/  ISETP.GT.AND P1, PT, R4.reuse, 0x60, PT ;  /* 0x000000600400780c */ /* 0x040fe40003f24270 */
[----:B------:R-:W-:Y:S02]  /*12e0*/  ISETP.GT.AND P2, PT, R4, 0x80, PT ;  /* 0x000000800400780c */ /* 0x000fe40003f44270 */
[----:B------:R-:W-:-:S02]  /*12f0*/  IADD3 R0, P3, P4, R5, R0, R2 ;  /* 0x0000000005007210 */ /* 0x000fc40007c7e002 */
[----:B------:R-:W-:Y:S02]  /*1300*/  SEL R5, R10, RZ, P1 ;  /* 0x000000ff0a057207 */ /* 0x000fe40000800000 */
[----:B------:R-:W-:Y:S02]  /*1310*/  SEL R11, R11, RZ, P1 ;  /* 0x000000ff0b0b7207 */ /* 0x000fe40000800000 */
[----:B--2---:R-:W-:Y:S02]  /*1320*/  SEL R2, R12, RZ, P2 ;  /* 0x000000ff0c027207 */ /* 0x004fe40001000000 */
[----:B------:R-:W-:Y:S02]  /*1330*/  SEL R6, R13, RZ, P2 ;  /* 0x000000ff0d067207 */ /* 0x000fe40001000000 */
[C---:B------:R-:W-:Y:S02]  /*1340*/  ISETP.GT.AND P1, PT, R4.reuse, 0xa0, PT ;  /* 0x000000a00400780c */ /* 0x040fe40003f24270 */
[----:B------:R-:W-:-:S02]  /*1350*/  ISETP.GT.AND P2, PT, R4, 0xc0, PT ;  /* 0x000000c00400780c */ /* 0x000fc40003f44270 */
[----:B------:R-:W-:Y:S02]  /*1360*/  IADD3.X R7, PT, PT, R8, R7, R3, P3, P4 ;  /* 0x0000000708077210 */ /* 0x000fe40001fe8403 */
[----:B------:R-:W-:Y:S02]  /*1370*/  IADD3 R2, P3, P4, R2, R0, R5 ;  /* 0x0000000002027210 */ /* 0x000fe40007c7e005 */
[----:B------:R-:W-:Y:S02]  /*1380*/  SEL R3, R14, RZ, P1 ;  /* 0x000000ff0e037207 */ /* 0x000fe40000800000 */
[----:B---3--:R-:W-:Y:S02]  /*1390*/  SEL R0, R16, RZ, P2 ;  /* 0x000000ff10007207 */ /* 0x008fe40001000000 */
[----:B------:R-:W-:Y:S02]  /*13a0*/  SEL R14, R15, RZ, P1 ;  /* 0x000000ff0f0e7207 */ /* 0x000fe40000800000 */
[----:B------:R-:W-:-:S02]  /*13b0*/  ISETP.GT.AND P1, PT, R4, 0xe0, PT ;  /* 0x000000e00400780c */ /* 0x000fc40003f24270 */
[----:B------:R-:W-:Y:S02]  /*13c0*/  IADD3.X R6, PT, PT, R6, R7, R11, P3, P4 ;  /* 0x0000000706067210 */ /* 0x000fe40001fe840b */
[----:B------:R-:W-:Y:S02]  /*13d0*/  SEL R5, R17, RZ, P2 ;  /* 0x000000ff11057207 */ /* 0x000fe40001000000 */
[----:B------:R-:W-:Y:S02]  /*13e0*/  IADD3 R0, P3, P4, R0, R2, R3 ;  /* 0x0000000200007210 */ /* 0x000fe40007c7e003 */
[----:B------:R-:W-:Y:S02]  /*13f0*/  ISETP.GT.AND P2, PT, R4, 0x100, PT ;  /* 0x000001000400780c */ /* 0x000fe40003f44270 */
[----:B------:R-:W-:Y:S02]  /*1400*/  SEL R3, R18, RZ, P1 ;  /* 0x000000ff12037207 */ /* 0x000fe40000800000 */
[----:B------:R-:W-:-:S02]  /*1410*/  SEL R19, R19, RZ, P1 ;  /* 0x000000ff13137207 */ /* 0x000fc40000800000 */
[----:B------:R-:W-:Y:S02]  /*1420*/  ISETP.GT.AND P1, PT, R4, 0x120, PT ;  /* 0x000001200400780c */ /* 0x000fe40003f24270 */
[----:B------:R-:W-:Y:S02]  /*1430*/  IADD3.X R5, PT, PT, R5, R6, R14, P3, P4 ;  /* 0x0000000605057210 */ /* 0x000fe40001fe840e */
[----:B----4-:R-:W-:Y:S02]  /*1440*/  SEL R2, R20, RZ, P2 ;  /* 0x000000ff14027207 */ /* 0x010fe40001000000 */
[----:B------:R-:W-:Y:S02]  /*1450*/  SEL R6, R21, RZ, P2 ;  /* 0x000000ff15067207 */ /* 0x000fe40001000000 */
[----:B------:R-:W-:Y:S02]  /*1460*/  ISETP.GT.AND P2, PT, R4, 0x140, PT ;  /* 0x000001400400780c */ /* 0x000fe40003f44270 */
[----:B------:R-:W-:-:S02]  /*1470*/  SEL R7, R22, RZ, P1 ;  /* 0x000000ff16077207 */ /* 0x000fc40000800000 */
[----:B------:R-:W-:Y:S02]  /*1480*/  SEL R22, R23, RZ, P1 ;  /* 0x000000ff17167207 */ /* 0x000fe40000800000 */
[----:B------:R-:W-:Y:S02]  /*1490*/  IADD3 R2, P3, P4, R2, R0, R3 ;  /* 0x0000000002027210 */ /* 0x000fe40007c7e003 */
[----:B------:R-:W-:Y:S02]  /*14a0*/  ISETP.GT.AND P1, PT, R4, 0x160, PT ;  /* 0x000001600400780c */ /* 0x000fe40003f24270 */
[----:B-----5:R-:W-:Y:S02]  /*14b0*/  SEL R0, R24, RZ, P2 ;  /* 0x000000ff18007207 */ /* 0x020fe40001000000 */
[----:B------:R-:W-:Y:S02]  /*14c0*/  IADD3.X R6, PT, PT, R6, R5, R19, P3, P4 ;  /* 0x0000000506067210 */ /* 0x000fe40001fe8413 */
[----:B------:R-:W-:-:S02]  /*14d0*/  SEL R3, R26, RZ, P1 ;  /* 0x000000ff1a037207 */ /* 0x000fc40000800000 */
[----:B------:R-:W-:Y:S02]  /*14e0*/  SEL R27, R27, RZ, P1 ;  /* 0x000000ff1b1b7207 */ /* 0x000fe40000800000 */
[----:B------:R-:W-:Y:S02]  /*14f0*/  SEL R5, R25, RZ, P2 ;  /* 0x000000ff19057207 */ /* 0x000fe40001000000 */
[----:B------:R-:W-:Y:S02]  /*1500*/  IADD3 R0, P1, P3, R0, R2, R7 ;  /* 0x0000000200007210 */ /* 0x000fe40007b3e007 */
[----:B------:R-:W-:Y:S02]  /*1510*/  SEL R2, R32, RZ, P5 ;  /* 0x000000ff20027207 */ /* 0x000fe40002800000 */
[----:B------:R-:W-:Y:S02]  /*1520*/  ISETP.GT.AND P2, PT, R4, 0x1c0, PT ;  /* 0x000001c00400780c */ /* 0x000fe40003f44270 */
[----:B------:R-:W-:-:S02]  /*1530*/  IADD3.X R5, PT, PT, R5, R6, R22, P1, P3 ;  /* 0x0000000605057210 */ /* 0x000fc40000fe6416 */
[----:B------:R-:W-:Y:S02]  /*1540*/  IADD3 R2, P3, P4, R2, R0, R3 ;  /* 0x0000000002027210 */ /* 0x000fe40007c7e003 */
[----:B------:R-:W-:Y:S02]  /*1550*/  SEL R0, R34, RZ, P6 ;  /* 0x000000ff22007207 */ /* 0x000fe40003000000 */
[----:B------:R-:W-:Y:S02]  /*1560*/  SEL R3, R28, RZ, P2 ;  /* 0x000000ff1c037207 */ /* 0x000fe40001000000 */
[----:B------:R-:W-:Y:S02]  /*1570*/  ISETP.GT.AND P1, PT, R4, 0x1e0, PT ;  /* 0x000001e00400780c */ /* 0x000fe40003f24270 */
[----:B------:R-:W-:Y:S02]  /*1580*/  SEL R4, R33, RZ, P5 ;  /* 0x000000ff21047207 */ /* 0x000fe40002800000 */
[----:B------:R-:W-:-:S02]  /*1590*/  SEL R35, R35, RZ, P6 ;  /* 0x000000ff23237207 */ /* 0x000fc40003000000 */
[----:B------:R-:W-:Y:S02]  /*15a0*/  IADD3 R3, P5, P6, R3, R2, R0 ;  /* 0x0000000203037210 */ /* 0x000fe40007ebe000 */
[----:B------:R-:W-:Y:S02]  /*15b0*/  SEL R2, R30, RZ, P1 ;  /* 0x000000ff1e027207 */ /* 0x000fe40000800000 */
[----:B------:R-:W-:Y:S02]  /*15c0*/  IADD3.X R4, PT, PT, R4, R5, R27, P3, P4 ;  /* 0x0000000504047210 */ /* 0x000fe40001fe841b */
[----:B------:R-:W-:Y:S02]  /*15d0*/  SEL R0, R29, RZ, P2 ;  /* 0x000000ff1d007207 */ /* 0x000fe40001000000 */
[----:B------:R-:W-:Y:S02]  /*15e0*/  IADD3 R2, P2, PT, R2, R3, RZ ;  /* 0x0000000302027210 */ /* 0x000fe40007f5e0ff */
[----:B------:R-:W-:-:S02]  /*15f0*/  SEL R3, R31, RZ, P1 ;  /* 0x000000ff1f037207 */ /* 0x000fc40000800000 */
[----:B------:R-:W-:-:S05]  /*1600*/  IADD3.X R0, PT, PT, R0, R4, R35, P5, P6 ;  /* 0x0000000400007210 */ /* 0x000fca0002fec423 */
[----:B------:R-:W-:Y:S01]  /*1610*/  IMAD.X R3, R3, 0x1, R0, P2 ;  /* 0x0000000103037824 */ /* 0x000fe200010e0600 */
[----:B------:R-:W-:Y:S06]  /*1620*/  BRA `(.L_x_16) ;  /* 0x0000001000047947 */ /* 0x000fec0003800000 */
.L_x_2:
[----:B------:R-:W0:Y:S01]  /*1630*/  S2R R39, SR_TID.X ;  /* 0x0000000000277919 */ /* 0x000e220000002100 */
[----:B------:R-:W1:Y:S02]  /*1640*/  LDCU.64 UR4, c[0x0][0x380] ;  /* 0x00007000ff0477ac */ /* 0x000e640008000a00 */
[----:B-1----:R-:W-:Y:S02]  /*1650*/  IMAD.U32 R2, RZ, RZ, UR4 ;  /* 0x00000004ff027e24 */ /* 0x002fe4000f8e00ff */
[----:B------:R-:W-:Y:S02]  /*1660*/  IMAD.U32 R3, RZ, RZ, UR5 ;  /* 0x00000005ff037e24 */ /* 0x000fe4000f8e00ff */
[----:B0-----:R-:W-:-:S05]  /*1670*/  IMAD.WIDE.U32 R18, R39, 0x8, R2 ;  /* 0x0000000827127825 */ /* 0x001fca00078e0002 */
[----:B------:R-:W2:Y:S04]  /*1680*/  LDG.E.64.CONSTANT R20, desc[UR6][R18.64] ;  /* 0x0000000612147981 */ /* 0x000ea8000c1e9b00 */
[----:B------:R-:W2:Y:S04]  /*1690*/  LDG.E.64.CONSTANT R6, desc[UR6][R18.64+0x1000] ;  /* 0x0010000612067981 */ /* 0x000ea8000c1e9b00 */
[----:B------:R-:W2:Y:S04]  /*16a0*/  LDG.E.64.CONSTANT R8, desc[UR6][R18.64+0x2000] ;  /* 0x0020000612087981 */ /* 0x000ea8000c1e9b00 */
[----:B------:R-:W3:Y:S04]  /*16b0*/  LDG.E.64.CONSTANT R10, desc[UR6][R18.64+0x3000] ;  /* 0x00300006120a7981 */ /* 0x000ee8000c1e9b00 */
[----:B------:R-:W3:Y:S04]  /*16c0*/  LDG.E.64.CONSTANT R12, desc[UR6][R18.64+0x4000] ;  /* 0x00400006120c7981 */ /* 0x000ee8000c1e9b00 */
[----:B------:R-:W4:Y:S04]  /*16d0*/  LDG.E.64.CONSTANT R14, desc[UR6][R18.64+0x5000] ;  /* 0x00500006120e7981 */ /* 0x000f28000c1e9b00 */
[----:B------:R-:W4:Y:S01]  /*16e0*/  LDG.E.64.CONSTANT R16, desc[UR6][R18.64+0x6000] ;  /* 0x0060000612107981 */ /* 0x000f22000c1e9b00 */
[----:B------:R-:W-:Y:S01]  /*16f0*/  UMOV UR4, 0xe00 ;  /* 0x00000e0000047882 */ /* 0x000fe20000000000 */
[----:B--2---:R-:W-:-:S04]  /*1700*/  IADD3 R43, P0, P1, R8, R6, R20 ;  /* 0x00000006082b7210 */ /* 0x004fc8000791e014 */
[----:B------:R-:W-:Y:S02]  /*1710*/  IADD3.X R7, PT, PT, R9, R7, R21, P0, P1 ;  /* 0x0000000709077210 */ /* 0x000fe400007e2415 */
[----:B------:R-:W-:Y:S02]  /*1720*/  ISETP.GE.U32.AND P0, PT, R4, 0x1c00, PT ;  /* 0x00001c000400780c */ /* 0x000fe40003f06070 */
[----:B---3--:R-:W-:-:S04]  /*1730*/  IADD3 R43, P2, P3, R12, R10, R43 ;  /* 0x0000000a0c2b7210 */ /* 0x008fc80007b5e02b */
[----:B------:R-:W-:Y:S02]  /*1740*/  IADD3.X R11, PT, PT, R13, R11, R7, P2, P3 ;  /* 0x0000000b0d0b7210 */ /* 0x000fe400017e6407 */
[----:B----4-:R-:W-:-:S04]  /*1750*/  IADD3 R43, P1, P4, R16, R14, R43 ;  /* 0x0000000e102b7210 */ /* 0x010fc80007c3e02b */
[----:B------:R-:W-:Y:S01]  /*1760*/  IADD3.X R41, PT, PT, R17, R15, R11, P1, P4 ;  /* 0x0000000f11297210 */ /* 0x000fe20000fe840b */
[----:B------:R-:W-:Y:S08]  /*1770*/  @!P0 BRA `(.L_x_17) ;  /* 0x0000000000708947 */ /* 0x000ff00003800000 */
[----:B------:R-:W0:Y:S01]  /*1780*/  LDC R20, c[0x0][0x390] ;  /* 0x0000e400ff147b82 */ /* 0x000e220000000800 */
[----:B------:R-:W-:Y:S01]  /*1790*/  VIADD R21, R4, 0xfffff200 ;  /* 0xfffff20004157836 */ /* 0x000fe20000000000 */
[----:B------:R-:W-:-:S06]  /*17a0*/  UMOV UR4, 0xe00 ;  /* 0x00000e0000047882 */ /* 0x000fcc0000000000 */
[----:B------:R-:W1:Y:S02]  /*17b0*/  LDC.64 R2, c[0x0][0x380] ;  /* 0x0000e000ff027b82 */ /* 0x000e640000000a00 */
.L_x_19:
[----:B------:R-:W-:-:S04]  /*17c0*/  VIADD R7, R39, UR4 ;  /* 0x0000000427077c36 */ /* 0x000fc80008000000 */
[----:B-1----:R-:W-:-:S05]  /*17d0*/  IMAD.WIDE.U32 R6, R7, 0x8, R2 ;  /* 0x0000000807067825 */ /* 0x002fca00078e0002 */
[----:B------:R-:W2:Y:S04]  /*17e0*/  LDG.E.64.CONSTANT R4, desc[UR6][R6.64] ;  /* 0x0000000606047981 */ /* 0x000ea8000c1e9b00 */
[----:B------:R-:W2:Y:S04]  /*17f0*/  LDG.E.64.CONSTANT R8, desc[UR6][R6.64+0x1000] ;  /* 0x0010000606087981 */ /* 0x000ea8000c1e9b00 */
[----:B------:R-:W3:Y:S04]  /*1800*/  LDG.E.64.CONSTANT R10, desc[UR6][R6.64+0x2000] ;  /* 0x00200006060a7981 */ /* 0x000ee8000c1e9b00 */
[----:B------:R-:W3:Y:S04]  /*1810*/  LDG.E.64.CONSTANT R12, desc[UR6][R6.64+0x3000] ;  /* 0x00300006060c7981 */ /* 0x000ee8000c1e9b00 */
[----:B------:R-:W4:Y:S04]  /*1820*/  LDG.E.64.CONSTANT R14, desc[UR6][R6.64+0x4000] ;  /* 0x00400006060e7981 */ /* 0x000f28000c1e9b00 */
[----:B------:R-:W4:Y:S04]  /*1830*/  LDG.E.64.CONSTANT R16, desc[UR6][R6.64+0x5000] ;  /* 0x0050000606107981 */ /* 0x000f28000c1e9b00 */
[----:B------:R-:W5:Y:S01]  /*1840*/  LDG.E.64.CONSTANT R18, desc[UR6][R6.64+0x6000] ;  /* 0x0060000606127981 */ /* 0x000f62000c1e9b00 */
[----:B--2---:R-:W-:Y:S01]  /*1850*/  IADD3 R43, P0, P1, R8, R4, R43 ;  /* 0x00000004082b7210 */ /* 0x004fe2000791e02b */
[----:B0-----:R-:W-:-:S03]  /*1860*/  IMAD.MOV.U32 R4, RZ, RZ, R20 ;  /* 0x000000ffff047224 */ /* 0x001fc600078e0014 */
[----:B------:R-:W-:Y:S01]  /*1870*/  IADD3.X R5, PT, PT, R9, R5, R41, P0, P1 ;  /* 0x0000000509057210 */ /* 0x000fe200007e2429 */
[----:B------:R-:W-:Y:S01]  /*1880*/  VIADD R0, R4, -UR4 ;  /* 0x8000000404007c36 */ /* 0x000fe20008000000 */
[----:B---3--:R-:W-:-:S04]  /*1890*/  IADD3 R43, P2, P3, R12, R10, R43 ;  /* 0x0000000a0c2b7210 */ /* 0x008fc80007b5e02b */
[----:B------:R-:W-:Y:S02]  /*18a0*/  ISETP.GE.AND P0, PT, R0, 0xe00, PT ;  /* 0x00000e000000780c */ /* 0x000fe40003f06270 */
[----:B------:R-:W-:Y:S02]  /*18b0*/  IADD3.X R11, PT, PT, R13, R11, R5, P2, P3 ;  /* 0x0000000b0d0b7210 */ /* 0x000fe400017e6405 */
[----:B----4-:R-:W-:-:S04]  /*18c0*/  IADD3 R43, P1, P4, R16, R14, R43 ;  /* 0x0000000e102b7210 */ /* 0x010fc80007c3e02b */
[----:B-----5:R-:W-:Y:S02]  /*18d0*/  IADD3 R43, P2, PT, R18, R43, RZ ;  /* 0x0000002b122b7210 */ /* 0x020fe40007f5e0ff */
[----:B------:R-:W-:-:S05]  /*18e0*/  IADD3.X R15, PT, PT, R17, R15, R11, P1, P4 ;  /* 0x0000000f110f7210 */ /* 0x000fca0000fe840b */
[----:B------:R-:W-:Y:S01]  /*18f0*/  IMAD.X R41, R19, 0x1, R15, P2 ;  /* 0x0000000113297824 */ /* 0x000fe200010e060f */
[----:B------:R-:W-:Y:S06]  /*1900*/  @!P0 BRA `(.L_x_18) ;  /* 0x0000000800248947 */ /* 0x000fec0003800000 */
[----:B------:R-:W-:-:S06]  /*1910*/  UIADD3 UR4, UPT, UPT, UR4, 0xe00, URZ ;  /* 0x00000e0004047890 */ /* 0x000fcc000fffe0ff */
[----:B------:R-:W-:-:S13]  /*1920*/  ISETP.LT.AND P0, PT, R21, UR4, PT ;  /* 0x0000000415007c0c */ /* 0x000fda000bf01270 */
[----:B------:R-:W-:Y:S05]  /*1930*/  @!P0 BRA `(.L_x_19) ;  /* 0xfffffffc00a08947 */ /* 0x000fea000383ffff */
.L_x_17:
[----:B------:R-:W-:-:S13]  /*1940*/  ISETP.LE.AND P0, PT, R4, UR4, PT ;  /* 0x0000000404007c0c */ /* 0x000fda000bf03270 */
[----:B------:R-:W-:Y:S05]  /*1950*/  @P0 BRA `(.L_x_18) ;  /* 0x0000000800100947 */ /* 0x000fea0003800000 */
[----:B------:R-:W-:Y:S01]  /*1960*/  VIADD R0, R4, -UR4 ;  /* 0x8000000404007c36 */ /* 0x000fe20008000000 */
[----:B------:R-:W-:Y:S04]  /*1970*/  BSSY.RECONVERGENT B1, `(.L_x_18) ;  /* 0x0000082000017945 */ /* 0x000fe80003800200 */
[----:B------:R-:W-:-:S13]  /*1980*/  ISETP.GE.AND P0, PT, R39, R0, PT ;  /* 0x000000002700720c */ /* 0x000fda0003f06270 */
[----:B------:R-:W-:Y:S05]  /*1990*/  @P0 BRA `(.L_x_20) ;  /* 0x0000000400fc0947 */ /* 0x000fea0003800000 */
[----:B------:R-:W-:Y:S01]  /*19a0*/  LOP3.LUT R5, RZ, R39, RZ, 0x33, !PT ;  /* 0x00000027ff057212 */ /* 0x000fe200078e33ff */
[----:B------:R-:W-:Y:S01]  /*19b0*/  BSSY.RECONVERGENT B2, `(.L_x_21) ;  /* 0x0000015000027945 */ /* 0x000fe20003800200 */
[----:B------:R-:W-:Y:S02]  /*19c0*/  IMAD.MOV.U32 R45, RZ, RZ, R39 ;  /* 0x000000ffff2d7224 */ /* 0x000fe400078e0027 */
[----:B------:R-:W-:-:S04]  /*19d0*/  IADD3 R4, PT, PT, R4, -UR4, R5 ;  /* 0x8000000404047c10 */ /* 0x000fc8000fffe005 */
[C---:B------:R-:W-:Y:S02]  /*19e0*/  LOP3.LUT R5, R4.reuse, 0x600, RZ, 0xc0, !PT ;  /* 0x0000060004057812 */ /* 0x040fe400078ec0ff */
[----:B------:R-:W-:Y:S02]  /*19f0*/  ISETP.GE.U32.AND P1, PT, R4, 0x600, PT ;  /* 0x000006000400780c */ /* 0x000fe40003f26070 */
[----:B------:R-:W-:-:S13]  /*1a00*/  ISETP.NE.AND P0, PT, R5, 0x600, PT ;  /* 0x000006000500780c */ /* 0x000fda0003f05270 */
[----:B------:R-:W-:Y:S05]  /*1a10*/  @!P0 BRA `(.L_x_22) ;  /* 0x0000000000388947 */ /* 0x000fea0003800000 */
[----:B------:R-:W-:Y:S01]  /*1a20*/  LEA.HI R4, R4, 0x1, RZ, 0x17 ;  /* 0x0000000104047811 */ /* 0x000fe200078fb8ff */
[----:B------:R-:W-:Y:S02]  /*1a30*/  VIADD R7, R39, UR4 ;  /* 0x0000000427077c36 */ /* 0x000fe40008000000 */
[----:B------:R-:W-:Y:S01]  /*1a40*/  IMAD.MOV.U32 R45, RZ, RZ, R39 ;  /* 0x000000ffff2d7224 */ /* 0x000fe200078e0027 */
[----:B------:R-:W-:-:S05]  /*1a50*/  LOP3.LUT R4, R4, 0x3, RZ, 0xc0, !PT ;  /* 0x0000000304047812 */ /* 0x000fca00078ec0ff */
[----:B------:R-:W-:-:S07]  /*1a60*/  IMAD.MOV R6, RZ, RZ, -R4 ;  /* 0x000000ffff067224 */ /* 0x000fce00078e0a04 */
.L_x_23:
[----:B------:R-:W-:-:S06]  /*1a70*/  IMAD.WIDE.U32 R4, R7, 0x8, R2 ;  /* 0x0000000807047825 */ /* 0x000fcc00078e0002 */
[----:B------:R-:W2:Y:S01]  /*1a80*/  LDG.E.64.CONSTANT R4, desc[UR6][R4.64] ;  /* 0x0000000604047981 */ /* 0x000ea2000c1e9b00 */
[----:B------:R-:W-:Y:S02]  /*1a90*/  VIADD R6, R6, 0x1 ;  /* 0x0000000106067836 */ /* 0x000fe40000000000 */
[----:B------:R-:W-:Y:S02]  /*1aa0*/  VIADD R45, R45, 0x200 ;  /* 0x000002002d2d7836 */ /* 0x000fe40000000000 */
[----:B------:R-:W-:Y:S01]  /*1ab0*/  VIADD R7, R7, 0x200 ;  /* 0x0000020007077836 */ /* 0x000fe20000000000 */
[----:B------:R-:W-:Y:S02]  /*1ac0*/  ISETP.NE.AND P0, PT, R6, RZ, PT ;  /* 0x000000ff0600720c */ /* 0x000fe40003f05270 */
[----:B--2---:R-:W-:-:S05]  /*1ad0*/  IADD3 R43, P2, PT, R4, R43, RZ ;  /* 0x0000002b042b7210 */ /* 0x004fca0007f5e0ff */
[----:B------:R-:W-:-:S06]  /*1ae0*/  IMAD.X R41, R5, 0x1, R41, P2 ;  /* 0x0000000105297824 */ /* 0x000fcc00010e0629 */
[----:B------:R-:W-:Y:S05]  /*1af0*/  @P0 BRA `(.L_x_23) ;  /* 0xfffffffc00dc0947 */ /* 0x000fea000383ffff */
.L_x_22:
[----:B------:R-:W-:Y:S05]  /*1b00*/  BSYNC.RECONVERGENT B2 ;  /* 0x0000000000027941 */ /* 0x000fea0003800200 */
.L_x_21:
[----:B------:R-:W-:Y:S05]  /*1b10*/  @!P1 BRA `(.L_x_20) ;  /* 0x00000004009c9947 */ /* 0x000fea0003800000 */
[----:B------:R-:W0:Y:S01]  /*1b20*/  LDCU.64 UR8, c[0x0][0x380] ;  /* 0x00007000ff0877ac */ /* 0x000e220008000a00 */
[----:B------:R-:W-:Y:S01]  /*1b30*/  IMAD.IADD R7, R0, 0x1, -R45 ;  /* 0x0000000100077824 */ /* 0x000fe200078e0a2d */
[C---:B------:R-:W-:Y:S01]  /*1b40*/  IADD3 R4, P0, PT, R45.reuse, UR4, RZ ;  /* 0x000000042d047c10 */ /* 0x040fe2000ff1e0ff */
[----:B------:R-:W-:Y:S01]  /*1b50*/  BSSY.RECONVERGENT B2, `(.L_x_24) ;  /* 0x0000039000027945 */ /* 0x000fe20003800200 */
[----:B------:R-:W-:Y:S02]  /*1b60*/  VIADD R38, R45, UR4 ;  /* 0x000000042d267c36 */ /* 0x000fe40008000000 */
[----:B------:R-:W-:Y:S01]  /*1b70*/  ISETP.GT.AND P1, PT, R7, 0x1800, PT ;  /* 0x000018000700780c */ /* 0x000fe20003f24270 */
[----:B------:R-:W-:Y:S01]  /*1b80*/  IMAD.X R5, RZ, RZ, RZ, P0 ;  /* 0x000000ffff057224 */ /* 0x000fe200000e06ff */
[----:B0-----:R-:W-:-:S04]  /*1b90*/  LEA R6, P0, R4, UR8, 0x3 ;  /* 0x0000000804067c11 */ /* 0x001fc8000f8018ff */
[----:B------:R-:W-:Y:S02]  /*1ba0*/  LEA.HI.X R4, R4, UR9, R5, 0x3, P0 ;  /* 0x0000000904047c11 */ /* 0x000fe400080f1c05 */
[----:B------:R-:W-:-:S05]  /*1bb0*/  IADD3 R6, P0, PT, R6, 0x2000, RZ ;  /* 0x0000200006067810 */ /* 0x000fca0007f1e0ff */
[----:B------:R-:W-:Y:S01]  /*1bc0*/  IMAD.X R7, RZ, RZ, R4, P0 ;  /* 0x000000ffff077224 */ /* 0x000fe200000e0604 */
[----:B------:R-:W-:Y:S01]  /*1bd0*/  PLOP3.LUT P0, PT, PT, PT, PT, 0x80, 0x8 ;  /* 0x000000000008781c */ /* 0x000fe20003f0f070 */
[----:B------:R-:W-:-:S12]  /*1be0*/  @!P1 BRA `(.L_x_25) ;  /* 0x0000000000bc9947 */ /* 0x000fd80003800000 */
[----:B------:R-:W-:Y:S01]  /*1bf0*/  PLOP3.LUT P0, PT, PT, PT, PT, 0x8, 0x80 ;  /* 0x000000000080781c */ /* 0x000fe20003f0e170 */
[----:B------:R-:W-:-:S12]  /*1c00*/  VIADD R40, R0, 0xffffe800 ;  /* 0xffffe80000287836 */ /* 0x000fd80000000000 */
.L_x_26:
[C-C-:B------:R-:W-:Y:S01]  /*1c10*/  IMAD.WIDE.U32 R8, R38.reuse, 0x8, R2.reuse ;  /* 0x0000000826087825 */ /* 0x140fe200078e0002 */
[----:B------:R-:W2:Y:S03]  /*1c20*/  LDG.E.64.CONSTANT R4, desc[UR6][R6.64+-0x1000] ;  /* 0xfff0000606047981 */ /* 0x000ea6000c1e9b00 */
[----:B------:R-:W-:Y:S01]  /*1c30*/  VIADD R25, R38, 0x800 ;  /* 0x0000080026197836 */ /* 0x000fe20000000000 */
[----:B------:R-:W3:Y:S04]  /*1c40*/  LDG.E.64.CONSTANT R10, desc[UR6][R6.64] ;  /* 0x00000006060a7981 */ /* 0x000ee8000c1e9b00 */
[----:B------:R-:W2:Y:S01]  /*1c50*/  LDG.E.64.CONSTANT R8, desc[UR6][R8.64] ;  /* 0x0000000608087981 */ /* 0x000ea2000c1e9b00 */
[----:B------:R-:W-:-:S03]  /*1c60*/  IMAD.WIDE.U32 R24, R25, 0x8, R2 ;  /* 0x0000000819187825 */ /* 0x000fc600078e0002 */
[----:B------:R-:W3:Y:S01]  /*1c70*/  LDG.E.64.CONSTANT R26, desc[UR6][R6.64+0x1000] ;  /* 0x00100006061a7981 */ /* 0x000ee2000c1e9b00 */
[----:B------:R-:W-:-:S03]  /*1c80*/  VIADD R17, R38, 0x1000 ;  /* 0x0000100026117836 */ /* 0x000fc60000000000 */
[----:B------:R-:W4:Y:S01]  /*1c90*/  LDG.E.64.CONSTANT R22, desc[UR6][R6.64+0x3000] ;  /* 0x0030000606167981 */ /* 0x000f22000c1e9b00 */
[----:B------:R-:W-:-:S03]  /*1ca0*/  IMAD.WIDE.U32 R16, R17, 0x8, R2 ;  /* 0x0000000811107825 */ /* 0x000fc600078e0002 */
[----:B------:R-:W4:Y:S04]  /*1cb0*/  LDG.E.64.CONSTANT R24, desc[UR6][R24.64] ;  /* 0x0000000618187981 */ /* 0x000f28000c1e9b00 */
[----:B------:R-:W5:Y:S04]  /*1cc0*/  LDG.E.64.CONSTANT R20, desc[UR6][R6.64+0x4000] ;  /* 0x0040000606147981 */ /* 0x000f68000c1e9b00 */
[----:B------:R-:W5:Y:S04]  /*1cd0*/  LDG.E.64.CONSTANT R18, desc[UR6][R6.64+0x5000] ;  /* 0x0050000606127981 */ /* 0x000f68000c1e9b00 */
[----:B------:R-:W5:Y:S04]  /*1ce0*/  LDG.E.64.CONSTANT R14, desc[UR6][R6.64+0x7000] ;  /* 0x00700006060e7981 */ /* 0x000f68000c1e9b00 */
[----:B------:R-:W5:Y:S01]  /*1cf0*/  LDG.E.64.CONSTANT R16, desc[UR6][R16.64] ;  /* 0x0000000610107981 */ /* 0x000f62000c1e9b00 */
[----:B------:R-:W-:-:S03]  /*1d00*/  VIADD R33, R38, 0x1800 ;  /* 0x0000180026217836 */ /* 0x000fc60000000000 */
[----:B------:R-:W5:Y:S04]  /*1d10*/  LDG.E.64.CONSTANT R12, desc[UR6][R6.64+0x8000] ;  /* 0x00800006060c7981 */ /* 0x000f68000c1e9b00 */
[----:B------:R-:W5:Y:S01]  /*1d20*/  LDG.E.64.CONSTANT R28, desc[UR6][R6.64+0x9000] ;  /* 0x00900006061c7981 */ /* 0x000f62000c1e9b00 */
[----:B------:R-:W-:-:S03]  /*1d30*/  IMAD.WIDE.U32 R32, R33, 0x8, R2 ;  /* 0x0000000821207825 */ /* 0x000fc600078e0002 */
[----:B------:R-:W5:Y:S04]  /*1d40*/  LDG.E.64.CONSTANT R30, desc[UR6][R6.64+0xb000] ;  /* 0x00b00006061e7981 */ /* 0x000f68000c1e9b00 */
[----:B------:R-:W5:Y:S04]  /*1d50*/  LDG.E.64.CONSTANT R32, desc[UR6][R32.64] ;  /* 0x0000000620207981 */ /* 0x000f68000c1e9b00 */
[----:B------:R-:W5:Y:S04]  /*1d60*/  LDG.E.64.CONSTANT R34, desc[UR6][R6.64+0xc000] ;  /* 0x00c0000606227981 */ /* 0x000f68000c1e9b00 */
[----:B------:R0:W5:Y:S01]  /*1d70*/  LDG.E.64.CONSTANT R36, desc[UR6][R6.64+0xd000] ;  /* 0x00d0000606247981 */ /* 0x000162000c1e9b00 */
[----:B------:R-:W-:-:S02]  /*1d80*/  VIADD R45, R45, 0x2000 ;  /* 0x000020002d2d7836 */ /* 0x000fc40000000000 */
[----:B------:R-:W-:Y:S01]  /*1d90*/  VIADD R38, R38, 0x2000 ;  /* 0x0000200026267836 */ /* 0x000fe20000000000 */
[----:B0-----:R-:W-:-:S05]  /*1da0*/  IADD3 R6, P6, PT, R6, 0x10000, RZ ;  /* 0x0001000006067810 */ /* 0x001fca0007fde0ff */
[----:B------:R-:W-:Y:S01]  /*1db0*/  IMAD.X R7, RZ, RZ, R7, P6 ;  /* 0x000000ffff077224 */ /* 0x000fe200030e0607 */
[----:B--2---:R-:W-:-:S04]  /*1dc0*/  IADD3 R43, P1, P2, R4, R8, R43 ;  /* 0x00000008042b7210 */ /* 0x004fc80007a3e02b */
[----:B---3--:R-:W-:Y:S02]  /*1dd0*/  IADD3 R43, P3, P4, R26, R10, R43 ;  /* 0x0000000a1a2b7210 */ /* 0x008fe40007c7e02b */
[----:B------:R-:W-:-:S04]  /*1de0*/  IADD3.X R5, PT, PT, R5, R9, R41, P1, P2 ;  /* 0x0000000905057210 */ /* 0x000fc80000fe4429 */
[----:B------:R-:W-:Y:S02]  /*1df0*/  IADD3.X R11, PT, PT, R27, R11, R5, P3, P4 ;  /* 0x0000000b1b0b7210 */ /* 0x000fe40001fe8405 */
[----:B----4-:R-:W-:-:S04]  /*1e00*/  IADD3 R43, P1, P2, R22, R24, R43 ;  /* 0x00000018162b7210 */ /* 0x010fc80007a3e02b */
[----:B------:R-:W-:Y:S02]  /*1e10*/  IADD3.X R23, PT, PT, R23, R25, R11, P1, P2 ;  /* 0x0000001917177210 */ /* 0x000fe40000fe440b */
[----:B-----5:R-:W-:-:S04]  /*1e20*/  IADD3 R43, P3, P4, R18, R20, R43 ;  /* 0x00000014122b7210 */ /* 0x020fc80007c7e02b */
[----:B------:R-:W-:Y:S02]  /*1e30*/  IADD3.X R19, PT, PT, R19, R21, R23, P3, P4 ;  /* 0x0000001513137210 */ /* 0x000fe40001fe8417 */
[----:B------:R-:W-:-:S04]  /*1e40*/  IADD3 R43, P1, P2, R14, R16, R43 ;  /* 0x000000100e2b7210 */ /* 0x000fc80007a3e02b */
[----:B------:R-:W-:Y:S02]  /*1e50*/  IADD3.X R15, PT, PT, R15, R17, R19, P1, P2 ;  /* 0x000000110f0f7210 */ /* 0x000fe40000fe4413 */
[----:B------:R-:W-:-:S04]  /*1e60*/  IADD3 R43, P3, P4, R28, R12, R43 ;  /* 0x0000000c1c2b7210 */ /* 0x000fc80007c7e02b */
[----:B------:R-:W-:Y:S02]  /*1e70*/  IADD3.X R13, PT, PT, R29, R13, R15, P3, P4 ;  /* 0x0000000d1d0d7210 */ /* 0x000fe40001fe840f */
[----:B------:R-:W-:Y:S02]  /*1e80*/  ISETP.GE.AND P3, PT, R45, R40, PT ;  /* 0x000000282d00720c */ /* 0x000fe40003f66270 */
[----:B------:R-:W-:-:S04]  /*1e90*/  IADD3 R43, P2, P1, R30, R32, R43 ;  /* 0x000000201e2b7210 */ /* 0x000fc8000795e02b */
[----:B------:R-:W-:Y:S02]  /*1ea0*/  IADD3.X R31, PT, PT, R31, R33, R13, P2, P1 ;  /* 0x000000211f1f7210 */ /* 0x000fe400017e240d */
[----:B------:R-:W-:-:S04]  /*1eb0*/  IADD3 R43, P4, P5, R36, R34, R43 ;  /* 0x00000022242b7210 */ /* 0x000fc80007d9e02b */
[----:B------:R-:W-:Y:S01]  /*1ec0*/  IADD3.X R41, PT, PT, R37, R35, R31, P4, P5 ;  /* 0x0000002325297210 */ /* 0x000fe200027ea41f */
[----:B------:R-:W-:Y:S08]  /*1ed0*/  @!P3 BRA `(.L_x_26) ;  /* 0xfffffffc004cb947 */ /* 0x000ff0000383ffff */
.L_x_25:
[----:B------:R-:W-:Y:S05]  /*1ee0*/  BSYNC.RECONVERGENT B2 ;  /* 0x0000000000027941 */ /* 0x000fea0003800200 */
.L_x_24:
[----:B------:R-:W-:Y:S01]  /*1ef0*/  IMAD.IADD R4, R0, 0x1, -R45 ;  /* 0x0000000100047824 */ /* 0x000fe200078e0a2d */
[----:B------:R-:W-:Y:S04]  /*1f00*/  BSSY.RECONVERGENT B2, `(.L_x_27) ;  /* 0x000001d000027945 */ /* 0x000fe80003800200 */
[----:B------:R-:W-:-:S13]  /*1f10*/  ISETP.GT.AND P1, PT, R4, 0x800, PT ;  /* 0x000008000400780c */ /* 0x000fda0003f24270 */
[----:B------:R-:W-:Y:S05]  /*1f20*/  @!P1 BRA `(.L_x_28) ;  /* 0x0000000000689947 */ /* 0x000fea0003800000 */
[C-C-:B------:R-:W-:Y:S01]  /*1f30*/  IMAD.WIDE.U32 R10, R38.reuse, 0x8, R2.reuse ;  /* 0x00000008260a7825 */ /* 0x140fe200078e0002 */
[----:B------:R-:W2:Y:S03]  /*1f40*/  LDG.E.64.CONSTANT R12, desc[UR6][R6.64+-0x1000] ;  /* 0xfff00006060c7981 */ /* 0x000ea6000c1e9b00 */
[----:B------:R-:W-:Y:S01]  /*1f50*/  VIADD R19, R38, 0x800 ;  /* 0x0000080026137836 */ /* 0x000fe20000000000 */
[----:B------:R-:W3:Y:S04]  /*1f60*/  LDG.E.64.CONSTANT R14, desc[UR6][R6.64] ;  /* 0x00000006060e7981 */ /* 0x000ee8000c1e9b00 */
[----:B------:R-:W2:Y:S01]  /*1f70*/  LDG.E.64.CONSTANT R10, desc[UR6][R10.64] ;  /* 0x000000060a0a7981 */ /* 0x000ea2000c1e9b00 */
[----:B------:R-:W-:-:S03]  /*1f80*/  IMAD.WIDE.U32 R18, R19, 0x8, R2 ;  /* 0x0000000813127825 */ /* 0x000fc600078e0002 */
[----:B------:R-:W3:Y:S04]  /*1f90*/  LDG.E.64.CONSTANT R16, desc[UR6][R6.64+0x1000] ;  /* 0x0010000606107981 */ /* 0x000ee8000c1e9b00 */
[----:B------:R-:W4:Y:S04]  /*1fa0*/  LDG.E.64.CONSTANT R20, desc[UR6][R6.64+0x3000] ;  /* 0x0030000606147981 */ /* 0x000f28000c1e9b00 */
[----:B------:R-:W4:Y:S04]  /*1fb0*/  LDG.E.64.CONSTANT R18, desc[UR6][R18.64] ;  /* 0x0000000612127981 */ /* 0x000f28000c1e9b00 */
[----:B------:R-:W5:Y:S04]  /*1fc0*/  LDG.E.64.CONSTANT R4, desc[UR6][R6.64+0x4000] ;  /* 0x0040000606047981 */ /* 0x000f68000c1e9b00 */
[----:B------:R-:W5:Y:S01]  /*1fd0*/  LDG.E.64.CONSTANT R8, desc[UR6][R6.64+0x5000] ;  /* 0x0050000606087981 */ /* 0x000f62000c1e9b00 */
[----:B------:R-:W-:-:S02]  /*1fe0*/  VIADD R45, R45, 0x1000 ;  /* 0x000010002d2d7836 */ /* 0x000fc40000000000 */
[----:B------:R-:W-:Y:S01]  /*1ff0*/  VIADD R38, R38, 0x1000 ;  /* 0x0000100026267836 */ /* 0x000fe20000000000 */
[----:B--2---:R-:W-:-:S04]  /*2000*/  IADD3 R43, P0, P1, R12, R10, R43 ;  /* 0x0000000a0c2b7210 */ /* 0x004fc8000791e02b */
[----:B------:R-:W-:Y:S02]  /*2010*/  IADD3.X R13, PT, PT, R13, R11, R41, P0, P1 ;  /* 0x0000000b0d0d7210 */ /* 0x000fe400007e2429 */
[----:B---3--:R-:W-:Y:S02]  /*2020*/  IADD3 R43, P0, P1, R16, R14, R43 ;  /* 0x0000000e102b7210 */ /* 0x008fe4000791e02b */
[----:B------:R-:W-:Y:S02]  /*2030*/  IADD3 R10, P3, PT, R6, 0x8000, RZ ;  /* 0x00008000060a7810 */ /* 0x000fe40007f7e0ff */
[----:B------:R-:W-:Y:S02]  /*2040*/  IADD3.X R15, PT, PT, R17, R15, R13, P0, P1 ;  /* 0x0000000f110f7210 */ /* 0x000fe400007e240d */
[----:B----4-:R-:W-:Y:S01]  /*2050*/  IADD3 R43, P0, P1, R20, R18, R43 ;  /* 0x00000012142b7210 */ /* 0x010fe2000791e02b */
[----:B------:R-:W-:-:S03]  /*2060*/  IMAD.X R11, RZ, RZ, R7, P3 ;  /* 0x000000ffff0b7224 */ /* 0x000fc600018e0607 */
[----:B------:R-:W-:Y:S02]  /*2070*/  IADD3.X R21, PT, PT, R21, R19, R15, P0, P1 ;  /* 0x0000001315157210 */ /* 0x000fe400007e240f */
[----:B-----5:R-:W-:Y:S01]  /*2080*/  IADD3 R43, P1, P2, R8, R4, R43 ;  /* 0x00000004082b7210 */ /* 0x020fe20007a3e02b */
[----:B------:R-:W-:Y:S01]  /*2090*/  IMAD.MOV.U32 R6, RZ, RZ, R10 ;  /* 0x000000ffff067224 */ /* 0x000fe200078e000a */
[----:B------:R-:W-:Y:S01]  /*20a0*/  PLOP3.LUT P0, PT, PT, PT, PT, 0x8, 0x80 ;  /* 0x000000000080781c */ /* 0x000fe20003f0e170 */
[----:B------:R-:W-:Y:S01]  /*20b0*/  IMAD.MOV.U32 R7, RZ, RZ, R11 ;  /* 0x000000ffff077224 */ /* 0x000fe200078e000b */
[----:B------:R-:W-:-:S11]  /*20c0*/  IADD3.X R41, PT, PT, R9, R5, R21, P1, P2 ;  /* 0x0000000509297210 */ /* 0x000fd60000fe4415 */
.L_x_28:
[----:B------:R-:W-:Y:S05]  /*20d0*/  BSYNC.RECONVERGENT B2 ;  /* 0x0000000000027941 */ /* 0x000fea0003800200 */
.L_x_27:
[----:B------:R-:W-:-:S13]  /*20e0*/  ISETP.LT.OR P0, PT, R45, R0, P0 ;  /* 0x000000002d00720c */ /* 0x000fda0000701670 */
[----:B------:R-:W-:Y:S05]  /*20f0*/  @!P0 BRA `(.L_x_20) ;  /* 0x0000000000248947 */ /* 0x000fea0003800000 */
[----:B------:R-:W-:Y:S01]  /*2100*/  IMAD.WIDE.U32 R2, R38, 0x8, R2 ;  /* 0x0000000826027825 */ /* 0x000fe200078e0002 */
[----:B------:R-:W2:Y:S04]  /*2110*/  LDG.E.64.CONSTANT R4, desc[UR6][R6.64+-0x1000] ;  /* 0xfff0000606047981 */ /* 0x000ea8000c1e9b00 */
[----:B------:R-:W3:Y:S04]  /*2120*/  LDG.E.64.CONSTANT R8, desc[UR6][R6.64] ;  /* 0x0000000606087981 */ /* 0x000ee8000c1e9b00 */
[----:B------:R-:W2:Y:S04]  /*2130*/  LDG.E.64.CONSTANT R2, desc[UR6][R2.64] ;  /* 0x0000000602027981 */ /* 0x000ea8000c1e9b00 */
[----:B------:R-:W3:Y:S01]  /*2140*/  LDG.E.64.CONSTANT R10, desc[UR6][R6.64+0x1000] ;  /* 0x00100006060a7981 */ /* 0x000ee2000c1e9b00 */
[----:B--2---:R-:W-:-:S04]  /*2150*/  IADD3 R43, P0, P1, R4, R2, R43 ;  /* 0x00000002042b7210 */ /* 0x004fc8000791e02b */
[----:B---3--:R-:W-:Y:S02]  /*2160*/  IADD3 R43, P2, P3, R10, R8, R43 ;  /* 0x000000080a2b7210 */ /* 0x008fe40007b5e02b */
[----:B------:R-:W-:-:S04]  /*2170*/  IADD3.X R41, PT, PT, R5, R3, R41, P0, P1 ;  /* 0x0000000305297210 */ /* 0x000fc800007e2429 */
[----:B------:R-:W-:-:S07]  /*2180*/  IADD3.X R41, PT, PT, R11, R9, R41, P2, P3 ;  /* 0x000000090b297210 */ /* 0x000fce00017e6429 */
.L_x_20:
[----:B------:R-:W-:Y:S05]  /*2190*/  BSYNC.RECONVERGENT B1 ;  /* 0x0000000000017941 */ /* 0x000fea0003800200 */
.L_x_18:
[----:B------:R-:W0:Y:S01]  /*21a0*/  S2R R6, SR_LANEID ;  /* 0x0000000000067919 */ /* 0x000e220000000000 */
[----:B------:R-:W1:Y:S04]  /*21b0*/  SHFL.DOWN PT, R0, R43, 0x1, 0x1f ;  /* 0x08201f002b007f89 */ /* 0x000e6800000e0000 */
[----:B------:R-:W2:Y:S01]  /*21c0*/  SHFL.DOWN PT, R2, R41, 0x1, 0x1f ;  /* 0x08201f0029027f89 */ /* 0x000ea200000e0000 */
[C---:B0-----:R-:W-:Y:S02]  /*21d0*/  ISETP.GT.AND P0, PT, R6.reuse, 0x1e, PT ;  /* 0x0000001e0600780c */ /* 0x041fe40003f04270 */
[----:B------:R-:W-:Y:S02]  /*21e0*/  ISETP.GT.AND P1, PT, R6, 0x1d, PT ;  /* 0x0000001d0600780c */ /* 0x000fe40003f24270 */
[----:B-1----:R-:W-:-:S02]  /*21f0*/  SEL R0, R0, RZ, !P0 ;  /* 0x000000ff00007207 */ /* 0x002fc40004000000 */
[----:B--2---:R-:W-:Y:S02]  /*2200*/  SEL R2, R2, RZ, !P0 ;  /* 0x000000ff02027207 */ /* 0x004fe40004000000 */
[----:B------:R-:W-:Y:S02]  /*2210*/  IADD3 R7, P0, PT, R43, R0, RZ ;  /* 0x000000002b077210 */ /* 0x000fe40007f1e0ff */
[----:B------:R-:W-:-:S03]  /*2220*/  ISETP.NE.AND P2, PT, R6, RZ, PT ;  /* 0x000000ff0600720c */ /* 0x000fc60003f45270 */
[----:B------:R-:W-:Y:S01]  /*2230*/  IMAD.X R9, R41, 0x1, R2, P0 ;  /* 0x0000000129097824 */ /* 0x000fe200000e0602 */
[----:B------:R-:W0:Y:S04]  /*2240*/  SHFL.DOWN PT, R0, R7, 0x2, 0x1f ;  /* 0x08401f0007007f89 */ /* 0x000e2800000e0000 */
[----:B------:R-:W1:Y:S05]  /*2250*/  SHFL.DOWN PT, R2, R9, 0x2, 0x1f ;  /* 0x08401f0009027f89 */ /* 0x000e6a00000e0000 */
[----:B------:R-:W2:Y:S01]  /*2260*/  @!P2 S2R R11, SR_CgaCtaId ;  /* 0x00000000000ba919 */ /* 0x000ea20000008800 */
        /* <DEDUP_REMOVED lines=12> */
[----:B------:R-:W-:-:S05]  /*2330*/  IMAD.X R9, R2, 0x1, R5, P0 ;  /* 0x0000000102097824 */ /* 0x000fca00000e0605 */
[----:B------:R-:W1:Y:S01]  /*2340*/  SHFL.DOWN PT, R2, R9, 0x8, 0x1f ;  /* 0x09001f0009027f89 */ /* 0x000e6200000e0000 */
[----:B0-----:R-:W-:-:S04]  /*2350*/  SEL R0, R0, RZ, !P1 ;  /* 0x000000ff00007207 */ /* 0x001fc80004800000 */
[----:B------:R-:W-:Y:S02]  /*2360*/  IADD3 R5, P0, PT, R0, R7, RZ ;  /* 0x0000000700057210 */ /* 0x000fe40007f1e0ff */
[----:B-1----:R-:W-:-:S03]  /*2370*/  SEL R2, R2, RZ, !P1 ;  /* 0x000000ff02027207 */ /* 0x002fc60004800000 */
[----:B------:R-:W0:Y:S01]  /*2380*/  SHFL.DOWN PT, R0, R5, 0x10, 0x1f ;  /* 0x0a001f0005007f89 */ /* 0x000e2200000e0000 */
[----:B------:R-:W-:Y:S02]  /*2390*/  ISETP.GT.AND P1, PT, R6, 0xf, PT ;  /* 0x0000000f0600780c */ /* 0x000fe40003f24270 */
[----:B------:R-:W-:Y:S01]  /*23a0*/  @!P2 SHF.R.U32.HI R6, RZ, 0x2, R39 ;  /* 0x00000002ff06a819 */ /* 0x000fe20000011627 */
[----:B------:R-:W-:Y:S01]  /*23b0*/  IMAD.X R4, R2, 0x1, R9, P0 ;  /* 0x0000000102047824 */ /* 0x000fe200000e0609 */
[----:B------:R-:W-:Y:S02]  /*23c0*/  @!P2 MOV R2, 0x400 ;  /* 0x000004000002a802 */ /* 0x000fe40000000f00 */
[----:B------:R-:W-:Y:S02]  /*23d0*/  @!P2 LOP3.LUT R6, R6, 0xf8, RZ, 0xc0, !PT ;  /* 0x000000f80606a812 */ /* 0x000fe400078ec0ff */
[----:B------:R-:W1:Y:S01]  /*23e0*/  SHFL.DOWN PT, R3, R4, 0x10, 0x1f ;  /* 0x0a001f0004037f89 */ /* 0x000e6200000e0000 */
[----:B--2---:R-:W-:-:S05]  /*23f0*/  @!P2 LEA R11, R11, R2, 0x18 ;  /* 0x000000020b0ba211 */ /* 0x004fca00078ec0ff */
[----:B------:R-:W-:Y:S01]  /*2400*/  @!P2 IMAD.IADD R11, R6, 0x1, R11 ;  /* 0x00000001060ba824 */ /* 0x000fe200078e020b */
[----:B0-----:R-:W-:-:S04]  /*2410*/  SEL R0, R0, RZ, !P1 ;  /* 0x000000ff00007207 */ /* 0x001fc80004800000 */
[----:B------:R-:W-:Y:S02]  /*2420*/  IADD3 R2, P0, PT, R0, R5, RZ ;  /* 0x0000000500027210 */ /* 0x000fe40007f1e0ff */
[----:B-1----:R-:W-:-:S05]  /*2430*/  SEL R3, R3, RZ, !P1 ;  /* 0x000000ff03037207 */ /* 0x002fca0004800000 */
[----:B------:R-:W-:Y:S01]  /*2440*/  IMAD.X R3, R3, 0x1, R4, P0 ;  /* 0x0000000103037824 */ /* 0x000fe200000e0604 */
[----:B------:R-:W-:-:S04]  /*2450*/  ISETP.NE.AND P0, PT, R39, RZ, PT ;  /* 0x000000ff2700720c */ /* 0x000fc80003f05270 */
[----:B------:R0:W-:Y:S01]  /*2460*/  @!P2 STS.64 [R11+0x10], R2 ;  /* 0x000010020b00a388 */ /* 0x0001e20000000a00 */
[----:B------:R-:W-:Y:S08]  /*2470*/  BAR.SYNC.DEFER_BLOCKING 0x0 ;  /* 0x0000000000007b1d */ /* 0x000ff00000010000 */
[----:B------:R-:W-:Y:S05]  /*2480*/  @P0 BRA `(.L_x_16) ;  /* 0x00000000006c0947 */ /* 0x000fea0003800000 */
[----:B------:R-:W1:Y:S01]  /*2490*/  S2UR UR5, SR_CgaCtaId ;  /* 0x00000000000579c3 */ /* 0x000e620000008800 */
[----:B------:R-:W-:Y:S02]  /*24a0*/  UMOV UR4, 0x400 ;  /* 0x0000040000047882 */ /* 0x000fe40000000000 */
[----:B-1----:R-:W-:-:S09]  /*24b0*/  ULEA UR4, UR5, UR4, 0x18 ;  /* 0x0000000405047291 */ /* 0x002fd2000f8ec0ff */
[----:B------:R-:W-:Y:S04]  /*24c0*/  LDS.64 R32, [UR4+0x18] ;  /* 0x00001804ff207984 */ /* 0x000fe80008000a00 */
[----:B------:R-:W1:Y:S04]  /*24d0*/  LDS.128 R28, [UR4+0x20] ;  /* 0x00002004ff1c7984 */ /* 0x000e680008000c00 */
[----:B------:R-:W2:Y:S04]  /*24e0*/  LDS.128 R24, [UR4+0x30] ;  /* 0x00003004ff187984 */ /* 0x000ea80008000c00 */
[----:B------:R-:W3:Y:S04]  /*24f0*/  LDS.128 R20, [UR4+0x40] ;  /* 0x00004004ff147984 */ /* 0x000ee80008000c00 */
[----:B------:R-:W4:Y:S04]  /*2500*/  LDS.128 R16, [UR4+0x50] ;  /* 0x00005004ff107984 */ /* 0x000f280008000c00 */
[----:B------:R-:W5:Y:S04]  /*2510*/  LDS.128 R12, [UR4+0x60] ;  /* 0x00006004ff0c7984 */ /* 0x000f680008000c00 */
[----:B0-----:R-:W0:Y:S04]  /*2520*/  LDS.128 R8, [UR4+0x70] ;  /* 0x00007004ff087984 */ /* 0x001e280008000c00 */
[----:B------:R-:W0:Y:S01]  /*2530*/  LDS.128 R4, [UR4+0x80] ;  /* 0x00008004ff047984 */ /* 0x000e220008000c00 */
[----:B-1----:R-:W-:-:S04]  /*2540*/  IADD3 R35, P1, P2, R28, R32, R2 ;  /* 0x000000201c237210 */ /* 0x002fc80007a3e002 */
[----:B--2---:R-:W-:Y:S02]  /*2550*/  IADD3 R35, P3, P4, R24, R35, R30 ;  /* 0x0000002318237210 */ /* 0x004fe40007c7e01e */
[----:B------:R-:W-:Y:S02]  /*2560*/  IADD3.X R29, PT, PT, R29, R33, R3, P1, P2 ;  /* 0x000000211d1d7210 */ /* 0x000fe40000fe4403 */
[----:B---3--:R-:W-:Y:S02]  /*2570*/  IADD3 R3, P1, P2, R20, R35, R26 ;  /* 0x0000002314037210 */ /* 0x008fe40007a3e01a */
[----:B------:R-:W-:Y:S02]  /*2580*/  IADD3.X R25, PT, PT, R25, R29, R31, P3, P4 ;  /* 0x0000001d19197210 */ /* 0x000fe40001fe841f */
[----:B----4-:R-:W-:Y:S02]  /*2590*/  IADD3 R3, P3, P4, R16, R3, R22 ;  /* 0x0000000310037210 */ /* 0x010fe40007c7e016 */
[----:B------:R-:W-:-:S02]  /*25a0*/  IADD3.X R21, PT, PT, R21, R25, R27, P1, P2 ;  /* 0x0000001915157210 */ /* 0x000fc40000fe441b */
[----:B-----5:R-:W-:Y:S02]  /*25b0*/  IADD3 R3, P1, P2, R12, R3, R18 ;  /* 0x000000030c037210 */ /* 0x020fe40007a3e012 */
[----:B------:R-:W-:Y:S02]  /*25c0*/  IADD3.X R17, PT, PT, R17, R21, R23, P3, P4 ;  /* 0x0000001511117210 */ /* 0x000fe40001fe8417 */
[----:B0-----:R-:W-:Y:S02]  /*25d0*/  IADD3 R3, P3, P4, R8, R3, R14 ;  /* 0x0000000308037210 */ /* 0x001fe40007c7e00e */
[----:B------:R-:W-:Y:S02]  /*25e0*/  IADD3.X R13, PT, PT, R13, R17, R19, P1, P2 ;  /* 0x000000110d0d7210 */ /* 0x000fe40000fe4413 */
[----:B------:R-:W-:Y:S02]  /*25f0*/  IADD3 R3, P1, P2, R4, R3, R10 ;  /* 0x0000000304037210 */ /* 0x000fe40007a3e00a */
[----:B------:R-:W-:-:S02]  /*2600*/  IADD3.X R9, PT, PT, R9, R13, R15, P3, P4 ;  /* 0x0000000d09097210 */ /* 0x000fc40001fe840f */
[----:B------:R-:W-:Y:S02]  /*2610*/  IADD3 R2, P3, PT, R3, R6, RZ ;  /* 0x0000000603027210 */ /* 0x000fe40007f7e0ff */
[----:B------:R-:W-:-:S05]  /*2620*/  IADD3.X R3, PT, PT, R5, R9, R11, P1, P2 ;  /* 0x0000000905037210 */ /* 0x000fca0000fe440b */
[----:B------:R-:W-:-:S07]  /*2630*/  IMAD.X R3, R3, 0x1, R7, P3 ;  /* 0x0000000103037824 */ /* 0x000fce00018e0607 */
.L_x_16:
[----:B------:R-:W-:Y:S05]  /*2640*/  BSYNC.RECONVERGENT B0 ;  /* 0x0000000000007941 */ /* 0x000fea0003800200 */
.L_x_1:
[----:B------:R-:W-:Y:S05]  /*2650*/  @P0 EXIT ;  /* 0x000000000000094d */ /* 0x000fea0003800000 */
[----:B------:R-:W0:Y:S01]  /*2660*/  LDCU.64 UR4, c[0x0][0x398] ;  /* 0x00007300ff0477ac */ /* 0x000e220008000a00 */
[----:B------:R-:W3:Y:S01]  /*2670*/  LDC.64 R4, c[0x0][0x388] ;  /* 0x0000e200ff047b82 */ /* 0x000ee20000000a00 */
[----:B012---:R-:W-:-:S04]  /*2680*/  IADD3 R2, P0, PT, R2, UR4, RZ ;  /* 0x0000000402027c10 */ /* 0x007fc8000ff1e0ff */
[----:B------:R-:W-:-:S05]  /*2690*/  IADD3.X R3, PT, PT, R3, UR5, RZ, P0, !PT ;  /* 0x0000000503037c10 */ /* 0x000fca00087fe4ff */
[----:B---3--:R-:W-:Y:S01]  /*26a0*/  STG.E.64 desc[UR6][R4.64], R2 ;  /* 0x0000000204007986 */ /* 0x008fe2000c101b06 */
[----:B------:R-:W-:Y:S05]  /*26b0*/  EXIT ;  /* 0x000000000000794d */ /* 0x000fea0003800000 */
.L_x_29:
[----:B------:R-:W-:-:S00]  /*26c0*/  BRA `(.L_x_29) ;  /* 0xfffffffc00fc7947 */ /* 0x000fc0000383ffff */
[----:B------:R-:W-:-:S00]  /*26d0*/  NOP ;  /* 0x0000000000007918 */ /* 0x000fc00000000000 */
        /* <DEDUP_REMOVED lines=10> */
.L_x_183:


//--------------------- .text._ZN3cub18CUB_300001_SM_10006detail6reduce18DeviceReduceKernelINS2_10policy_hubIxyN4cuda3std3__44plusIxEEE10Policy1000EN6thrust24THRUST_300001_SM_1000_NS6detail15normal_iteratorINSD_10device_ptrIiEEEEyS9_xNS7_10__identityEEEvT0_PT3_T1_NS0_13GridEvenShareISN_EET2_T4_ --------------------------
	.section	.text._ZN3cub18CUB_300001_SM_10006detail6reduce18DeviceReduceKernelINS2_10policy_hubIxyN4cuda3std3__44plusIxEEE10Policy1000EN6thrust24THRUST_300001_SM_1000_NS6detail15normal_iteratorINSD_10device_ptrIiEEEEyS9_xNS7_10__identityEEEvT0_PT3_T1_NS0_13GridEvenShareISN_EET2_T4_,"ax",@progbits
	.align	128
        .global         _ZN3cub18CUB_300001_SM_10006detail6reduce18DeviceReduceKernelINS2_10policy_hubIxyN4cuda3std3__44plusIxEEE10Policy1000EN6thrust24THRUST_300001_SM_1000_NS6detail15normal_iteratorINSD_10device_ptrIiEEEEyS9_xNS7_10__identityEEEvT0_PT3_T1_NS0_13GridEvenShareISN_EET2_T4_
        .type           _ZN3cub18CUB_300001_SM_10006detail6reduce18DeviceReduceKernelINS2_10policy_hubIxyN4cuda3std3__44plusIxEEE10Policy1000EN6thrust24THRUST_300001_SM_1000_NS6detail15normal_iteratorINSD_10device_ptrIiEEEEyS9_xNS7_10__identityEEEvT0_PT3_T1_NS0_13GridEvenShareISN_EET2_T4_,@function
        .size           _ZN3cub18CUB_300001_SM_10006detail6reduce18DeviceReduceKernelINS2_10policy_hubIxyN4cuda3std3__44plusIxEEE10Policy1000EN6thrust24THRUST_300001_SM_1000_NS6detail15normal_iteratorINSD_10device_ptrIiEEEEyS9_xNS7_10__identityEEEvT0_PT3_T1_NS0_13GridEvenShareISN_EET2_T4_,(.L_x_184 - _ZN3cub18CUB_300001_SM_10006detail6reduce18DeviceReduceKernelINS2_10policy_hubIxyN4cuda3std3__44plusIxEEE10Policy1000EN6thrust24THRUST_300001_SM_1000_NS6detail15normal_iteratorINSD_10device_ptrIiEEEEyS9_xNS7_10__identityEEEvT0_PT3_T1_NS0_13GridEvenShareISN_EET2_T4_)
        .other          _ZN3cub18CUB_300001_SM_10006detail6reduce18DeviceReduceKernelINS2_10policy_hubIxyN4cuda3std3__44plusIxEEE10Policy1000EN6thrust24THRUST_300001_SM_1000_NS6detail15normal_iteratorINSD_10device_ptrIiEEEEyS9_xNS7_10__identityEEEvT0_PT3_T1_NS0_13GridEvenShareISN_EET2_T4_,@"STO_CUDA_ENTRY STV_DEFAULT"
_ZN3cub18CUB_300001_SM_10006detail6reduce18DeviceReduceKernelINS2_10policy_hubIxyN4cuda3std3__44plusIxEEE10Policy1000EN6thrust24THRUST_300001_SM_1000_NS6detail15normal_iteratorINSD_10device_ptrIiEEEEyS9_xNS7_10__identityEEEvT0_PT3_T1_NS0_13GridEvenShareISN_EET2_T4_:
.text._ZN3cub18CUB_300001_SM_10006detail6reduce18DeviceReduceKernelINS2_10policy_hubIxyN4cuda3std3__44plusIxEEE10Policy1000EN6thrust24THRUST_300001_SM_1000_NS6detail15normal_iteratorINSD_10device_ptrIiEEEEyS9_xNS7_10__identityEEEvT0_PT3_T1_NS0_13GridEvenShareISN_EET2_T4_:
[----:B------:R-:W-:Y:S08]  /*0000*/  LDC R1, c[0x0][0x37c] ;  /* 0x0000df00ff017b82 */ /* 0x000ff00000000800 */
[----:B------:R-:W0:Y:S01]  /*0010*/  S2UR UR18, SR_CTAID.X ;  /* 0x00000000001279c3 */ /* 0x000e220000002500 */
[----:B------:R-:W1:Y:S01]  /*0020*/  LDCU.64 UR4, c[0x0][0x3b8] ;  /* 0x00007700ff0477ac */ /* 0x000e620008000a00 */
[----:B------:R-:W-:Y:S01]  /*0030*/  BSSY.RECONVERGENT B0, `(.L_x_30) ;  /* 0x00002da000007945 */ /* 0x000fe20003800200 */
[----:B------:R-:W2:Y:S01]  /*0040*/  LDCU UR11, c[0x0][0x3c0] ;  /* 0x00007800ff0b77ac */ /* 0x000ea20008000800 */
[----:B------:R-:W3:Y:S01]  /*0050*/  LDCU.64 UR16, c[0x0][0x358] ;  /* 0x00006b00ff1077ac */ /* 0x000ee20008000a00 */
[----:B-1----:R-:W-:-:S02]  /*0060*/  IMAD.U32 R6, RZ, RZ, UR4 ;  /* 0x00000004ff067e24 */ /* 0x002fc4000f8e00ff */
[----:B------:R-:W-:Y:S01]  /*0070*/  IMAD.U32 R3, RZ, RZ, UR5 ;  /* 0x00000005ff037e24 */ /* 0x000fe2000f8e00ff */
[----:B--2---:R-:W-:Y:S02]  /*0080*/  UIMAD UR5, UR11, 0xe00, URZ ;  /* 0x00000e000b0578a4 */ /* 0x004fe4000f8e02ff */
[----:B0-----:R-:W-:Y:S02]  /*0090*/  UIMAD UR9, UR18, 0xe00, URZ ;  /* 0x00000e00120978a4 */ /* 0x001fe4000f8e02ff */
[----:B------:R-:W-:-:S04]  /*00a0*/  USHF.R.S32.HI UR4, URZ, 0x1f, UR5 ;  /* 0x0000001fff047899 */ /* 0x000fc80008011405 */
[----:B------:R-:W-:-:S04]  /*00b0*/  IADD3 R15, P1, PT, R6, -UR9, RZ ;  /* 0x80000009060f7c10 */ /* 0x000fc8000ff3e0ff */
[----:B------:R-:W-:Y:S02]  /*00c0*/  ISETP.GT.U32.AND P0, PT, R15, 0xdff, PT ;  /* 0x00000dff0f00780c */ /* 0x000fe40003f04070 */
[----:B------:R-:W-:-:S04]  /*00d0*/  IADD3.X R16, PT, PT, R3, -0x1, RZ, P1, !PT ;  /* 0xffffffff03107810 */ /* 0x000fc80000ffe4ff */
[----:B------:R-:W-:-:S13]  /*00e0*/  ISETP.GT.U32.AND.EX P0, PT, R16, RZ, PT, P0 ;  /* 0x000000ff1000720c */ /* 0x000fda0003f04100 */
[----:B---3--:R-:W-:Y:S05]  /*00f0*/  @P0 BRA `(.L_x_31) ;  /* 0x0000001400e40947 */ /* 0x008fea0003800000 */
[----:B------:R-:W0:Y:S01]  /*0100*/  S2R R7, SR_TID.X ;  /* 0x0000000000077919 */ /* 0x000e220000002100 */
[----:B------:R-:W-:Y:S01]  /*0110*/  VIADD R2, R6, -UR9 ;  /* 0x8000000906027c36 */ /* 0x000fe20008000000 */
[----:B------:R-:W-:Y:S01]  /*0120*/  BSSY.RECONVERGENT B1, `(.L_x_32) ;  /* 0x000000c000017945 */ /* 0x000fe20003800200 */
[----:B------:R-:W-:Y:S02]  /*0130*/  IMAD.MOV.U32 R0, RZ, RZ, RZ ;  /* 0x000000ffff007224 */ /* 0x000fe400078e00ff */
[----:B------:R-:W-:Y:S01]  /*0140*/  IMAD.MOV.U32 R3, RZ, RZ, RZ ;  /* 0x000000ffff037224 */ /* 0x000fe200078e00ff */
[----:B0-----:R-:W-:Y:S01]  /*0150*/  ISETP.GE.AND P0, PT, R7, R2, PT ;  /* 0x000000020700720c */ /* 0x001fe20003f06270 */
[----:B------:R-:W-:-:S12]  /*0160*/  IMAD.MOV.U32 R9, RZ, RZ, R7 ;  /* 0x000000ffff097224 */ /* 0x000fd800078e0007 */
[----:B------:R-:W-:Y:S05]  /*0170*/  @P0 BRA `(.L_x_33) ;  /* 0x0000000000180947 */ /* 0x000fea0003800000 */
[----:B------:R-:W0:Y:S01]  /*0180*/  LDC.64 R4, c[0x0][0x380] ;  /* 0x0000e000ff047b82 */ /* 0x000e220000000a00 */
[----:B------:R-:W-:-:S04]  /*0190*/  VIADD R3, R7, UR9 ;  /* 0x0000000907037c36 */ /* 0x000fc80008000000 */
[----:B0-----:R-:W-:-:S05]  /*01a0*/  IMAD.WIDE.U32 R4, R3, 0x4, R4 ;  /* 0x0000000403047825 */ /* 0x001fca00078e0004 */
[----:B------:R-:W2:Y:S01]  /*01b0*/  LDG.E R0, desc[UR16][R4.64] ;  /* 0x0000001004007981 */ /* 0x000ea2000c1e1900 */
[----:B------:R-:W-:Y:S01]  /*01c0*/  VIADD R9, R7, 0x200 ;  /* 0x0000020007097836 */ /* 0x000fe20000000000 */
[----:B--2---:R-:W-:-:S07]  /*01d0*/  SHF.R.S32.HI R3, RZ, 0x1f, R0 ;  /* 0x0000001fff037819 */ /* 0x004fce0000011400 */
.L_x_33:
[----:B------:R-:W-:Y:S05]  /*01e0*/  BSYNC.RECONVERGENT B1 ;  /* 0x0000000000017941 */ /* 0x000fea0003800200 */
.L_x_32:
[----:B------:R-:W-:Y:S01]  /*01f0*/  ISETP.GE.AND P0, PT, R9, R2, PT ;  /* 0x000000020900720c */ /* 0x000fe20003f06270 */
[----:B------:R-:W-:-:S12]  /*0200*/  BSSY.RECONVERGENT B1, `(.L_x_34) ;  /* 0x0000096000017945 */ /* 0x000fd80003800200 */
[----:B------:R-:W-:Y:S05]  /*0210*/  @P0 BRA `(.L_x_35) ;  /* 0x0000000800500947 */ /* 0x000fea0003800000 */
[----:B------:R-:W-:Y:S01]  /*0220*/  LOP3.LUT R5, RZ, R9, RZ, 0x33, !PT ;  /* 0x00000009ff057212 */ /* 0x000fe200078e33ff */
[----:B------:R-:W-:Y:S03]  /*0230*/  BSSY.RECONVERGENT B2, `(.L_x_36) ;  /* 0x0000047000027945 */ /* 0x000fe60003800200 */
[----:B------:R-:W-:-:S04]  /*0240*/  IADD3 R5, PT, PT, R6, -UR9, R5 ;  /* 0x8000000906057c10 */ /* 0x000fc8000fffe005 */
[C---:B------:R-:W-:Y:S02]  /*0250*/  ISETP.GE.U32.AND P1, PT, R5.reuse, 0x1e00, PT ;  /* 0x00001e000500780c */ /* 0x040fe40003f26070 */
[----:B------:R-:W-:-:S04]  /*0260*/  LEA.HI R6, R5, 0x1, RZ, 0x17 ;  /* 0x0000000105067811 */ /* 0x000fc800078fb8ff */
[----:B------:R-:W-:-:S04]  /*0270*/  LOP3.LUT R24, R6, 0xf, RZ, 0xc0, !PT ;  /* 0x0000000f06187812 */ /* 0x000fc800078ec0ff */
[----:B------:R-:W-:-:S03]  /*0280*/  ISETP.NE.AND P0, PT, R24, RZ, PT ;  /* 0x000000ff1800720c */ /* 0x000fc60003f05270 */
[----:B------:R-:W-:Y:S10]  /*0290*/  @!P1 BRA `(.L_x_37) ;  /* 0x0000000400009947 */ /* 0x000ff40003800000 */
[----:B------:R-:W0:Y:S01]  /*02a0*/  LDCU.64 UR4, c[0x0][0x380] ;  /* 0x00007000ff0477ac */ /* 0x000e220008000a00 */
[----:B------:R-:W-:Y:S01]  /*02b0*/  IMAD.WIDE.U32 R4, R9, 0x4, RZ ;  /* 0x0000000409047825 */ /* 0x000fe200078e00ff */
[----:B------:R-:W-:-:S03]  /*02c0*/  LOP3.LUT R8, R6, 0xfffff0, RZ, 0xc0, !PT ;  /* 0x00fffff006087812 */ /* 0x000fc600078ec0ff */
[----:B------:R-:W-:Y:S02]  /*02d0*/  IMAD.U32 R11, RZ, RZ, UR18 ;  /* 0x00000012ff0b7e24 */ /* 0x000fe4000f8e00ff */
[----:B------:R-:W-:Y:S02]  /*02e0*/  IMAD.MOV R8, RZ, RZ, -R8 ;  /* 0x000000ffff087224 */ /* 0x000fe400078e0a08 */
[----:B------:R-:W-:-:S03]  /*02f0*/  IMAD.WIDE.U32 R4, R11, 0x3800, R4 ;  /* 0x000038000b047825 */ /* 0x000fc600078e0004 */
[----:B0-----:R-:W-:-:S04]  /*0300*/  IADD3 R13, P1, PT, R4, UR4, RZ ;  /* 0x00000004040d7c10 */ /* 0x001fc8000ff3e0ff */
[----:B------:R-:W-:-:S04]  /*0310*/  IADD3 R13, P2, PT, R13, 0x4000, RZ ;  /* 0x000040000d0d7810 */ /* 0x000fc80007f5e0ff */
[----:B------:R-:W-:-:S09]  /*0320*/  IADD3.X R5, PT, PT, RZ, UR5, R5, P2, P1 ;  /* 0x00000005ff057c10 */ /* 0x000fd200097e2405 */
.L_x_38:
[----:B------:R-:W-:-:S05]  /*0330*/  IMAD.MOV.U32 R4, RZ, RZ, R13 ;  /* 0x000000ffff047224 */ /* 0x000fca00078e000d */
[----:B------:R-:W2:Y:S04]  /*0340*/  LDG.E R25, desc[UR16][R4.64+-0x4000] ;  /* 0xffc0001004197981 */ /* 0x000ea8000c1e1900 */
[----:B------:R-:W2:Y:S04]  /*0350*/  LDG.E R26, desc[UR16][R4.64+-0x3800] ;  /* 0xffc80010041a7981 */ /* 0x000ea8000c1e1900 */
[----:B------:R-:W3:Y:S04]  /*0360*/  LDG.E R23, desc[UR16][R4.64+-0x3000] ;  /* 0xffd0001004177981 */ /* 0x000ee8000c1e1900 */
[----:B------:R-:W3:Y:S04]  /*0370*/  LDG.E R22, desc[UR16][R4.64+-0x2800] ;  /* 0xffd8001004167981 */ /* 0x000ee8000c1e1900 */
[----:B------:R-:W4:Y:S04]  /*0380*/  LDG.E R20, desc[UR16][R4.64+-0x2000] ;  /* 0xffe0001004147981 */ /* 0x000f28000c1e1900 */
[----:B------:R-:W4:Y:S04]  /*0390*/  LDG.E R21, desc[UR16][R4.64+-0x1800] ;  /* 0xffe8001004157981 */ /* 0x000f28000c1e1900 */
[----:B------:R-:W5:Y:S04]  /*03a0*/  LDG.E R18, desc[UR16][R4.64+-0x1000] ;  /* 0xfff0001004127981 */ /* 0x000f68000c1e1900 */
        /* <DEDUP_REMOVED lines=8> */
[----:B------:R-:W5:Y:S01]  /*0430*/  LDG.E R11, desc[UR16][R4.64+0x3800] ;  /* 0x00380010040b7981 */ /* 0x000f62000c1e1900 */
[----:B------:R-:W-:-:S02]  /*0440*/  VIADD R8, R8, 0x10 ;  /* 0x0000001008087836 */ /* 0x000fc40000000000 */
[----:B------:R-:W-:Y:S01]  /*0450*/  VIADD R9, R9, 0x2000 ;  /* 0x0000200009097836 */ /* 0x000fe20000000000 */
[--C-:B--2---:R-:W-:Y:S02]  /*0460*/  IADD3 R27, P1, P2, R26, R0, R25.reuse ;  /* 0x000000001a1b7210 */ /* 0x104fe40007a3e019 */
[----:B------:R-:W-:Y:S02]  /*0470*/  SHF.R.S32.HI R0, RZ, 0x1f, R25 ;  /* 0x0000001fff007819 */ /* 0x000fe40000011419 */
[----:B------:R-:W-:-:S04]  /*0480*/  SHF.R.S32.HI R26, RZ, 0x1f, R26 ;  /* 0x0000001fff1a7819 */ /* 0x000fc8000001141a */
[----:B------:R-:W-:Y:S02]  /*0490*/  IADD3.X R26, PT, PT, R26, R3, R0, P1, P2 ;  /* 0x000000031a1a7210 */ /* 0x000fe40000fe4400 */
[--C-:B---3--:R-:W-:Y:S02]  /*04a0*/  IADD3 R0, P1, P2, R22, R27, R23.reuse ;  /* 0x0000001b16007210 */ /* 0x108fe40007a3e017 */
[----:B------:R-:W-:Y:S02]  /*04b0*/  SHF.R.S32.HI R23, RZ, 0x1f, R23 ;  /* 0x0000001fff177819 */ /* 0x000fe40000011417 */
[----:B------:R-:W-:-:S04]  /*04c0*/  SHF.R.S32.HI R22, RZ, 0x1f, R22 ;  /* 0x0000001fff167819 */ /* 0x000fc80000011416 */
[----:B------:R-:W-:Y:S02]  /*04d0*/  IADD3.X R22, PT, PT, R22, R26, R23, P1, P2 ;  /* 0x0000001a16167210 */ /* 0x000fe40000fe4417 */
[--C-:B----4-:R-:W-:Y:S02]  /*04e0*/  IADD3 R0, P1, P2, R21, R0, R20.reuse ;  /* 0x0000000015007210 */ /* 0x110fe40007a3e014 */
[----:B------:R-:W-:Y:S02]  /*04f0*/  SHF.R.S32.HI R20, RZ, 0x1f, R20 ;  /* 0x0000001fff147819 */ /* 0x000fe40000011414 */
[----:B------:R-:W-:-:S04]  /*0500*/  SHF.R.S32.HI R21, RZ, 0x1f, R21 ;  /* 0x0000001fff157819 */ /* 0x000fc80000011415 */
[----:B------:R-:W-:Y:S02]  /*0510*/  IADD3.X R20, PT, PT, R21, R22, R20, P1, P2 ;  /* 0x0000001615147210 */ /* 0x000fe40000fe4414 */
[--C-:B-----5:R-:W-:Y:S02]  /*0520*/  IADD3 R0, P1, P2, R19, R0, R18.reuse ;  /* 0x0000000013007210 */ /* 0x120fe40007a3e012 */
[----:B------:R-:W-:Y:S02]  /*0530*/  SHF.R.S32.HI R18, RZ, 0x1f, R18 ;  /* 0x0000001fff127819 */ /* 0x000fe40000011412 */
[----:B------:R-:W-:-:S04]  /*0540*/  SHF.R.S32.HI R19, RZ, 0x1f, R19 ;  /* 0x0000001fff137819 */ /* 0x000fc80000011413 */
[----:B------:R-:W-:Y:S02]  /*0550*/  IADD3.X R18, PT, PT, R19, R20, R18, P1, P2 ;  /* 0x0000001413127210 */ /* 0x000fe40000fe4412 */
[--C-:B------:R-:W-:Y:S02]  /*0560*/  IADD3 R0, P1, P2, R17, R0, R16.reuse ;  /* 0x0000000011007210 */ /* 0x100fe40007a3e010 */
[----:B------:R-:W-:Y:S02]  /*0570*/  SHF.R.S32.HI R16, RZ, 0x1f, R16 ;  /* 0x0000001fff107819 */ /* 0x000fe40000011410 */
[----:B------:R-:W-:-:S04]  /*0580*/  SHF.R.S32.HI R17, RZ, 0x1f, R17 ;  /* 0x0000001fff117819 */ /* 0x000fc80000011411 */
[----:B------:R-:W-:Y:S02]  /*0590*/  IADD3.X R16, PT, PT, R17, R18, R16, P1, P2 ;  /* 0x0000001211107210 */ /* 0x000fe40000fe4410 */
[--C-:B------:R-:W-:Y:S02]  /*05a0*/  IADD3 R0, P1, P2, R15, R0, R14.reuse ;  /* 0x000000000f007210 */ /* 0x100fe40007a3e00e */
[----:B------:R-:W-:Y:S02]  /*05b0*/  SHF.R.S32.HI R14, RZ, 0x1f, R14 ;  /* 0x0000001fff0e7819 */ /* 0x000fe4000001140e */
[----:B------:R-:W-:Y:S02]  /*05c0*/  SHF.R.S32.HI R15, RZ, 0x1f, R15 ;  /* 0x0000001fff0f7819 */ /* 0x000fe4000001140f */
[----:B------:R-:W-:Y:S02]  /*05d0*/  SHF.R.S32.HI R3, RZ, 0x1f, R10 ;  /* 0x0000001fff037819 */ /* 0x000fe4000001140a */
[----:B------:R-:W-:-:S02]  /*05e0*/  IADD3.X R14, PT, PT, R15, R16, R14, P1, P2 ;  /* 0x000000100f0e7210 */ /* 0x000fc40000fe440e */
[--C-:B------:R-:W-:Y:S02]  /*05f0*/  IADD3 R0, P1, P2, R13, R0, R12.reuse ;  /* 0x000000000d007210 */ /* 0x100fe40007a3e00c */
[----:B------:R-:W-:Y:S02]  /*0600*/  SHF.R.S32.HI R12, RZ, 0x1f, R12 ;  /* 0x0000001fff0c7819 */ /* 0x000fe4000001140c */
[----:B------:R-:W-:-:S04]  /*0610*/  SHF.R.S32.HI R13, RZ, 0x1f, R13 ;  /* 0x0000001fff0d7819 */ /* 0x000fc8000001140d */
[----:B------:R-:W-:Y:S02]  /*0620*/  IADD3.X R12, PT, PT, R13, R14, R12, P1, P2 ;  /* 0x0000000e0d0c7210 */ /* 0x000fe40000fe440c */
[----:B------:R-:W-:Y:S02]  /*0630*/  ISETP.NE.AND P1, PT, R8, RZ, PT ;  /* 0x000000ff0800720c */ /* 0x000fe40003f25270 */
[----:B------:R-:W-:Y:S02]  /*0640*/  IADD3 R13, P4, PT, R4, 0x8000, RZ ;  /* 0x00008000040d7810 */ /* 0x000fe40007f9e0ff */
[----:B------:R-:W-:Y:S02]  /*0650*/  IADD3 R0, P2, P3, R11, R0, R10 ;  /* 0x000000000b007210 */ /* 0x000fe40007b5e00a */
[----:B------:R-:W-:Y:S01]  /*0660*/  SHF.R.S32.HI R4, RZ, 0x1f, R11 ;  /* 0x0000001fff047819 */ /* 0x000fe2000001140b */
[----:B------:R-:W-:-:S03]  /*0670*/  IMAD.X R5, RZ, RZ, R5, P4 ;  /* 0x000000ffff057224 */ /* 0x000fc600020e0605 */
[----:B------:R-:W-:-:S03]  /*0680*/  IADD3.X R3, PT, PT, R4, R12, R3, P2, P3 ;  /* 0x0000000c04037210 */ /* 0x000fc600017e6403 */
[----:B------:R-:W-:Y:S05]  /*0690*/  @P1 BRA `(.L_x_38) ;  /* 0xfffffffc00241947 */ /* 0x000fea000383ffff */
.L_x_37:
[----:B------:R-:W-:Y:S05]  /*06a0*/  BSYNC.RECONVERGENT B2 ;  /* 0x0000000000027941 */ /* 0x000fea0003800200 */
.L_x_36:
[----:B------:R-:W-:Y:S05]  /*06b0*/  @!P0 BRA `(.L_x_35) ;  /* 0x0000000400288947 */ /* 0x000fea0003800000 */
[----:B------:R-:W-:Y:S01]  /*06c0*/  ISETP.GE.U32.AND P1, PT, R24, 0x8, PT ;  /* 0x000000081800780c */ /* 0x000fe20003f26070 */
[----:B------:R-:W-:Y:S01]  /*06d0*/  BSSY.RECONVERGENT B2, `(.L_x_39) ;  /* 0x0000022000027945 */ /* 0x000fe20003800200 */
[----:B------:R-:W-:-:S04]  /*06e0*/  LOP3.LUT R16, R6, 0x7, RZ, 0xc0, !PT ;  /* 0x0000000706107812 */ /* 0x000fc800078ec0ff */
[----:B------:R-:W-:-:S07]  /*06f0*/  ISETP.NE.AND P0, PT, R16, RZ, PT ;  /* 0x000000ff1000720c */ /* 0x000fce0003f05270 */
[----:B------:R-:W-:Y:S06]  /*0700*/  @!P1 BRA `(.L_x_40) ;  /* 0x0000000000789947 */ /* 0x000fec0003800000 */
[----:B------:R-:W0:Y:S01]  /*0710*/  LDCU.64 UR4, c[0x0][0x380] ;  /* 0x00007000ff0477ac */ /* 0x000e220008000a00 */
[----:B------:R-:W-:-:S04]  /*0720*/  IADD3 R5, P1, PT, R9, UR9, RZ ;  /* 0x0000000909057c10 */ /* 0x000fc8000ff3e0ff */
[----:B------:R-:W-:Y:S02]  /*0730*/  LEA.HI.X.SX32 R8, R9, RZ, 0x1, P1 ;  /* 0x000000ff09087211 */ /* 0x000fe400008f0eff */
[----:B0-----:R-:W-:-:S04]  /*0740*/  LEA R4, P1, R5, UR4, 0x2 ;  /* 0x0000000405047c11 */ /* 0x001fc8000f8210ff */
[----:B------:R-:W-:-:S05]  /*0750*/  LEA.HI.X R5, R5, UR5, R8, 0x2, P1 ;  /* 0x0000000505057c11 */ /* 0x000fca00088f1408 */
[----:B------:R-:W2:Y:S04]  /*0760*/  LDG.E R11, desc[UR16][R4.64] ;  /* 0x00000010040b7981 */ /* 0x000ea8000c1e1900 */
[----:B------:R-:W2:Y:S04]  /*0770*/  LDG.E R8, desc[UR16][R4.64+0x800] ;  /* 0x0008001004087981 */ /* 0x000ea8000c1e1900 */
[----:B------:R-:W3:Y:S04]  /*0780*/  LDG.E R10, desc[UR16][R4.64+0x1000] ;  /* 0x00100010040a7981 */ /* 0x000ee8000c1e1900 */
[----:B------:R-:W3:Y:S04]  /*0790*/  LDG.E R13, desc[UR16][R4.64+0x1800] ;  /* 0x00180010040d7981 */ /* 0x000ee8000c1e1900 */
[----:B------:R-:W4:Y:S04]  /*07a0*/  LDG.E R12, desc[UR16][R4.64+0x2000] ;  /* 0x00200010040c7981 */ /* 0x000f28000c1e1900 */
[----:B------:R-:W4:Y:S04]  /*07b0*/  LDG.E R15, desc[UR16][R4.64+0x2800] ;  /* 0x00280010040f7981 */ /* 0x000f28000c1e1900 */
[----:B------:R-:W5:Y:S04]  /*07c0*/  LDG.E R14, desc[UR16][R4.64+0x3000] ;  /* 0x00300010040e7981 */ /* 0x000f68000c1e1900 */
[----:B------:R-:W5:Y:S01]  /*07d0*/  LDG.E R17, desc[UR16][R4.64+0x3800] ;  /* 0x0038001004117981 */ /* 0x000f62000c1e1900 */
[----:B------:R-:W-:Y:S01]  /*07e0*/  VIADD R9, R9, 0x1000 ;  /* 0x0000100009097836 */ /* 0x000fe20000000000 */
[----:B--2---:R-:W-:-:S02]  /*07f0*/  IADD3 R18, P1, P2, R8, R0, R11 ;  /* 0x0000000008127210 */ /* 0x004fc40007a3e00b */
        /* <DEDUP_REMOVED lines=9> */
[----:B------:R-:W-:Y:S02]  /*0890*/  SHF.R.S32.HI R15, RZ, 0x1f, R15 ;  /* 0x0000001fff0f7819 */ /* 0x000fe4000001140f */
[--C-:B-----5:R-:W-:Y:S02]  /*08a0*/  IADD3 R0, P3, P4, R17, R0, R14.reuse ;  /* 0x0000000011007210 */ /* 0x120fe40007c7e00e */
[----:B------:R-:W-:-:S02]  /*08b0*/  SHF.R.S32.HI R3, RZ, 0x1f, R14 ;  /* 0x0000001fff037819 */ /* 0x000fc4000001140e */
[----:B------:R-:W-:Y:S02]  /*08c0*/  IADD3.X R12, PT, PT, R15, R10, R12, P1, P2 ;  /* 0x0000000a0f0c7210 */ /* 0x000fe40000fe440c */
[----:B------:R-:W-:-:S04]  /*08d0*/  SHF.R.S32.HI R4, RZ, 0x1f, R17 ;  /* 0x0000001fff047819 */ /* 0x000fc80000011411 */
[----:B------:R-:W-:-:S07]  /*08e0*/  IADD3.X R3, PT, PT, R4, R12, R3, P3, P4 ;  /* 0x0000000c04037210 */ /* 0x000fce0001fe8403 */
.L_x_40:
[----:B------:R-:W-:Y:S05]  /*08f0*/  BSYNC.RECONVERGENT B2 ;  /* 0x0000000000027941 */ /* 0x000fea0003800200 */
.L_x_39:
        /* <DEDUP_REMOVED lines=12> */
[----:B------:R-:W3:Y:S04]  /*09c0*/  LDG.E R10, desc[UR16][R4.64+0x800] ;  /* 0x00080010040a7981 */ /* 0x000ee8000c1e1900 */
[----:B------:R-:W4:Y:S04]  /*09d0*/  LDG.E R13, desc[UR16][R4.64+0x1000] ;  /* 0x00100010040d7981 */ /* 0x000f28000c1e1900 */
[----:B------:R-:W5:Y:S01]  /*09e0*/  LDG.E R14, desc[UR16][R4.64+0x1800] ;  /* 0x00180010040e7981 */ /* 0x000f62000c1e1900 */
[----:B------:R-:W-:Y:S01]  /*09f0*/  VIADD R9, R9, 0x800 ;  /* 0x0000080009097836 */ /* 0x000fe20000000000 */
[----:B--2---:R-:W-:-:S02]  /*0a00*/  SHF.R.S32.HI R8, RZ, 0x1f, R11 ;  /* 0x0000001fff087819 */ /* 0x004fc4000001140b */
[----:B---3--:R-:W-:Y:S02]  /*0a10*/  IADD3 R0, P1, P2, R10, R0, R11 ;  /* 0x000000000a007210 */ /* 0x008fe40007a3e00b */
[----:B------:R-:W-:Y:S02]  /*0a20*/  SHF.R.S32.HI R10, RZ, 0x1f, R10 ;  /* 0x0000001fff0a7819 */ /* 0x000fe4000001140a */
[--C-:B----4-:R-:W-:Y:S02]  /*0a30*/  SHF.R.S32.HI R12, RZ, 0x1f, R13.reuse ;  /* 0x0000001fff0c7819 */ /* 0x110fe4000001140d */
[----:B------:R-:W-:Y:S02]  /*0a40*/  IADD3.X R3, PT, PT, R10, R3, R8, P1, P2 ;  /* 0x000000030a037210 */ /* 0x000fe40000fe4408 */
[----:B-----5:R-:W-:Y:S02]  /*0a50*/  IADD3 R0, P3, P4, R14, R0, R13 ;  /* 0x000000000e007210 */ /* 0x020fe40007c7e00d */
[----:B------:R-:W-:-:S04]  /*0a60*/  SHF.R.S32.HI R14, RZ, 0x1f, R14 ;  /* 0x0000001fff0e7819 */ /* 0x000fc8000001140e */
[----:B------:R-:W-:-:S07]  /*0a70*/  IADD3.X R3, PT, PT, R14, R3, R12, P3, P4 ;  /* 0x000000030e037210 */ /* 0x000fce0001fe840c */
.L_x_42:
[----:B------:R-:W-:Y:S05]  /*0a80*/  BSYNC.RECONVERGENT B2 ;  /* 0x0000000000027941 */ /* 0x000fea0003800200 */
.L_x_41:
[----:B------:R-:W-:Y:S05]  /*0a90*/  @!P0 BRA `(.L_x_35) ;  /* 0x0000000000308947 */ /* 0x000fea0003800000 */
[----:B------:R-:W0:Y:S01]  /*0aa0*/  LDC.64 R4, c[0x0][0x380] ;  /* 0x0000e000ff047b82 */ /* 0x000e220000000a00 */
[----:B------:R-:W-:Y:S02]  /*0ab0*/  IMAD.U32 R11, RZ, RZ, UR18 ;  /* 0x00000012ff0b7e24 */ /* 0x000fe4000f8e00ff */
[----:B------:R-:W-:Y:S02]  /*0ac0*/  IMAD.MOV R6, RZ, RZ, -R6 ;  /* 0x000000ffff067224 */ /* 0x000fe400078e0a06 */
[----:B0-----:R-:W-:-:S07]  /*0ad0*/  IMAD.WIDE.U32 R4, R11, 0x3800, R4 ;  /* 0x000038000b047825 */ /* 0x001fce00078e0004 */
.L_x_43:
[----:B------:R-:W-:-:S06]  /*0ae0*/  IMAD.WIDE R10, R9, 0x4, R4 ;  /* 0x00000004090a7825 */ /* 0x000fcc00078e0204 */
[----:B------:R-:W2:Y:S01]  /*0af0*/  LDG.E R10, desc[UR16][R10.64] ;  /* 0x000000100a0a7981 */ /* 0x000ea2000c1e1900 */
[----:B------:R-:W-:Y:S02]  /*0b00*/  VIADD R6, R6, 0x1 ;  /* 0x0000000106067836 */ /* 0x000fe40000000000 */
[----:B------:R-:W-:-:S03]  /*0b10*/  VIADD R9, R9, 0x200 ;  /* 0x0000020009097836 */ /* 0x000fc60000000000 */
[----:B------:R-:W-:Y:S02]  /*0b20*/  ISETP.NE.AND P0, PT, R6, RZ, PT ;  /* 0x000000ff0600720c */ /* 0x000fe40003f05270 */
[----:B--2---:R-:W-:-:S04]  /*0b30*/  IADD3 R0, P1, PT, R10, R0, RZ ;  /* 0x000000000a007210 */ /* 0x004fc80007f3e0ff */
[----:B------:R-:W-:-:S07]  /*0b40*/  LEA.HI.X.SX32 R3, R10, R3, 0x1, P1 ;  /* 0x000000030a037211 */ /* 0x000fce00008f0eff */
[----:B------:R-:W-:Y:S05]  /*0b50*/  @P0 BRA `(.L_x_43) ;  /* 0xfffffffc00e00947 */ /* 0x000fea000383ffff */
.L_x_35:
[----:B------:R-:W-:Y:S05]  /*0b60*/  BSYNC.RECONVERGENT B1 ;  /* 0x0000000000017941 */ /* 0x000fea0003800200 */
.L_x_34:
[----:B------:R-:W-:-:S13]  /*0b70*/  ISETP.GE.AND P0, PT, R2, 0x200, PT ;  /* 0x000002000200780c */ /* 0x000fda0003f06270 */
[----:B------:R-:W-:Y:S05]  /*0b80*/  @!P0 BRA `(.L_x_44) ;  /* 0x0000000400308947 */ /* 0x000fea0003800000 */
[----:B------:R-:W0:Y:S01]  /*0b90*/  S2R R6, SR_LANEID ;  /* 0x0000000000067919 */ /* 0x000e220000000000 */
[----:B------:R-:W1:Y:S04]  /*0ba0*/  SHFL.DOWN PT, R2, R0, 0x1, 0x1f ;  /* 0x08201f0000027f89 */ /* 0x000e6800000e0000 */
        /* <DEDUP_REMOVED lines=25> */
[----:B------:R-:W-:-:S02]  /*0d40*/  @!P1 MOV R4, 0x400 ;  /* 0x0000040000049802 */ /* 0x000fc40000000f00 */
[----:B0-----:R-:W-:-:S04]  /*0d50*/  SEL R0, R0, RZ, !P0 ;  /* 0x000000ff00007207 */ /* 0x001fc80004000000 */
[----:B------:R-:W-:Y:S02]  /*0d60*/  IADD3 R9, P2, PT, R0, R3, RZ ;  /* 0x0000000300097210 */ /* 0x000fe40007f5e0ff */
[----:B------:R-:W-:Y:S02]  /*0d70*/  @!P1 SHF.R.U32.HI R3, RZ, 0x2, R7 ;  /* 0x00000002ff039819 */ /* 0x000fe40000011607 */
[----:B-1----:R-:W-:Y:S01]  /*0d80*/  SEL R2, R2, RZ, !P0 ;  /* 0x000000ff02027207 */ /* 0x002fe20004000000 */
[----:B------:R-:W0:Y:S01]  /*0d90*/  SHFL.DOWN PT, R0, R9, 0x10, 0x1f ;  /* 0x0a001f0009007f89 */ /* 0x000e2200000e0000 */
[----:B------:R-:W-:-:S03]  /*0da0*/  ISETP.GT.AND P0, PT, R6, 0xf, PT ;  /* 0x0000000f0600780c */ /* 0x000fc60003f04270 */
[----:B------:R-:W-:-:S05]  /*0db0*/  IMAD.X R11, R2, 0x1, R13, P2 ;  /* 0x00000001020b7824 */ /* 0x000fca00010e060d */
[----:B------:R-:W1:Y:S01]  /*0dc0*/  SHFL.DOWN PT, R2, R11, 0x10, 0x1f ;  /* 0x0a001f000b027f89 */ /* 0x000e6200000e0000 */
[----:B--2---:R-:W-:Y:S02]  /*0dd0*/  @!P1 LEA R5, R5, R4, 0x18 ;  /* 0x0000000405059211 */ /* 0x004fe400078ec0ff */
[----:B0-----:R-:W-:-:S04]  /*0de0*/  SEL R0, R0, RZ, !P0 ;  /* 0x000000ff00007207 */ /* 0x001fc80004000000 */
[----:B------:R-:W-:Y:S02]  /*0df0*/  IADD3 R0, P2, PT, R0, R9, RZ ;  /* 0x0000000900007210 */ /* 0x000fe40007f5e0ff */
[----:B-1----:R-:W-:Y:S02]  /*0e00*/  SEL R4, R2, RZ, !P0 ;  /* 0x000000ff02047207 */ /* 0x002fe40004000000 */
[----:B------:R-:W-:Y:S02]  /*0e10*/  @!P1 LOP3.LUT R2, R3, 0xf8, RZ, 0xc0, !PT ;  /* 0x000000f803029812 */ /* 0x000fe400078ec0ff */
[----:B------:R-:W-:Y:S01]  /*0e20*/  ISETP.NE.AND P0, PT, R7, RZ, PT ;  /* 0x000000ff0700720c */ /* 0x000fe20003f05270 */
[----:B------:R-:W-:Y:S02]  /*0e30*/  IMAD.X R3, R4, 0x1, R11, P2 ;  /* 0x0000000104037824 */ /* 0x000fe400010e060b */
[----:B------:R-:W-:Y:S02]  /*0e40*/  @!P1 IMAD.IADD R5, R2, 0x1, R5 ;  /* 0x0000000102059824 */ /* 0x000fe400078e0205 */
[----:B------:R-:W-:-:S05]  /*0e50*/  @!P1 IMAD.MOV.U32 R2, RZ, RZ, R0 ;  /* 0x000000ffff029224 */ /* 0x000fca00078e0000 */
        /* <DEDUP_REMOVED lines=8> */
[----:B--2---:R-:W1:Y:S04]  /*0ee0*/  LDS.128 R4, [UR4+0x30] ;  /* 0x00003004ff047984 */ /* 0x004e680008000c00 */
[----:B------:R-:W2:Y:S04]  /*0ef0*/  LDS.128 R20, [UR4+0x40] ;  /* 0x00004004ff147984 */ /* 0x000ea80008000c00 */
[----:B------:R-:W3:Y:S04]  /*0f00*/  LDS.128 R16, [UR4+0x50] ;  /* 0x00005004ff107984 */ /* 0x000ee80008000c00 */
[----:B------:R-:W4:Y:S01]  /*0f10*/  LDS.128 R12, [UR4+0x60] ;  /* 0x00006004ff0c7984 */ /* 0x000f220008000c00 */
[----:B0-----:R-:W-:-:S04]  /*0f20*/  IADD3 R11, P1, P2, R24, R8, R0 ;  /* 0x00000008180b7210 */ /* 0x001fc80007a3e000 */
[----:B------:R-:W-:Y:S02]  /*0f30*/  IADD3.X R25, PT, PT, R25, R9, R3, P1, P2 ;  /* 0x0000000919197210 */ /* 0x000fe40000fe4403 */
[----:B-1----:R-:W-:Y:S02]  /*0f40*/  IADD3 R3, P1, P2, R4, R11, R26 ;  /* 0x0000000b04037210 */ /* 0x002fe40007a3e01a */
[----:B------:R-:W0:Y:S02]  /*0f50*/  LDS.128 R8, [UR4+0x70] ;  /* 0x00007004ff087984 */ /* 0x000e240008000c00 */
[----:B------:R-:W-:Y:S02]  /*0f60*/  IADD3.X R5, PT, PT, R5, R25, R27, P1, P2 ;  /* 0x0000001905057210 */ /* 0x000fe40000fe441b */
[----:B------:R-:W1:Y:S01]  /*0f70*/  LDS.128 R24, [UR4+0x80] ;  /* 0x00008004ff187984 */ /* 0x000e620008000c00 */
[----:B--2---:R-:W-:-:S04]  /*0f80*/  IADD3 R3, P1, P2, R20, R3, R6 ;  /* 0x0000000314037210 */ /* 0x004fc80007a3e006 */
[----:B---3--:R-:W-:Y:S02]  /*0f90*/  IADD3 R3, P3, P4, R16, R3, R22 ;  /* 0x0000000310037210 */ /* 0x008fe40007c7e016 */
[----:B------:R-:W-:Y:S02]  /*0fa0*/  IADD3.X R7, PT, PT, R21, R5, R7, P1, P2 ;  /* 0x0000000515077210 */ /* 0x000fe40000fe4407 */
[----:B----4-:R-:W-:Y:S02]  /*0fb0*/  IADD3 R3, P1, P2, R12, R3, R18 ;  /* 0x000000030c037210 */ /* 0x010fe40007a3e012 */
[----:B------:R-:W-:-:S04]  /*0fc0*/  IADD3.X R17, PT, PT, R17, R7, R23, P3, P4 ;  /* 0x0000000711117210 */ /* 0x000fc80001fe8417 */
[----:B------:R-:W-:Y:S02]  /*0fd0*/  IADD3.X R13, PT, PT, R13, R17, R19, P1, P2 ;  /* 0x000000110d0d7210 */ /* 0x000fe40000fe4413 */
[----:B0-----:R-:W-:-:S04]  /*0fe0*/  IADD3 R3, P3, P4, R8, R3, R14 ;  /* 0x0000000308037210 */ /* 0x001fc80007c7e00e */
[----:B-1----:R-:W-:Y:S02]  /*0ff0*/  IADD3 R3, P1, P2, R24, R3, R10 ;  /* 0x0000000318037210 */ /* 0x002fe40007a3e00a */
[----:B------:R-:W-:Y:S02]  /*1000*/  IADD3.X R9, PT, PT, R9, R13, R15, P3, P4 ;  /* 0x0000000d09097210 */ /* 0x000fe40001fe840f */
[----:B------:R-:W-:Y:S02]  /*1010*/  IADD3 R0, P3, PT, R3, R26, RZ ;  /* 0x0000001a03007210 */ /* 0x000fe40007f7e0ff */
[----:B------:R-:W-:-:S05]  /*1020*/  IADD3.X R3, PT, PT, R25, R9, R11, P1, P2 ;  /* 0x0000000919037210 */ /* 0x000fca0000fe440b */
[----:B------:R-:W-:Y:S01]  /*1030*/  IMAD.X R3, R3, 0x1, R27, P3 ;  /* 0x0000000103037824 */ /* 0x000fe200018e061b */
[----:B------:R-:W-:Y:S06]  /*1040*/  BRA `(.L_x_45) ;  /* 0x0000001c00607947 */ /* 0x000fec0003800000 */
.L_x_44:
[----:B------:R-:W-:-:S04]  /*1050*/  LOP3.LUT R4, R7, 0x3e0, RZ, 0xc0, !PT ;  /* 0x000003e007047812 */ /* 0x000fc800078ec0ff */
[----:B------:R-:W-:Y:S01]  /*1060*/  LOP3.LUT R9, RZ, R4, RZ, 0x33, !PT ;  /* 0x00000004ff097212 */ /* 0x000fe200078e33ff */
[----:B------:R-:W-:Y:S02]  /*1070*/  VIADD R5, R4, 0x20 ;  /* 0x0000002004057836 */ /* 0x000fe40000000000 */
[----:B------:R-:W0:Y:S03]  /*1080*/  S2R R4, SR_LANEID ;  /* 0x0000000000047919 */ /* 0x000e260000000000 */
[----:B------:R-:W-:Y:S01]  /*1090*/  ISETP.GT.AND P0, PT, R5, R2, PT ;  /* 0x000000020500720c */ /* 0x000fe20003f04270 */
[----:B------:R-:W-:-:S05]  /*10a0*/  IMAD.IADD R5, R2, 0x1, R9 ;  /* 0x0000000102057824 */ /* 0x000fca00078e0209 */
[----:B------:R-:W-:-:S05]  /*10b0*/  SEL R5, R5, 0x1f, P0 ;  /* 0x0000001f05057807 */ /* 0x000fca0000000000 */
[----:B------:R-:W1:Y:S04]  /*10c0*/  SHFL.DOWN PT, R6, R0, 0x1, R5 ;  /* 0x0820000000067989 */ /* 0x000e6800000e0005 */
        /* <DEDUP_REMOVED lines=12> */
[----:B------:R-:W-:Y:S01]  /*1190*/  IADD3 R11, P1, PT, R6, R9, RZ ;  /* 0x00000009060b7210 */ /* 0x000fe20007f3e0ff */
[----:B------:R-:W-:Y:S01]  /*11a0*/  VIADD R6, R4, 0x4 ;  /* 0x0000000404067836 */ /* 0x000fe20000000000 */
[----:B-1----:R-:W-:-:S03]  /*11b0*/  SEL R8, R8, RZ, !P0 ;  /* 0x000000ff08087207 */ /* 0x002fc60004000000 */
[----:B------:R-:W0:Y:S01]  /*11c0*/  SHFL.DOWN PT, R0, R11, 0x4, R5 ;  /* 0x088000000b007989 */ /* 0x000e2200000e0005 */
[----:B------:R-:W-:Y:S01]  /*11d0*/  ISETP.GT.AND P0, PT, R6, R5, PT ;  /* 0x000000050600720c */ /* 0x000fe20003f04270 */
[----:B------:R-:W-:Y:S02]  /*11e0*/  IMAD.X R8, R8, 0x1, R12, P1 ;  /* 0x0000000108087824 */ /* 0x000fe400008e060c */
[C---:B------:R-:W-:Y:S01]  /*11f0*/  VIADD R6, R4.reuse, 0x8 ;  /* 0x0000000804067836 */ /* 0x040fe20000000000 */
[----:B------:R-:W1:Y:S01]  /*1200*/  @!P2 S2R R12, SR_CgaCtaId ;  /* 0x00000000000ca919 */ /* 0x000e620000008800 */
[----:B------:R-:W-:Y:S01]  /*1210*/  VIADD R4, R4, 0x10 ;  /* 0x0000001004047836 */ /* 0x000fe20000000000 */
[----:B------:R-:W2:Y:S01]  /*1220*/  SHFL.DOWN PT, R3, R8, 0x4, R5 ;  /* 0x0880000008037989 */ /* 0x000ea200000e0005 */
        /* <DEDUP_REMOVED lines=9> */
[----:B------:R-:W-:Y:S02]  /*12c0*/  @!P2 MOV R9, 0x400 ;  /* 0x000004000009a802 */ /* 0x000fe40000000f00 */
[----:B--2---:R-:W-:Y:S01]  /*12d0*/  SEL R3, R3, RZ, !P0 ;  /* 0x000000ff03037207 */ /* 0x004fe20004000000 */
[----:B------:R-:W0:Y:S01]  /*12e0*/  SHFL.DOWN PT, R0, R6, 0x10, R5 ;  /* 0x0a00000006007989 */ /* 0x000e2200000e0005 */
[----:B------:R-:W-:Y:S02]  /*12f0*/  ISETP.GT.AND P0, PT, R4, R5, PT ;  /* 0x000000050400720c */ /* 0x000fe40003f04270 */
[----:B------:R-:W-:Y:S01]  /*1300*/  @!P2 SHF.R.U32.HI R4, RZ, 0x2, R7 ;  /* 0x00000002ff04a819 */ /* 0x000fe20000011607 */
[----:B------:R-:W-:Y:S01]  /*1310*/  IMAD.X R8, R3, 0x1, R10, P1 ;  /* 0x0000000103087824 */ /* 0x000fe200008e060a */
[----:B-1----:R-:W-:-:S02]  /*1320*/  @!P2 LEA R9, R12, R9, 0x18 ;  /* 0x000000090c09a211 */ /* 0x002fc400078ec0ff */
[----:B------:R-:W-:Y:S02]  /*1330*/  @!P2 LOP3.LUT R4, R4, 0xf8, RZ, 0xc0, !PT ;  /* 0x000000f80404a812 */ /* 0x000fe400078ec0ff */
[----:B------:R-:W1:Y:S03]  /*1340*/  SHFL.DOWN PT, R3, R8, 0x10, R5 ;  /* 0x0a00000008037989 */ /* 0x000e6600000e0005 */
[----:B------:R-:W-:Y:S01]  /*1350*/  @!P2 IMAD.IADD R9, R4, 0x1, R9 ;  /* 0x000000010409a824 */ /* 0x000fe200078e0209 */
[----:B0-----:R-:W-:-:S04]  /*1360*/  SEL R0, R0, RZ, !P0 ;  /* 0x000000ff00007207 */ /* 0x001fc80004000000 */
[----:B------:R-:W-:Y:S02]  /*1370*/  IADD3 R0, P1, PT, R0, R6, RZ ;  /* 0x0000000600007210 */ /* 0x000fe40007f3e0ff */
[----:B-1----:R-:W-:-:S03]  /*1380*/  SEL R3, R3, RZ, !P0 ;  /* 0x000000ff03037207 */ /* 0x002fc60004000000 */
[----:B------:R-:W-:Y:S01]  /*1390*/  @!P2 IMAD.MOV.U32 R4, RZ, RZ, R0 ;  /* 0x000000ffff04a224 */ /* 0x000fe200078e0000 */
[----:B------:R-:W-:Y:S01]  /*13a0*/  ISETP.NE.AND P0, PT, R7, RZ, PT ;  /* 0x000000ff0700720c */ /* 0x000fe20003f05270 */
[----:B------:R-:W-:-:S04]  /*13b0*/  IMAD.X R3, R3, 0x1, R8, P1 ;  /* 0x0000000103037824 */ /* 0x000fc800008e0608 */
[----:B------:R-:W-:-:S05]  /*13c0*/  @!P2 IMAD.MOV.U32 R5, RZ, RZ, R3 ;  /* 0x000000ffff05a224 */ /* 0x000fca00078e0003 */
[----:B------:R1:W-:Y:S01]  /*13d0*/  @!P2 STS.64 [R9+0x10], R4 ;  /* 0x000010040900a388 */ /* 0x0003e20000000a00 */
[----:B------:R-:W-:Y:S06]  /*13e0*/  BAR.SYNC.DEFER_BLOCKING 0x0 ;  /* 0x0000000000007b1d */ /* 0x000fec0000010000 */
[----:B------:R-:W-:Y:S05]  /*13f0*/  @P0 BRA `(.L_x_45) ;  /* 0x0000001800740947 */ /* 0x000fea0003800000 */
[----:B------:R-:W0:Y:S01]  /*1400*/  S2UR UR5, SR_CgaCtaId ;  /* 0x00000000000579c3 */ /* 0x000e220000008800 */
[----:B------:R-:W-:Y:S01]  /*1410*/  UMOV UR4, 0x400 ;  /* 0x0000040000047882 */ /* 0x000fe20000000000 */
[C---:B------:R-:W-:Y:S02]  /*1420*/  ISETP.GT.AND P1, PT, R2.reuse, 0x20, PT ;  /* 0x000000200200780c */ /* 0x040fe40003f24270 */
[C---:B------:R-:W-:Y:S02]  /*1430*/  ISETP.GT.AND P2, PT, R2.reuse, 0x40, PT ;  /* 0x000000400200780c */ /* 0x040fe40003f44270 */
[----:B------:R-:W-:Y:S01]  /*1440*/  ISETP.GT.AND P6, PT, R2, 0x1a0, PT ;  /* 0x000001a00200780c */ /* 0x000fe20003fc4270 */
[----:B0-----:R-:W-:-:S09]  /*1450*/  ULEA UR4, UR5, UR4, 0x18 ;  /* 0x0000000405047291 */ /* 0x001fd2000f8ec0ff */
[----:B------:R-:W0:Y:S04]  /*1460*/  LDS.64 R20, [UR4+0x18] ;  /* 0x00001804ff147984 */ /* 0x000e280008000a00 */
[----:B-1----:R-:W1:Y:S04]  /*1470*/  LDS.128 R4, [UR4+0x20] ;  /* 0x00002004ff047984 */ /* 0x002e680008000c00 */
[----:B------:R-:W2:Y:S04]  /*1480*/  LDS.128 R16, [UR4+0x30] ;  /* 0x00003004ff107984 */ /* 0x000ea80008000c00 */
[----:B------:R-:W3:Y:S04]  /*1490*/  LDS.128 R8, [UR4+0x40] ;  /* 0x00004004ff087984 */ /* 0x000ee80008000c00 */
[----:B------:R-:W4:Y:S04]  /*14a0*/  LDS.128 R12, [UR4+0x50] ;  /* 0x00005004ff0c7984 */ /* 0x000f280008000c00 */
[----:B------:R-:W-:Y:S01]  /*14b0*/  LDS.128 R24, [UR4+0x70] ;  /* 0x00007004ff187984 */ /* 0x000fe20008000c00 */
[----:B0-----:R-:W-:-:S02]  /*14c0*/  SEL R22, R20, RZ, P1 ;  /* 0x000000ff14167207 */ /* 0x001fc40000800000 */
[----:B------:R-:W-:Y:S02]  /*14d0*/  SEL R20, R21, RZ, P1 ;  /* 0x000000ff15147207 */ /* 0x000fe40000800000 */
[----:B-1----:R-:W-:Y:S02]  /*14e0*/  SEL R23, R4, RZ, P2 ;  /* 0x000000ff04177207 */ /* 0x002fe40001000000 */
[----:B------:R-:W-:Y:S02]  /*14f0*/  SEL R4, R5, RZ, P2 ;  /* 0x000000ff05047207 */ /* 0x000fe40001000000 */
[C---:B------:R-:W-:Y:S02]  /*1500*/  ISETP.GT.AND P1, PT, R2.reuse, 0x60, PT ;  /* 0x000000600200780c */ /* 0x040fe40003f24270 */
[----:B------:R-:W-:Y:S02]  /*1510*/  IADD3 R22, P3, P4, R23, R22, R0 ;  /* 0x0000001617167210 */ /* 0x000fe40007c7e000 */
[----:B------:R-:W-:-:S02]  /*1520*/  ISETP.GT.AND P2, PT, R2, 0x80, PT ;  /* 0x000000800200780c */ /* 0x000fc40003f44270 */
[----:B------:R-:W-:Y:S02]  /*1530*/  SEL R21, R6, RZ, P1 ;  /* 0x000000ff06157207 */ /* 0x000fe40000800000 */
[----:B------:R-:W-:Y:S02]  /*1540*/  SEL R0, R7, RZ, P1 ;  /* 0x000000ff07007207 */ /* 0x000fe40000800000 */
[----:B------:R-:W-:Y:S02]  /*1550*/  IADD3.X R3, PT, PT, R4, R20, R3, P3, P4 ;  /* 0x0000001404037210 */ /* 0x000fe40001fe8403 */
[----:B------:R-:W0:Y:S01]  /*1560*/  LDS.128 R4, [UR4+0x60] ;  /* 0x00006004ff047984 */ /* 0x000e220008000c00 */
[----:B--2---:R-:W-:Y:S02]  /*1570*/  SEL R16, R16, RZ, P2 ;  /* 0x000000ff10107207 */ /* 0x004fe40001000000 */
[----:B------:R-:W-:Y:S02]  /*1580*/  SEL R20, R17, RZ, P2 ;  /* 0x000000ff11147207 */ /* 0x000fe40001000000 */
[----:B------:R-:W-:-:S02]  /*1590*/  IADD3 R16, P3, P4, R16, R22, R21 ;  /* 0x0000001610107210 */ /* 0x000fc40007c7e015 */
[----:B------:R-:W-:Y:S02]  /*15a0*/  ISETP.GT.AND P2, PT, R2, 0xa0, PT ;  /* 0x000000a00200780c */ /* 0x000fe40003f44270 */
[----:B------:R-:W-:Y:S02]  /*15b0*/  IADD3.X R3, PT, PT, R20, R3, R0, P3, P4 ;  /* 0x0000000314037210 */ /* 0x000fe40001fe8400 */
[----:B------:R-:W1:Y:S01]  /*15c0*/  LDS.128 R20, [UR4+0x80] ;  /* 0x00008004ff147984 */ /* 0x000e620008000c00 */
[----:B------:R-:W-:Y:S02]  /*15d0*/  ISETP.GT.AND P1, PT, R2, 0xc0, PT ;  /* 0x000000c00200780c */ /* 0x000fe40003f24270 */
[----:B------:R-:W-:Y:S02]  /*15e0*/  SEL R17, R18, RZ, P2 ;  /* 0x000000ff12117207 */ /* 0x000fe40001000000 */
[----:B---3--:R-:W-:Y:S02]  /*15f0*/  SEL R8, R8, RZ, P1 ;  /* 0x000000ff08087207 */ /* 0x008fe40000800000 */
[----:B------:R-:W-:-:S02]  /*1600*/  SEL R18, R19, RZ, P2 ;  /* 0x000000ff13127207 */ /* 0x000fc40001000000 */
[C---:B------:R-:W-:Y:S02]  /*1610*/  ISETP.GT.AND P2, PT, R2.reuse, 0xe0, PT ;  /* 0x000000e00200780c */ /* 0x040fe40003f44270 */
[----:B------:R-:W-:Y:S02]  /*1620*/  ISETP.GT.AND P3, PT, R2, 0x100, PT ;  /* 0x000001000200780c */ /* 0x000fe40003f64270 */
[----:B------:R-:W-:Y:S02]  /*1630*/  IADD3 R0, P4, P5, R8, R16, R17 ;  /* 0x0000001008007210 */ /* 0x000fe40007d9e011 */
[----:B------:R-:W-:Y:S02]  /*1640*/  SEL R16, R9, RZ, P1 ;  /* 0x000000ff09107207 */ /* 0x000fe40000800000 */
[----:B------:R-:W-:Y:S02]  /*1650*/  SEL R8, R10, RZ, P2 ;  /* 0x000000ff0a087207 */ /* 0x000fe40001000000 */
[----:B----4-:R-:W-:-:S02]  /*1660*/  SEL R9, R12, RZ, P3 ;  /* 0x000000ff0c097207 */ /* 0x010fc40001800000 */
[----:B------:R-:W-:Y:S02]  /*1670*/  ISETP.GT.AND P1, PT, R2, 0x120, PT ;  /* 0x000001200200780c */ /* 0x000fe40003f24270 */
[----:B------:R-:W-:Y:S02]  /*1680*/  SEL R11, R11, RZ, P2 ;  /* 0x000000ff0b0b7207 */ /* 0x000fe40001000000 */
[----:B------:R-:W-:Y:S02]  /*1690*/  IADD3.X R3, PT, PT, R16, R3, R18, P4, P5 ;  /* 0x0000000310037210 */ /* 0x000fe400027ea412 */
[----:B------:R-:W-:Y:S02]  /*16a0*/  SEL R10, R13, RZ, P3 ;  /* 0x000000ff0d0a7207 */ /* 0x000fe40001800000 */
[----:B------:R-:W-:Y:S02]  /*16b0*/  IADD3 R8, P3, P4, R9, R0, R8 ;  /* 0x0000000009087210 */ /* 0x000fe40007c7e008 */
[----:B------:R-:W-:-:S02]  /*16c0*/  ISETP.GT.AND P2, PT, R2, 0x140, PT ;  /* 0x000001400200780c */ /* 0x000fc40003f44270 */
[----:B------:R-:W-:Y:S02]  /*16d0*/  SEL R9, R14, RZ, P1 ;  /* 0x000000ff0e097207 */ /* 0x000fe40000800000 */
[----:B------:R-:W-:Y:S02]  /*16e0*/  SEL R14, R15, RZ, P1 ;  /* 0x000000ff0f0e7207 */ /* 0x000fe40000800000 */
[----:B------:R-:W-:Y:S02]  /*16f0*/  ISETP.GT.AND P1, PT, R2, 0x160, PT ;  /* 0x000001600200780c */ /* 0x000fe40003f24270 */
[----:B0-----:R-:W-:Y:S02]  /*1700*/  SEL R0, R4, RZ, P2 ;  /* 0x000000ff04007207 */ /* 0x001fe40001000000 */
[----:B------:R-:W-:Y:S02]  /*1710*/  ISETP.GT.AND P5, PT, R2, 0x180, PT ;  /* 0x000001800200780c */ /* 0x000fe40003fa4270 */
[----:B------:R-:W-:-:S02]  /*1720*/  IADD3.X R10, PT, PT, R10, R3, R11, P3, P4 ;  /* 0x000000030a0a7210 */ /* 0x000fc40001fe840b */
[----:B------:R-:W-:Y:S02]  /*1730*/  SEL R3, R6, RZ, P1 ;  /* 0x000000ff06037207 */ /* 0x000fe40000800000 */
[----:B------:R-:W-:Y:S02]  /*1740*/  SEL R7, R7, RZ, P1 ;  /* 0x000000ff07077207 */ /* 0x000fe40000800000 */
[----:B------:R-:W-:Y:S02]  /*1750*/  SEL R5, R5, RZ, P2 ;  /* 0x000000ff05057207 */ /* 0x000fe40001000000 */
[----:B------:R-:W-:Y:S02]  /*1760*/  IADD3 R0, P1, P3, R0, R8, R9 ;  /* 0x0000000800007210 */ /* 0x000fe40007b3e009 */
[----:B------:R-:W-:Y:S02]  /*1770*/  SEL R4, R24, RZ, P5 ;  /* 0x000000ff18047207 */ /* 0x000fe40002800000 */
[----:B------:R-:W-:-:S02]  /*1780*/  ISETP.GT.AND P2, PT, R2, 0x1c0, PT ;  /* 0x000001c00200780c */ /* 0x000fc40003f44270 */
[----:B------:R-:W-:Y:S02]  /*1790*/  IADD3.X R5, PT, PT, R5, R10, R14, P1, P3 ;  /* 0x0000000a05057210 */ /* 0x000fe40000fe640e */
[----:B------:R-:W-:Y:S02]  /*17a0*/  IADD3 R4, P3, P4, R4, R0, R3 ;  /* 0x0000000004047210 */ /* 0x000fe40007c7e003 */
[----:B------:R-:W-:Y:S02]  /*17b0*/  SEL R0, R26, RZ, P6 ;  /* 0x000000ff1a007207 */ /* 0x000fe40003000000 */
[----:B-1----:R-:W-:Y:S02]  /*17c0*/  SEL R3, R20, RZ, P2 ;  /* 0x000000ff14037207 */ /* 0x002fe40001000000 */
[----:B------:R-:W-:Y:S02]  /*17d0*/  ISETP.GT.AND P1, PT, R2, 0x1e0, PT ;  /* 0x000001e00200780c */ /* 0x000fe40003f24270 */
[----:B------:R-:W-:-:S02]  /*17e0*/  SEL R24, R25, RZ, P5 ;  /* 0x000000ff19187207 */ /* 0x000fc40002800000 */
[----:B------:R-:W-:Y:S02]  /*17f0*/  SEL R27, R27, RZ, P6 ;  /* 0x000000ff1b1b7207 */ /* 0x000fe40003000000 */
[----:B------:R-:W-:Y:S02]  /*1800*/  IADD3 R3, P5, P6, R3, R4, R0 ;  /* 0x0000000403037210 */ /* 0x000fe40007ebe000 */
[----:B------:R-:W-:Y:S02]  /*1810*/  SEL R0, R22, RZ, P1 ;  /* 0x000000ff16007207 */ /* 0x000fe40000800000 */
[----:B------:R-:W-:Y:S02]  /*1820*/  IADD3.X R4, PT, PT, R24, R5, R7, P3, P4 ;  /* 0x0000000518047210 */ /* 0x000fe40001fe8407 */
[----:B------:R-:W-:Y:S02]  /*1830*/  SEL R2, R21, RZ, P2 ;  /* 0x000000ff15027207 */ /* 0x000fe40001000000 */
[----:B------:R-:W-:-:S02]  /*1840*/  IADD3 R0, P2, PT, R0, R3, RZ ;  /* 0x0000000300007210 */ /* 0x000fc40007f5e0ff */
[----:B------:R-:W-:Y:S02]  /*1850*/  SEL R3, R23, RZ, P1 ;  /* 0x000000ff17037207 */ /* 0x000fe40000800000 */
[----:B------:R-:W-:-:S05]  /*1860*/  IADD3.X R2, PT, PT, R2, R4, R27, P5, P6 ;  /* 0x0000000402027210 */ /* 0x000fca0002fec41b */
[----:B------:R-:W-:Y:S01]  /*1870*/  IMAD.X R3, R3, 0x1, R2, P2 ;  /* 0x0000000103037824 */ /* 0x000fe200010e0602 */
[----:B------:R-:W-:Y:S06]  /*1880*/  BRA `(.L_x_45) ;  /* 0x0000001400507947 */ /* 0x000fec0003800000 */
.L_x_31:
[----:B------:R-:W0:Y:S01]  /*1890*/  S2R R2, SR_TID.X ;  /* 0x0000000000027919 */ /* 0x000e220000002100 */
[----:B------:R-:W1:Y:S01]  /*18a0*/  LDC.64 R4, c[0x0][0x380] ;  /* 0x0000e000ff047b82 */ /* 0x000e620000000a00 */
[----:B0-----:R-:W-:-:S04]  /*18b0*/  VIADD R7, R2, UR9 ;  /* 0x0000000902077c36 */ /* 0x001fc80008000000 */
[----:B-1----:R-:W-:-:S05]  /*18c0*/  IMAD.WIDE.U32 R4, R7, 0x4, R4 ;  /* 0x0000000407047825 */ /* 0x002fca00078e0004 */
[----:B------:R-:W2:Y:S04]  /*18d0*/  LDG.E R0, desc[UR16][R4.64] ;  /* 0x0000001004007981 */ /* 0x000ea8000c1e1900 */
[----:B------:R-:W3:Y:S04]  /*18e0*/  LDG.E R7, desc[UR16][R4.64+0x800] ;  /* 0x0008001004077981 */ /* 0x000ee8000c1e1900 */
[----:B------:R-:W3:Y:S04]  /*18f0*/  LDG.E R8, desc[UR16][R4.64+0x1000] ;  /* 0x0010001004087981 */ /* 0x000ee8000c1e1900 */
[----:B------:R-:W4:Y:S04]  /*1900*/  LDG.E R9, desc[UR16][R4.64+0x1800] ;  /* 0x0018001004097981 */ /* 0x000f28000c1e1900 */
[----:B------:R-:W4:Y:S04]  /*1910*/  LDG.E R10, desc[UR16][R4.64+0x2000] ;  /* 0x00200010040a7981 */ /* 0x000f28000c1e1900 */
[----:B------:R-:W5:Y:S04]  /*1920*/  LDG.E R11, desc[UR16][R4.64+0x2800] ;  /* 0x00280010040b7981 */ /* 0x000f68000c1e1900 */
[----:B------:R-:W5:Y:S01]  /*1930*/  LDG.E R12, desc[UR16][R4.64+0x3000] ;  /* 0x00300010040c7981 */ /* 0x000f62000c1e1900 */
[----:B------:R-:W-:-:S04]  /*1940*/  ISETP.GE.U32.AND P0, PT, R15, UR5, PT ;  /* 0x000000050f007c0c */ /* 0x000fc8000bf06070 */
[----:B------:R-:W-:Y:S02]  /*1950*/  ISETP.GE.U32.AND.EX P0, PT, R16, UR4, PT, P0 ;  /* 0x0000000410007c0c */ /* 0x000fe4000bf06100 */
[--C-:B--2---:R-:W-:Y:S02]  /*1960*/  SHF.R.S32.HI R13, RZ, 0x1f, R0.reuse ;  /* 0x0000001fff0d7819 */ /* 0x104fe40000011400 */
[----:B---3--:R-:W-:Y:S02]  /*1970*/  IADD3 R14, P1, P2, R8, R7, R0 ;  /* 0x00000007080e7210 */ /* 0x008fe40007a3e000 */
[----:B------:R-:W-:Y:S02]  /*1980*/  SHF.R.S32.HI R0, RZ, 0x1f, R7 ;  /* 0x0000001fff007819 */ /* 0x000fe40000011407 */
[----:B------:R-:W-:-:S04]  /*1990*/  SHF.R.S32.HI R8, RZ, 0x1f, R8 ;  /* 0x0000001fff087819 */ /* 0x000fc80000011408 */
[----:B------:R-:W-:Y:S02]  /*19a0*/  IADD3.X R8, PT, PT, R8, R0, R13, P1, P2 ;  /* 0x0000000008087210 */ /* 0x000fe40000fe440d */
[--C-:B----4-:R-:W-:Y:S02]  /*19b0*/  IADD3 R0, P1, P2, R10, R14, R9.reuse ;  /* 0x0000000e0a007210 */ /* 0x110fe40007a3e009 */
[----:B------:R-:W-:Y:S02]  /*19c0*/  SHF.R.S32.HI R9, RZ, 0x1f, R9 ;  /* 0x0000001fff097819 */ /* 0x000fe40000011409 */
[----:B------:R-:W-:Y:S02]  /*19d0*/  SHF.R.S32.HI R10, RZ, 0x1f, R10 ;  /* 0x0000001fff0a7819 */ /* 0x000fe4000001140a */
[----:B-----5:R-:W-:Y:S02]  /*19e0*/  SHF.R.S32.HI R7, RZ, 0x1f, R12 ;  /* 0x0000001fff077819 */ /* 0x020fe4000001140c */
[----:B------:R-:W-:-:S02]  /*19f0*/  IADD3.X R9, PT, PT, R10, R8, R9, P1, P2 ;  /* 0x000000080a097210 */ /* 0x000fc40000fe4409 */
[--C-:B------:R-:W-:Y:S02]  /*1a00*/  IADD3 R5, P1, P2, R12, R0, R11.reuse ;  /* 0x000000000c057210 */ /* 0x100fe40007a3e00b */
[----:B------:R-:W-:-:S04]  /*1a10*/  SHF.R.S32.HI R0, RZ, 0x1f, R11 ;  /* 0x0000001fff007819 */ /* 0x000fc8000001140b */
[----:B------:R-:W-:Y:S01]  /*1a20*/  IADD3.X R0, PT, PT, R7, R9, R0, P1, P2 ;  /* 0x0000000907007210 */ /* 0x000fe20000fe4400 */
[----:B------:R-:W-:Y:S06]  /*1a30*/  @!P0 BRA `(.L_x_46) ;  /* 0x0000000c00b48947 */ /* 0x000fec0003800000 */
[----:B------:R-:W-:Y:S01]  /*1a40*/  UIADD3 UR7, UP0, UPT, UR5, UR9, URZ ;  /* 0x0000000905077290 */ /* 0x000fe2000ff1e0ff */
[----:B------:R-:W-:Y:S01]  /*1a50*/  IADD3 R18, P2, PT, R6, -0xe00, RZ ;  /* 0xfffff20006127810 */ /* 0x000fe20007f5e0ff */
[----:B------:R-:W0:Y:S01]  /*1a60*/  LDCU.64 UR12, c[0x0][0x380] ;  /* 0x00007000ff0c77ac */ /* 0x000e220008000a00 */
[----:B------:R-:W-:Y:S02]  /*1a70*/  LOP3.LUT R9, RZ, R2, RZ, 0x33, !PT ;  /* 0x00000002ff097212 */ /* 0x000fe400078e33ff */
[----:B------:R-:W-:Y:S01]  /*1a80*/  IADD3.X R7, PT, PT, R3, -0x1, RZ, P2, !PT ;  /* 0xffffffff03077810 */ /* 0x000fe200017fe4ff */
[----:B------:R-:W-:Y:S01]  /*1a90*/  UIADD3.X UR8, UPT, UPT, URZ, UR4, URZ, UP0, !UPT ;  /* 0x00000004ff087290 */ /* 0x000fe200087fe4ff */
[----:B------:R-:W-:Y:S01]  /*1aa0*/  ISETP.LT.U32.AND P0, PT, R18, UR7, PT ;  /* 0x0000000712007c0c */ /* 0x000fe2000bf01070 */
[----:B------:R-:W-:Y:S01]  /*1ab0*/  UMOV UR6, UR5 ;  /* 0x0000000500067c82 */ /* 0x000fe20008000000 */
[----:B------:R-:W-:Y:S01]  /*1ac0*/  IADD3 R4, P1, PT, R2, UR7, RZ ;  /* 0x0000000702047c10 */ /* 0x000fe2000ff3e0ff */
[----:B------:R-:W-:Y:S01]  /*1ad0*/  UMOV UR4, URZ ;  /* 0x000000ff00047c82 */ /* 0x000fe20008000000 */
[----:B------:R-:W-:Y:S01]  /*1ae0*/  IADD3 R9, PT, PT, R6, -UR5, R9 ;  /* 0x8000000506097c10 */ /* 0x000fe2000fffe009 */
[----:B------:R-:W-:Y:S01]  /*1af0*/  IMAD.U32 R10, RZ, RZ, UR8 ;  /* 0x00000008ff0a7e24 */ /* 0x000fe2000f8e00ff */
[----:B------:R-:W-:Y:S01]  /*1b00*/  UMOV UR10, UR8 ;  /* 0x00000008000a7c82 */ /* 0x000fe20008000000 */
[----:B------:R-:W-:-:S03]  /*1b10*/  IMAD.X R11, RZ, RZ, UR8, P1 ;  /* 0x00000008ff0b7e24 */ /* 0x000fc600088e06ff */
[----:B------:R-:W-:Y:S02]  /*1b20*/  ISETP.GT.U32.AND.EX P0, PT, R10, R7, PT, P0 ;  /* 0x000000070a00720c */ /* 0x000fe40003f04100 */
[----:B0-----:R-:W-:-:S04]  /*1b30*/  LEA R8, P2, R4, UR12, 0x2 ;  /* 0x0000000c04087c11 */ /* 0x001fc8000f8410ff */
[----:B------:R-:W-:Y:S02]  /*1b40*/  IADD3 R8, P1, PT, R8, 0x4000, RZ ;  /* 0x0000400008087810 */ /* 0x000fe40007f3e0ff */
[----:B------:R-:W-:Y:S01]  /*1b50*/  LEA.HI.X R2, R4, UR13, R11, 0x2, P2 ;  /* 0x0000000d04027c11 */ /* 0x000fe200090f140b */
[----:B------:R-:W-:Y:S01]  /*1b60*/  VIADD R4, R9, -UR9 ;  /* 0x8000000909047c36 */ /* 0x000fe20008000000 */
[----:B------:R-:W-:-:S03]  /*1b70*/  UMOV UR9, UR7 ;  /* 0x0000000700097c82 */ /* 0x000fc60008000000 */
[----:B------:R-:W-:Y:S01]  /*1b80*/  IMAD.X R9, RZ, RZ, R2, P1 ;  /* 0x000000ffff097224 */ /* 0x000fe200008e0602 */
[----:B------:R-:W-:Y:S06]  /*1b90*/  @P0 BRA `(.L_x_47) ;  /* 0x0000000000d40947 */ /* 0x000fec0003800000 */
[----:B------:R-:W0:Y:S01]  /*1ba0*/  LDC.64 R2, c[0x0][0x3b8] ;  /* 0x0000ee00ff027b82 */ /* 0x000e220000000a00 */
[----:B------:R-:W1:Y:S01]  /*1bb0*/  LDCU UR11, c[0x0][0x3c0] ;  /* 0x00007800ff0b77ac */ /* 0x000e620008000800 */
[----:B------:R-:W2:Y:S01]  /*1bc0*/  LDCU.64 UR12, c[0x0][0x380] ;  /* 0x00007000ff0c77ac */ /* 0x000ea20008000a00 */
[----:B------:R-:W-:Y:S01]  /*1bd0*/  NOP ;  /* 0x0000000000007918 */ /* 0x000fe20000000000 */
.L_x_48:
[----:B------:R-:W3:Y:S02]  /*1be0*/  S2R R6, SR_TID.X ;  /* 0x0000000000067919 */ /* 0x000ee40000002100 */
[----:B---3--:R-:W-:-:S05]  /*1bf0*/  IADD3 R6, P0, PT, R6, UR7, RZ ;  /* 0x0000000706067c10 */ /* 0x008fca000ff1e0ff */
[----:B------:R-:W-:Y:S01]  /*1c00*/  IMAD.X R11, RZ, RZ, UR8, P0 ;  /* 0x00000008ff0b7e24 */ /* 0x000fe200080e06ff */
[----:B--2---:R-:W-:-:S04]  /*1c10*/  LEA R10, P0, R6, UR12, 0x2 ;  /* 0x0000000c060a7c11 */ /* 0x004fc8000f8010ff */
[----:B------:R-:W-:-:S05]  /*1c20*/  LEA.HI.X R11, R6, UR13, R11, 0x2, P0 ;  /* 0x0000000d060b7c11 */ /* 0x000fca00080f140b */
[----:B------:R-:W2:Y:S04]  /*1c30*/  LDG.E R6, desc[UR16][R10.64] ;  /* 0x000000100a067981 */ /* 0x000ea8000c1e1900 */
[----:B------:R-:W2:Y:S04]  /*1c40*/  LDG.E R15, desc[UR16][R10.64+0x800] ;  /* 0x000800100a0f7981 */ /* 0x000ea8000c1e1900 */
[----:B------:R-:W3:Y:S04]  /*1c50*/  LDG.E R16, desc[UR16][R10.64+0x1000] ;  /* 0x001000100a107981 */ /* 0x000ee8000c1e1900 */
[----:B------:R-:W3:Y:S04]  /*1c60*/  LDG.E R17, desc[UR16][R10.64+0x1800] ;  /* 0x001800100a117981 */ /* 0x000ee8000c1e1900 */
[----:B------:R-:W4:Y:S04]  /*1c70*/  LDG.E R13, desc[UR16][R10.64+0x2000] ;  /* 0x002000100a0d7981 */ /* 0x000f28000c1e1900 */
[----:B------:R-:W5:Y:S04]  /*1c80*/  LDG.E R12, desc[UR16][R10.64+0x2800] ;  /* 0x002800100a0c7981 */ /* 0x000f68000c1e1900 */
[----:B------:R3:W5:Y:S01]  /*1c90*/  LDG.E R14, desc[UR16][R10.64+0x3000] ;  /* 0x003000100a0e7981 */ /* 0x000762000c1e1900 */
[----:B-1----:R-:W-:-:S04]  /*1ca0*/  UIMAD UR14, UR11, 0xe00, URZ ;  /* 0x00000e000b0e78a4 */ /* 0x002fc8000f8e02ff */
[----:B------:R-:W-:Y:S02]  /*1cb0*/  USHF.R.S32.HI UR15, URZ, 0x1f, UR14 ;  /* 0x0000001fff0f7899 */ /* 0x000fe4000801140e */
[----:B------:R-:W-:-:S04]  /*1cc0*/  UIADD3 UR5, UP0, UPT, UR14, UR9, URZ ;  /* 0x000000090e057290 */ /* 0x000fc8000ff1e0ff */
[----:B------:R-:W-:Y:S01]  /*1cd0*/  UIADD3.X UR6, UPT, UPT, UR15, UR10, URZ, UP0, !UPT ;  /* 0x0000000a0f067290 */ /* 0x000fe200087fe4ff */
[--C-:B--2---:R-:W-:Y:S02]  /*1ce0*/  IADD3 R19, P0, P1, R15, R5, R6.reuse ;  /* 0x000000050f137210 */ /* 0x104fe4000791e006 */
[----:B------:R-:W-:Y:S01]  /*1cf0*/  SHF.R.S32.HI R5, RZ, 0x1f, R6 ;  /* 0x0000001fff057819 */ /* 0x000fe20000011406 */
[----:B0-----:R-:W-:Y:S01]  /*1d00*/  IMAD.MOV.U32 R6, RZ, RZ, R2 ;  /* 0x000000ffff067224 */ /* 0x001fe200078e0002 */
[----:B------:R-:W-:-:S04]  /*1d10*/  SHF.R.S32.HI R15, RZ, 0x1f, R15 ;  /* 0x0000001fff0f7819 */ /* 0x000fc8000001140f */
[----:B------:R-:W-:Y:S02]  /*1d20*/  IADD3.X R15, PT, PT, R15, R0, R5, P0, P1 ;  /* 0x000000000f0f7210 */ /* 0x000fe400007e2405 */
[----:B------:R-:W-:Y:S02]  /*1d30*/  IADD3 R0, P3, PT, R6, -UR7, RZ ;  /* 0x8000000706007c10 */ /* 0x000fe4000ff7e0ff */
[--C-:B---3--:R-:W-:Y:S02]  /*1d40*/  IADD3 R5, P1, P2, R17, R19, R16.reuse ;  /* 0x0000001311057210 */ /* 0x108fe40007a3e010 */
[----:B------:R-:W-:Y:S02]  /*1d50*/  ISETP.GE.U32.AND P0, PT, R0, UR14, PT ;  /* 0x0000000e00007c0c */ /* 0x000fe4000bf06070 */
[----:B------:R-:W-:Y:S02]  /*1d60*/  IADD3.X R10, PT, PT, R3, ~UR8, RZ, P3, !PT ;  /* 0x80000008030a7c10 */ /* 0x000fe40009ffe4ff */
[----:B------:R-:W-:-:S02]  /*1d70*/  SHF.R.S32.HI R16, RZ, 0x1f, R16 ;  /* 0x0000001fff107819 */ /* 0x000fc40000011410 */
[----:B------:R-:W-:Y:S02]  /*1d80*/  ISETP.GE.U32.AND.EX P0, PT, R10, UR15, PT, P0 ;  /* 0x0000000f0a007c0c */ /* 0x000fe4000bf06100 */
[----:B------:R-:W-:Y:S02]  /*1d90*/  SHF.R.S32.HI R17, RZ, 0x1f, R17 ;  /* 0x0000001fff117819 */ /* 0x000fe40000011411 */
[--C-:B----4-:R-:W-:Y:S02]  /*1da0*/  SHF.R.S32.HI R0, RZ, 0x1f, R13.reuse ;  /* 0x0000001fff007819 */ /* 0x110fe4000001140d */
[----:B------:R-:W-:Y:S02]  /*1db0*/  IADD3.X R11, PT, PT, R17, R15, R16, P1, P2 ;  /* 0x0000000f110b7210 */ /* 0x000fe40000fe4410 */
[----:B-----5:R-:W-:Y:S02]  /*1dc0*/  IADD3 R5, P1, P2, R12, R5, R13 ;  /* 0x000000050c057210 */ /* 0x020fe40007a3e00d */
[----:B------:R-:W-:-:S02]  /*1dd0*/  SHF.R.S32.HI R12, RZ, 0x1f, R12 ;  /* 0x0000001fff0c7819 */ /* 0x000fc4000001140c */
[----:B------:R-:W-:Y:S02]  /*1de0*/  IADD3 R5, P3, PT, R14, R5, RZ ;  /* 0x000000050e057210 */ /* 0x000fe40007f7e0ff */
[----:B------:R-:W-:-:S04]  /*1df0*/  IADD3.X R11, PT, PT, R12, R11, R0, P1, P2 ;  /* 0x0000000b0c0b7210 */ /* 0x000fc80000fe4400 */
[----:B------:R-:W-:Y:S01]  /*1e00*/  LEA.HI.X.SX32 R0, R14, R11, 0x1, P3 ;  /* 0x0000000b0e007211 */ /* 0x000fe200018f0eff */
[----:B------:R-:W-:Y:S06]  /*1e10*/  @!P0 BRA `(.L_x_46) ;  /* 0x0000000800bc8947 */ /* 0x000fec0003800000 */
[----:B------:R-:W-:Y:S02]  /*1e20*/  UIADD3 UR7, UP0, UPT, UR14, UR7, URZ ;  /* 0x000000070e077290 */ /* 0x000fe4000ff1e0ff */
[----:B------:R-:W-:Y:S01]  /*1e30*/  IMAD.U32 R11, RZ, RZ, UR14 ;  /* 0x0000000eff0b7e24 */ /* 0x000fe2000f8e00ff */
[----:B------:R-:W-:Y:S01]  /*1e40*/  UIADD3 UR4, UPT, UPT, UR4, 0x1, URZ ;  /* 0x0000000104047890 */ /* 0x000fe2000fffe0ff */
[----:B------:R-:W-:Y:S01]  /*1e50*/  VIADD R4, R4, -UR14 ;  /* 0x8000000e04047c36 */ /* 0x000fe20008000000 */
[----:B------:R-:W-:Y:S01]  /*1e60*/  UIADD3.X UR8, UPT, UPT, UR15, UR8, URZ, UP0, !UPT ;  /* 0x000000080f087290 */ /* 0x000fe200087fe4ff */
[----:B------:R-:W-:Y:S01]  /*1e70*/  IMAD.WIDE R8, R11, 0x4, R8 ;  /* 0x000000040b087825 */ /* 0x000fe200078e0208 */
[----:B------:R-:W-:Y:S01]  /*1e80*/  ISETP.LT.U32.AND P0, PT, R18, UR7, PT ;  /* 0x0000000712007c0c */ /* 0x000fe2000bf01070 */
[----:B------:R-:W-:Y:S01]  /*1e90*/  UMOV UR9, UR5 ;  /* 0x0000000500097c82 */ /* 0x000fe20008000000 */
[----:B------:R-:W-:Y:S02]  /*1ea0*/  UMOV UR10, UR6 ;  /* 0x00000006000a7c82 */ /* 0x000fe40008000000 */
[----:B------:R-:W-:-:S05]  /*1eb0*/  IMAD.U32 R10, RZ, RZ, UR8 ;  /* 0x00000008ff0a7e24 */ /* 0x000fca000f8e00ff */
[----:B------:R-:W-:-:S13]  /*1ec0*/  ISETP.GT.U32.AND.EX P0, PT, R10, R7, PT, P0 ;  /* 0x000000070a00720c */ /* 0x000fda0003f04100 */
[----:B------:R-:W-:Y:S05]  /*1ed0*/  @!P0 BRA `(.L_x_48) ;  /* 0xfffffffc00408947 */ /* 0x000fea000383ffff */
[----:B------:R-:W-:-:S05]  /*1ee0*/  UMOV UR6, UR14 ;  /* 0x0000000e00067c82 */ /* 0x000fca0008000000 */
.L_x_47:
[----:B------:R-:W0:Y:S01]  /*1ef0*/  S2R R7, SR_TID.X ;  /* 0x0000000000077919 */ /* 0x000e220000002100 */
[C---:B------:R-:W-:Y:S01]  /*1f00*/  VIADD R2, R6.reuse, -UR7 ;  /* 0x8000000706027c36 */ /* 0x040fe20008000000 */
[----:B------:R-:W-:Y:S01]  /*1f10*/  ISETP.LE.U32.AND P1, PT, R6, UR7, PT ;  /* 0x0000000706007c0c */ /* 0x000fe2000bf23070 */
[----:B------:R-:W-:Y:S01]  /*1f20*/  IMAD.U32 R10, RZ, RZ, UR8 ;  /* 0x00000008ff0a7e24 */ /* 0x000fe2000f8e00ff */
[----:B------:R-:W-:Y:S02]  /*1f30*/  BSSY.RECONVERGENT B1, `(.L_x_46) ;  /* 0x000009d000017945 */ /* 0x000fe40003800200 */
[----:B0-----:R-:W-:-:S04]  /*1f40*/  ISETP.GE.AND P0, PT, R7, R2, PT ;  /* 0x000000020700720c */ /* 0x001fc80003f06270 */
[----:B------:R-:W-:-:S13]  /*1f50*/  ISETP.GE.U32.OR.EX P0, PT, R10, R3, P0, P1 ;  /* 0x000000030a00720c */ /* 0x000fda0000706510 */
[----:B------:R-:W-:Y:S05]  /*1f60*/  @P0 BRA `(.L_x_49) ;  /* 0x0000000800640947 */ /* 0x000fea0003800000 */
[----:B------:R-:W-:Y:S01]  /*1f70*/  UIMAD UR5, UR18, 0xe00, URZ ;  /* 0x00000e00120578a4 */ /* 0x000fe2000f8e02ff */
[----:B------:R-:W-:Y:S01]  /*1f80*/  LOP3.LUT R3, RZ, R7, RZ, 0x33, !PT ;  /* 0x00000007ff037212 */ /* 0x000fe200078e33ff */
[----:B------:R-:W-:Y:S01]  /*1f90*/  UIMAD UR14, UR4, UR11, URZ ;  /* 0x0000000b040e72a4 */ /* 0x000fe2000f8e02ff */
[----:B------:R-:W-:Y:S01]  /*1fa0*/  BSSY.RECONVERGENT B2, `(.L_x_50) ;  /* 0x0000047000027945 */ /* 0x000fe20003800200 */
[----:B------:R-:W-:-:S04]  /*1fb0*/  UIADD3 UR5, UPT, UPT, UR5, UR6, URZ ;  /* 0x0000000605057290 */ /* 0x000fc8000fffe0ff */
[----:B------:R-:W-:Y:S02]  /*1fc0*/  IMAD.U32 R11, RZ, RZ, UR14 ;  /* 0x0000000eff0b7e24 */ /* 0x000fe4000f8e00ff */
[----:B------:R-:W-:-:S05]  /*1fd0*/  IADD3 R6, PT, PT, R6, -UR5, R3 ;  /* 0x8000000506067c10 */ /* 0x000fca000fffe003 */
[----:B------:R-:W-:-:S05]  /*1fe0*/  IMAD R6, R11, -0xe00, R6 ;  /* 0xfffff2000b067824 */ /* 0x000fca00078e0206 */
[C---:B------:R-:W-:Y:S02]  /*1ff0*/  ISETP.GE.U32.AND P1, PT, R6.reuse, 0x1e00, PT ;  /* 0x00001e000600780c */ /* 0x040fe40003f26070 */
[----:B------:R-:W-:Y:S01]  /*2000*/  LEA.HI R22, R6, 0x1, RZ, 0x17 ;  /* 0x0000000106167811 */ /* 0x000fe200078fb8ff */
[----:B------:R-:W-:-:S03]  /*2010*/  IMAD.MOV.U32 R6, RZ, RZ, R7 ;  /* 0x000000ffff067224 */ /* 0x000fc600078e0007 */
[----:B------:R-:W-:-:S04]  /*2020*/  LOP3.LUT R23, R22, 0xf, RZ, 0xc0, !PT ;  /* 0x0000000f16177812 */ /* 0x000fc800078ec0ff */
[----:B------:R-:W-:-:S03]  /*2030*/  ISETP.NE.AND P0, PT, R23, RZ, PT ;  /* 0x000000ff1700720c */ /* 0x000fc60003f05270 */
[----:B------:R-:W-:Y:S10]  /*2040*/  @!P1 BRA `(.L_x_51) ;  /* 0x0000000000f09947 */ /* 0x000ff40003800000 */
[----:B------:R-:W-:Y:S01]  /*2050*/  LEA.HI R2, R4, 0x1, RZ, 0x17 ;  /* 0x0000000104027811 */ /* 0x000fe200078fb8ff */
[----:B------:R-:W-:-:S03]  /*2060*/  IMAD.MOV.U32 R6, RZ, RZ, R7 ;  /* 0x000000ffff067224 */ /* 0x000fc600078e0007 */
[----:B------:R-:W-:-:S05]  /*2070*/  LOP3.LUT R2, R2, 0xfffff0, RZ, 0xc0, !PT ;  /* 0x00fffff002027812 */ /* 0x000fca00078ec0ff */
[----:B------:R-:W-:-:S07]  /*2080*/  IMAD.MOV R7, RZ, RZ, -R2 ;  /* 0x000000ffff077224 */ /* 0x000fce00078e0a02 */
.L_x_52:
[----:B------:R-:W-:Y:S02]  /*2090*/  IMAD.MOV.U32 R2, RZ, RZ, R8 ;  /* 0x000000ffff027224 */ /* 0x000fe400078e0008 */
        /* <DEDUP_REMOVED lines=55> */
.L_x_51:
[----:B------:R-:W-:Y:S05]  /*2410*/  BSYNC.RECONVERGENT B2 ;  /* 0x0000000000027941 */ /* 0x000fea0003800200 */
.L_x_50:
[----:B------:R-:W-:Y:S05]  /*2420*/  @!P0 BRA `(.L_x_49) ;  /* 0x0000000400348947 */ /* 0x000fea0003800000 */
[----:B------:R-:W-:Y:S01]  /*2430*/  ISETP.GE.U32.AND P1, PT, R23, 0x8, PT ;  /* 0x000000081700780c */ /* 0x000fe20003f26070 */
[----:B------:R-:W-:Y:S01]  /*2440*/  BSSY.RECONVERGENT B2, `(.L_x_53) ;  /* 0x0000021000027945 */ /* 0x000fe20003800200 */
[----:B------:R-:W-:-:S04]  /*2450*/  LOP3.LUT R15, R22, 0x7, RZ, 0xc0, !PT ;  /* 0x00000007160f7812 */ /* 0x000fc800078ec0ff */
[----:B------:R-:W-:-:S07]  /*2460*/  ISETP.NE.AND P0, PT, R15, RZ, PT ;  /* 0x000000ff0f00720c */ /* 0x000fce0003f05270 */
[----:B------:R-:W-:Y:S06]  /*2470*/  @!P1 BRA `(.L_x_54) ;  /* 0x0000000000749947 */ /* 0x000fec0003800000 */
[----:B------:R-:W-:-:S05]  /*2480*/  IADD3 R3, P1, PT, R6, UR7, RZ ;  /* 0x0000000706037c10 */ /* 0x000fca000ff3e0ff */
[----:B------:R-:W-:Y:S01]  /*2490*/  IMAD.X R8, RZ, RZ, UR8, P1 ;  /* 0x00000008ff087e24 */ /* 0x000fe200088e06ff */
[----:B------:R-:W-:-:S04]  /*24a0*/  LEA R2, P1, R3, UR12, 0x2 ;  /* 0x0000000c03027c11 */ /* 0x000fc8000f8210ff */
        /* <DEDUP_REMOVED lines=26> */
.L_x_54:
[----:B------:R-:W-:Y:S05]  /*2650*/  BSYNC.RECONVERGENT B2 ;  /* 0x0000000000027941 */ /* 0x000fea0003800200 */
.L_x_53:
[----:B------:R-:W-:Y:S05]  /*2660*/  @!P0 BRA `(.L_x_49) ;  /* 0x0000000000a48947 */ /* 0x000fea0003800000 */
[----:B------:R-:W-:Y:S01]  /*2670*/  ISETP.GE.U32.AND P1, PT, R15, 0x4, PT ;  /* 0x000000040f00780c */ /* 0x000fe20003f26070 */
[----:B------:R-:W-:Y:S01]  /*2680*/  BSSY.RECONVERGENT B2, `(.L_x_55) ;  /* 0x0000014000027945 */ /* 0x000fe20003800200 */
[----:B------:R-:W-:-:S11]  /*2690*/  LOP3.LUT P0, RZ, R22, 0x3, RZ, 0xc0, !PT ;  /* 0x0000000316ff7812 */ /* 0x000fd6000780c0ff */
[----:B------:R-:W-:Y:S05]  /*26a0*/  @!P1 BRA `(.L_x_56) ;  /* 0x0000000000449947 */ /* 0x000fea0003800000 */
[----:B------:R-:W-:-:S05]  /*26b0*/  IADD3 R3, P1, PT, R6, UR7, RZ ;  /* 0x0000000706037c10 */ /* 0x000fca000ff3e0ff */
[----:B------:R-:W-:Y:S01]  /*26c0*/  IMAD.X R8, RZ, RZ, UR8, P1 ;  /* 0x00000008ff087e24 */ /* 0x000fe200088e06ff */
[----:B------:R-:W-:-:S04]  /*26d0*/  LEA R2, P1, R3, UR12, 0x2 ;  /* 0x0000000c03027c11 */ /* 0x000fc8000f8210ff */
        /* <DEDUP_REMOVED lines=14> */
.L_x_56:
[----:B------:R-:W-:Y:S05]  /*27c0*/  BSYNC.RECONVERGENT B2 ;  /* 0x0000000000027941 */ /* 0x000fea0003800200 */
.L_x_55:
[----:B------:R-:W-:Y:S05]  /*27d0*/  @!P0 BRA `(.L_x_49) ;  /* 0x0000000000488947 */ /* 0x000fea0003800000 */
[----:B------:R-:W-:Y:S02]  /*27e0*/  LOP3.LUT R2, R4, 0xffff, RZ, 0xc0, !PT ;  /* 0x0000ffff04027812 */ /* 0x000fe400078ec0ff */
[----:B------:R-:W-:Y:S02]  /*27f0*/  IADD3 R7, P0, PT, R6, UR9, RZ ;  /* 0x0000000906077c10 */ /* 0x000fe4000ff1e0ff */
[----:B------:R-:W-:Y:S02]  /*2800*/  LEA.HI R2, R2, 0x1, RZ, 0x17 ;  /* 0x0000000102027811 */ /* 0x000fe400078fb8ff */
[----:B------:R-:W-:Y:S01]  /*2810*/  LEA R6, P1, R7, UR12, 0x2 ;  /* 0x0000000c07067c11 */ /* 0x000fe2000f8210ff */
[----:B------:R-:W-:Y:S01]  /*2820*/  IMAD.X R4, RZ, RZ, UR10, P0 ;  /* 0x0000000aff047e24 */ /* 0x000fe200080e06ff */
[----:B------:R-:W-:-:S04]  /*2830*/  LOP3.LUT R2, R2, 0x3, RZ, 0xc0, !PT ;  /* 0x0000000302027812 */ /* 0x000fc800078ec0ff */
[----:B------:R-:W-:Y:S01]  /*2840*/  LEA.HI.X R7, R7, UR13, R4, 0x2, P1 ;  /* 0x0000000d07077c11 */ /* 0x000fe200088f1404 */
[----:B------:R-:W-:-:S07]  /*2850*/  IMAD.MOV R4, RZ, RZ, -R2 ;  /* 0x000000ffff047224 */ /* 0x000fce00078e0a02 */
.L_x_57:
[----:B------:R-:W-:Y:S02]  /*2860*/  IMAD.MOV.U32 R2, RZ, RZ, R6 ;  /* 0x000000ffff027224 */ /* 0x000fe400078e0006 */
[----:B------:R-:W-:-:S05]  /*2870*/  IMAD.MOV.U32 R3, RZ, RZ, R7 ;  /* 0x000000ffff037224 */ /* 0x000fca00078e0007 */
[----:B------:R-:W2:Y:S01]  /*2880*/  LDG.E R2, desc[UR16][R2.64] ;  /* 0x0000001002027981 */ /* 0x000ea2000c1e1900 */
[----:B------:R-:W-:Y:S01]  /*2890*/  VIADD R4, R4, 0x1 ;  /* 0x0000000104047836 */ /* 0x000fe20000000000 */
[----:B------:R-:W-:-:S04]  /*28a0*/  IADD3 R6, P2, PT, R6, 0x800, RZ ;  /* 0x0000080006067810 */ /* 0x000fc80007f5e0ff */
[----:B------:R-:W-:Y:S01]  /*28b0*/  ISETP.NE.AND P0, PT, R4, RZ, PT ;  /* 0x000000ff0400720c */ /* 0x000fe20003f05270 */
[----:B------:R-:W-:Y:S01]  /*28c0*/  IMAD.X R7, RZ, RZ, R7, P2 ;  /* 0x000000ffff077224 */ /* 0x000fe200010e0607 */
[----:B--2---:R-:W-:-:S04]  /*28d0*/  IADD3 R5, P1, PT, R2, R5, RZ ;  /* 0x0000000502057210 */ /* 0x004fc80007f3e0ff */
[----:B------:R-:W-:-:S07]  /*28e0*/  LEA.HI.X.SX32 R0, R2, R0, 0x1, P1 ;  /* 0x0000000002007211 */ /* 0x000fce00008f0eff */
[----:B------:R-:W-:Y:S05]  /*28f0*/  @P0 BRA `(.L_x_57) ;  /* 0xfffffffc00d80947 */ /* 0x000fea000383ffff */
.L_x_49:
[----:B------:R-:W-:Y:S05]  /*2900*/  BSYNC.RECONVERGENT B1 ;  /* 0x0000000000017941 */ /* 0x000fea0003800200 */
.L_x_46:
[----:B------:R-:W0:Y:S01]  /*2910*/  S2R R6, SR_LANEID ;  /* 0x0000000000067919 */ /* 0x000e220000000000 */
[----:B------:R-:W1:Y:S04]  /*2920*/  SHFL.DOWN PT, R2, R5, 0x1, 0x1f ;  /* 0x08201f0005027f89 */ /* 0x000e6800000e0000 */
[----:B------:R-:W2:Y:S01]  /*2930*/  SHFL.DOWN PT, R3, R0, 0x1, 0x1f ;  /* 0x08201f0000037f89 */ /* 0x000ea200000e0000 */
[----:B------:R-:W3:Y:S01]  /*2940*/  S2R R8, SR_TID.X ;  /* 0x0000000000087919 */ /* 0x000ee20000002100 */
[C---:B0-----:R-:W-:Y:S02]  /*2950*/  ISETP.GT.AND P1, PT, R6.reuse, 0x1e, PT ;  /* 0x0000001e0600780c */ /* 0x041fe40003f24270 */
[----:B------:R-:W-:Y:S02]  /*2960*/  ISETP.NE.AND P2, PT, R6, RZ, PT ;  /* 0x000000ff0600720c */ /* 0x000fe40003f45270 */
[----:B-1----:R-:W-:-:S02]  /*2970*/  SEL R2, R2, RZ, !P1 ;  /* 0x000000ff02027207 */ /* 0x002fc40004800000 */
[----:B--2---:R-:W-:Y:S02]  /*2980*/  SEL R3, R3, RZ, !P1 ;  /* 0x000000ff03037207 */ /* 0x004fe40004800000 */
[----:B------:R-:W-:Y:S02]  /*2990*/  IADD3 R9, P0, PT, R5, R2, RZ ;  /* 0x0000000205097210 */ /* 0x000fe40007f1e0ff */
[----:B------:R-:W-:-:S03]  /*29a0*/  ISETP.GT.AND P1, PT, R6, 0x1d, PT ;  /* 0x0000001d0600780c */ /* 0x000fc60003f24270 */
[----:B------:R-:W-:Y:S01]  /*29b0*/  IMAD.X R4, R0, 0x1, R3, P0 ;  /* 0x0000000100047824 */ /* 0x000fe200000e0603 */
[----:B------:R-:W0:Y:S04]  /*29c0*/  SHFL.DOWN PT, R2, R9, 0x2, 0x1f ;  /* 0x08401f0009027f89 */ /* 0x000e2800000e0000 */
[----:B------:R-:W1:Y:S01]  /*29d0*/  SHFL.DOWN PT, R3, R4, 0x2, 0x1f ;  /* 0x08401f0004037f89 */ /* 0x000e6200000e0000 */
[----:B------:R-:W2:Y:S01]  /*29e0*/  @!P2 S2R R11, SR_CgaCtaId ;  /* 0x00000000000ba919 */ /* 0x000ea20000008800 */
[----:B0-----:R-:W-:-:S04]  /*29f0*/  SEL R2, R2, RZ, !P1 ;  /* 0x000000ff02027207 */ /* 0x001fc80004800000 */
[----:B------:R-:W-:Y:S02]  /*2a00*/  IADD3 R5, P0, PT, R2, R9, RZ ;  /* 0x0000000902057210 */ /* 0x000fe40007f1e0ff */
[----:B-1----:R-:W-:Y:S02]  /*2a10*/  SEL R3, R3, RZ, !P1 ;  /* 0x000000ff03037207 */ /* 0x002fe40004800000 */
[----:B------:R-:W-:Y:S01]  /*2a20*/  ISETP.GT.AND P1, PT, R6, 0x1b, PT ;  /* 0x0000001b0600780c */ /* 0x000fe20003f24270 */
[----:B------:R-:W0:Y:S02]  /*2a30*/  SHFL.DOWN PT, R0, R5, 0x4, 0x1f ;  /* 0x08801f0005007f89 */ /* 0x000e2400000e0000 */
[----:B------:R-:W-:Y:S01]  /*2a40*/  IMAD.X R7, R3, 0x1, R4, P0 ;  /* 0x0000000103077824 */ /* 0x000fe200000e0604 */
[----:B------:R-:W-:-:S04]  /*2a50*/  @!P2 MOV R4, 0x400 ;  /* 0x000004000004a802 */ /* 0x000fc80000000f00 */
[----:B------:R-:W1:Y:S01]  /*2a60*/  SHFL.DOWN PT, R2, R7, 0x4, 0x1f ;  /* 0x08801f0007027f89 */ /* 0x000e6200000e0000 */
[----:B--2---:R-:W-:Y:S02]  /*2a70*/  @!P2 LEA R11, R11, R4, 0x18 ;  /* 0x000000040b0ba211 */ /* 0x004fe400078ec0ff */
        /* <DEDUP_REMOVED lines=9> */
[----:B---3--:R-:W-:Y:S02]  /*2b10*/  @!P2 SHF.R.U32.HI R3, RZ, 0x2, R8 ;  /* 0x00000002ff03a819 */ /* 0x008fe40000011608 */
[----:B-1----:R-:W-:Y:S01]  /*2b20*/  SEL R2, R2, RZ, !P1 ;  /* 0x000000ff02027207 */ /* 0x002fe20004800000 */
[----:B------:R-:W0:Y:S01]  /*2b30*/  SHFL.DOWN PT, R0, R5, 0x10, 0x1f ;  /* 0x0a001f0005007f89 */ /* 0x000e2200000e0000 */
[----:B------:R-:W-:Y:S02]  /*2b40*/  ISETP.GT.AND P1, PT, R6, 0xf, PT ;  /* 0x0000000f0600780c */ /* 0x000fe40003f24270 */
[----:B------:R-:W-:Y:S01]  /*2b50*/  @!P2 LOP3.LUT R4, R3, 0xf8, RZ, 0xc0, !PT ;  /* 0x000000f80304a812 */ /* 0x000fe200078ec0ff */
[----:B------:R-:W-:-:S04]  /*2b60*/  IMAD.X R7, R2, 0x1, R9, P0 ;  /* 0x0000000102077824 */ /* 0x000fc800000e0609 */
[----:B------:R-:W-:Y:S01]  /*2b70*/  @!P2 IMAD.IADD R11, R4, 0x1, R11 ;  /* 0x00000001040ba824 */ /* 0x000fe200078e020b */
[----:B------:R-:W1:Y:S01]  /*2b80*/  SHFL.DOWN PT, R2, R7, 0x10, 0x1f ;  /* 0x0a001f0007027f89 */ /* 0x000e6200000e0000 */
[----:B0-----:R-:W-:-:S04]  /*2b90*/  SEL R0, R0, RZ, !P1 ;  /* 0x000000ff00007207 */ /* 0x001fc80004800000 */
[----:B------:R-:W-:Y:S02]  /*2ba0*/  IADD3 R0, P0, PT, R0, R5, RZ ;  /* 0x0000000500007210 */ /* 0x000fe40007f1e0ff */
[----:B-1----:R-:W-:-:S05]  /*2bb0*/  SEL R2, R2, RZ, !P1 ;  /* 0x000000ff02027207 */ /* 0x002fca0004800000 */
[----:B------:R-:W-:Y:S01]  /*2bc0*/  IMAD.X R3, R2, 0x1, R7, P0 ;  /* 0x0000000102037824 */ /* 0x000fe200000e0607 */
[----:B------:R-:W-:Y:S01]  /*2bd0*/  ISETP.NE.AND P0, PT, R8, RZ, PT ;  /* 0x000000ff0800720c */ /* 0x000fe20003f05270 */
[----:B------:R-:W-:-:S05]  /*2be0*/  @!P2 IMAD.MOV.U32 R2, RZ, RZ, R0 ;  /* 0x000000ffff02a224 */ /* 0x000fca00078e0000 */
[----:B------:R0:W-:Y:S01]  /*2bf0*/  @!P2 STS.64 [R11+0x10], R2 ;  /* 0x000010020b00a388 */ /* 0x0001e20000000a00 */
[----:B------:R-:W-:Y:S06]  /*2c00*/  BAR.SYNC.DEFER_BLOCKING 0x0 ;  /* 0x0000000000007b1d */ /* 0x000fec0000010000 */
[----:B------:R-:W-:Y:S05]  /*2c10*/  @P0 BRA `(.L_x_45) ;  /* 0x00000000006c0947 */ /* 0x000fea0003800000 */
[----:B------:R-:W1:Y:S01]  /*2c20*/  S2UR UR5, SR_CgaCtaId ;  /* 0x00000000000579c3 */ /* 0x000e620000008800 */
[----:B------:R-:W-:Y:S02]  /*2c30*/  UMOV UR4, 0x400 ;  /* 0x0000040000047882 */ /* 0x000fe40000000000 */
[----:B-1----:R-:W-:-:S09]  /*2c40*/  ULEA UR4, UR5, UR4, 0x18 ;  /* 0x0000000405047291 */ /* 0x002fd2000f8ec0ff */
[----:B------:R-:W-:Y:S04]  /*2c50*/  LDS.64 R8, [UR4+0x18] ;  /* 0x00001804ff087984 */ /* 0x000fe80008000a00 */
[----:B------:R-:W0:Y:S04]  /*2c60*/  LDS.128 R24, [UR4+0x20] ;  /* 0x00002004ff187984 */ /* 0x000e280008000c00 */
[----:B------:R-:W1:Y:S04]  /*2c70*/  LDS.128 R4, [UR4+0x30] ;  /* 0x00003004ff047984 */ /* 0x000e680008000c00 */
        /* <DEDUP_REMOVED lines=20> */
[----:B------:R-:W-:-:S07]  /*2dc0*/  IMAD.X R3, R3, 0x1, R27, P3 ;  /* 0x0000000103037824 */ /* 0x000fce00018e061b */
.L_x_45:
[----:B------:R-:W-:Y:S05]  /*2dd0*/  BSYNC.RECONVERGENT B0 ;  /* 0x0000000000007941 */ /* 0x000fea0003800200 */
.L_x_30:
[----:B------:R-:W-:Y:S05]  /*2de0*/  @P0 EXIT ;  /* 0x000000000000094d */ /* 0x000fea0003800000 */
[----:B------:R-:W3:Y:S01]  /*2df0*/  LDCU.64 UR4, c[0x0][0x388] ;  /* 0x00007100ff0477ac */ /* 0x000ee20008000a00 */
[----:B0-2---:R-:W-:Y:S01]  /*2e00*/  IMAD.MOV.U32 R2, RZ, RZ, R0 ;  /* 0x000000ffff027224 */ /* 0x005fe200078e0000 */
[----:B---3--:R-:W-:-:S06]  /*2e10*/  UIMAD.WIDE.U32 UR4, UR18, 0x8, UR4 ;  /* 0x00000008120478a5 */ /* 0x008fcc000f8e0004 */
[----:B-1----:R-:W-:Y:S02]  /*2e20*/  IMAD.U32 R4, RZ, RZ, UR4 ;  /* 0x00000004ff047e24 */ /* 0x002fe4000f8e00ff */
[----:B------:R-:W-:-:S05]  /*2e30*/  IMAD.U32 R5, RZ, RZ, UR5 ;  /* 0x00000005ff057e24 */ /* 0x000fca000f8e00ff */
[----:B------:R-:W-:Y:S01]  /*2e40*/  STG.E.64 desc[UR16][R4.64], R2 ;  /* 0x0000000204007986 */ /* 0x000fe2000c101b10 */
[----:B------:R-:W-:Y:S05]  /*2e50*/  EXIT ;  /* 0x000000000000794d */ /* 0x000fea0003800000 */
.L_x_58:
        /* <DEDUP_REMOVED lines=10> */
.L_x_184:


//--------------------- .text._ZN3cub18CUB_300001_SM_10006detail6reduce28DeviceReduceSingleTileKernelINS2_10policy_hubIxyN4cuda3std3__44plusIxEEE10Policy1000EN6thrust24THRUST_300001_SM_1000_NS6detail15normal_iteratorINSD_10device_ptrIiEEEEPxyS9_xxNS7_10__identityEEEvT0_T1_T2_T3_T4_T6_ --------------------------
	.section	.text._ZN3cub18CUB_300001_SM_10006detail6reduce28DeviceReduceSingleTileKernelINS2_10policy_hubIxyN4cuda3std3__44plusIxEEE10Policy1000EN6thrust24THRUST_300001_SM_1000_NS6detail15normal_iteratorINSD_10device_ptrIiEEEEPxyS9_xxNS7_10__identityEEEvT0_T1_T2_T3_T4_T6_,"ax",@progbits
	.align	128
        .global         _ZN3cub18CUB_300001_SM_10006detail6reduce28DeviceReduceSingleTileKernelINS2_10policy_hubIxyN4cuda3std3__44plusIxEEE10Policy1000EN6thrust24THRUST_300001_SM_1000_NS6detail15normal_iteratorINSD_10device_ptrIiEEEEPxyS9_xxNS7_10__identityEEEvT0_T1_T2_T3_T4_T6_
        .type           _ZN3cub18CUB_300001_SM_10006detail6reduce28DeviceReduceSingleTileKernelINS2_10policy_hubIxyN4cuda3std3__44plusIxEEE10Policy1000EN6thrust24THRUST_300001_SM_1000_NS6detail15normal_iteratorINSD_10device_ptrIiEEEEPxyS9_xxNS7_10__identityEEEvT0_T1_T2_T3_T4_T6_,@function
        .size           _ZN3cub18CUB_300001_SM_10006detail6reduce28DeviceReduceSingleTileKernelINS2_10policy_hubIxyN4cuda3std3__44plusIxEEE10Policy1000EN6thrust24THRUST_300001_SM_1000_NS6detail15normal_iteratorINSD_10device_ptrIiEEEEPxyS9_xxNS7_10__identityEEEvT0_T1_T2_T3_T4_T6_,(.L_x_185 - _ZN3cub18CUB_300001_SM_10006detail6reduce28DeviceReduceSingleTileKernelINS2_10policy_hubIxyN4cuda3std3__44plusIxEEE10Policy1000EN6thrust24THRUST_300001_SM_1000_NS6detail15normal_iteratorINSD_10device_ptrIiEEEEPxyS9_xxNS7_10__identityEEEvT0_T1_T2_T3_T4_T6_)
        .other          _ZN3cub18CUB_300001_SM_10006detail6reduce28DeviceReduceSingleTileKernelINS2_10policy_hubIxyN4cuda3std3__44plusIxEEE10Policy1000EN6thrust24THRUST_300001_SM_1000_NS6detail15normal_iteratorINSD_10device_ptrIiEEEEPxyS9_xxNS7_10__identityEEEvT0_T1_T2_T3_T4_T6_,@"STO_CUDA_ENTRY STV_DEFAULT"
_ZN3cub18CUB_300001_SM_10006detail6reduce28DeviceReduceSingleTileKernelINS2_10policy_hubIxyN4cuda3std3__44plusIxEEE10Policy1000EN6thrust24THRUST_300001_SM_1000_NS6detail15normal_iteratorINSD_10device_ptrIiEEEEPxyS9_xxNS7_10__identityEEEvT0_T1_T2_T3_T4_T6_:
.text._ZN3cub18CUB_300001_SM_10006detail6reduce28DeviceReduceSingleTileKernelINS2_10policy_hubIxyN4cuda3std3__44plusIxEEE10Policy1000EN6thrust24THRUST_300001_SM_1000_NS6detail15normal_iteratorINSD_10device_ptrIiEEEEPxyS9_xxNS7_10__identityEEEvT0_T1_T2_T3_T4_T6_:
[----:B------:R-:W-:Y:S01]  /*0000*/  LDC R1, c[0x0][0x37c] ;  /* 0x0000df00ff017b82 */ /* 0x000fe20000000800 */
[----:B------:R-:W0:Y:S01]  /*0010*/  LDCU.64 UR4, c[0x0][0x390] ;  /* 0x00007200ff0477ac */ /* 0x000e220008000a00 */
[----:B------:R-:W1:Y:S01]  /*0020*/  LDCU.64 UR6, c[0x0][0x358] ;  /* 0x00006b00ff0677ac */ /* 0x000e620008000a00 */
[----:B0-----:R-:W-:Y:S02]  /*0030*/  IMAD.U32 R16, RZ, RZ, UR4 ;  /* 0x00000004ff107e24 */ /* 0x001fe4000f8e00ff */
[----:B------:R-:W-:-:S03]  /*0040*/  IMAD.U32 R0, RZ, RZ, UR5 ;  /* 0x00000005ff007e24 */ /* 0x000fc6000f8e00ff */
[----:B------:R-:W-:-:S04]  /*0050*/  ISETP.NE.U32.AND P0, PT, R16, RZ, PT ;  /* 0x000000ff1000720c */ /* 0x000fc80003f05070 */
[----:B------:R-:W-:-:S13]  /*0060*/  ISETP.NE.AND.EX P0, PT, R0, RZ, PT, P0 ;  /* 0x000000ff0000720c */ /* 0x000fda0003f05300 */
        /* <DEDUP_REMOVED lines=8> */
.L_x_59:
[----:B------:R-:W-:Y:S01]  /*00f0*/  ISETP.GT.U32.AND P0, PT, R16, 0xdff, PT ;  /* 0x00000dff1000780c */ /* 0x000fe20003f04070 */
[----:B------:R-:W-:Y:S03]  /*0100*/  BSSY.RECONVERGENT B0, `(.L_x_60) ;  /* 0x00002a8000007945 */ /* 0x000fe60003800200 */
[----:B------:R-:W-:-:S13]  /*0110*/  ISETP.GT.U32.AND.EX P0, PT, R0, RZ, PT, P0 ;  /* 0x000000ff0000720c */ /* 0x000fda0003f04100 */
[----:B------:R-:W-:Y:S05]  /*0120*/  @P0 BRA `(.L_x_61) ;  /* 0x0000001400e00947 */ /* 0x000fea0003800000 */
[----:B------:R-:W0:Y:S01]  /*0130*/  S2R R5, SR_TID.X ;  /* 0x0000000000057919 */ /* 0x000e220000002100 */
[----:B------:R-:W-:Y:S01]  /*0140*/  BSSY.RECONVERGENT B1, `(.L_x_62) ;  /* 0x000000b000017945 */ /* 0x000fe20003800200 */
[----:B------:R-:W-:Y:S02]  /*0150*/  IMAD.MOV.U32 R6, RZ, RZ, RZ ;  /* 0x000000ffff067224 */ /* 0x000fe400078e00ff */
[----:B------:R-:W-:Y:S01]  /*0160*/  IMAD.MOV.U32 R4, RZ, RZ, RZ ;  /* 0x000000ffff047224 */ /* 0x000fe200078e00ff */
[----:B0-----:R-:W-:Y:S01]  /*0170*/  ISETP.GE.U32.AND P0, PT, R5, R16, PT ;  /* 0x000000100500720c */ /* 0x001fe20003f06070 */
[----:B------:R-:W-:-:S12]  /*0180*/  IMAD.MOV.U32 R7, RZ, RZ, R5 ;  /* 0x000000ffff077224 */ /* 0x000fd800078e0005 */
[----:B------:R-:W-:Y:S05]  /*0190*/  @P0 BRA `(.L_x_63) ;  /* 0x0000000000140947 */ /* 0x000fea0003800000 */
[----:B------:R-:W0:Y:S02]  /*01a0*/  LDC.64 R2, c[0x0][0x380] ;  /* 0x0000e000ff027b82 */ /* 0x000e240000000a00 */
[----:B0-----:R-:W-:-:S05]  /*01b0*/  IMAD.WIDE.U32 R2, R5, 0x4, R2 ;  /* 0x0000000405027825 */ /* 0x001fca00078e0002 */
[----:B------:R-:W2:Y:S01]  /*01c0*/  LDG.E R6, desc[UR6][R2.64] ;  /* 0x0000000602067981 */ /* 0x000ea2000c1e1900 */
[----:B------:R-:W-:Y:S01]  /*01d0*/  VIADD R7, R5, 0x200 ;  /* 0x0000020005077836 */ /* 0x000fe20000000000 */
[----:B--2---:R-:W-:-:S07]  /*01e0*/  SHF.R.S32.HI R4, RZ, 0x1f, R6 ;  /* 0x0000001fff047819 */ /* 0x004fce0000011406 */
.L_x_63:
[----:B------:R-:W-:Y:S05]  /*01f0*/  BSYNC.RECONVERGENT B1 ;  /* 0x0000000000017941 */ /* 0x000fea0003800200 */
.L_x_62:
[----:B------:R-:W-:Y:S01]  /*0200*/  ISETP.GE.U32.AND P0, PT, R7, R16, PT ;  /* 0x000000100700720c */ /* 0x000fe20003f06070 */
[----:B------:R-:W-:-:S12]  /*0210*/  BSSY.RECONVERGENT B1, `(.L_x_64) ;  /* 0x000008a000017945 */ /* 0x000fd80003800200 */
[----:B------:R-:W-:Y:S05]  /*0220*/  @P0 BRA `(.L_x_65) ;  /* 0x0000000800200947 */ /* 0x000fea0003800000 */
[----:B------:R-:W-:Y:S01]  /*0230*/  LOP3.LUT R3, RZ, R7, RZ, 0x33, !PT ;  /* 0x00000007ff037212 */ /* 0x000fe200078e33ff */
[----:B------:R-:W-:Y:S04]  /*0240*/  BSSY.RECONVERGENT B2, `(.L_x_66) ;  /* 0x0000043000027945 */ /* 0x000fe80003800200 */
[----:B------:R-:W-:-:S05]  /*0250*/  IMAD.IADD R3, R3, 0x1, R16 ;  /* 0x0000000103037824 */ /* 0x000fca00078e0210 */
[C---:B------:R-:W-:Y:S02]  /*0260*/  ISETP.GE.U32.AND P1, PT, R3.reuse, 0x1e00, PT ;  /* 0x00001e000300780c */ /* 0x040fe40003f26070 */
[----:B------:R-:W-:-:S04]  /*0270*/  LEA.HI R8, R3, 0x1, RZ, 0x17 ;  /* 0x0000000103087811 */ /* 0x000fc800078fb8ff */
[----:B------:R-:W-:-:S04]  /*0280*/  LOP3.LUT R27, R8, 0xf, RZ, 0xc0, !PT ;  /* 0x0000000f081b7812 */ /* 0x000fc800078ec0ff */
[----:B------:R-:W-:-:S03]  /*0290*/  ISETP.NE.AND P0, PT, R27, RZ, PT ;  /* 0x000000ff1b00720c */ /* 0x000fc60003f05270 */
[----:B------:R-:W-:Y:S10]  /*02a0*/  @!P1 BRA `(.L_x_67) ;  /* 0x0000000000f09947 */ /* 0x000ff40003800000 */
[----:B------:R-:W0:Y:S01]  /*02b0*/  LDC.64 R2, c[0x0][0x380] ;  /* 0x0000e000ff027b82 */ /* 0x000e220000000a00 */
[----:B------:R-:W-:-:S05]  /*02c0*/  LOP3.LUT R9, R8, 0xfffff0, RZ, 0xc0, !PT ;  /* 0x00fffff008097812 */ /* 0x000fca00078ec0ff */
[----:B------:R-:W-:Y:S02]  /*02d0*/  IMAD.MOV R9, RZ, RZ, -R9 ;  /* 0x000000ffff097224 */ /* 0x000fe400078e0a09 */
[----:B0-----:R-:W-:-:S03]  /*02e0*/  IMAD.WIDE.U32 R2, R7, 0x4, R2 ;  /* 0x0000000407027825 */ /* 0x001fc600078e0002 */
[----:B------:R-:W-:-:S05]  /*02f0*/  IADD3 R2, P1, PT, R2, 0x4000, RZ ;  /* 0x0000400002027810 */ /* 0x000fca0007f3e0ff */
[----:B------:R-:W-:-:S08]  /*0300*/  IMAD.X R3, RZ, RZ, R3, P1 ;  /* 0x000000ffff037224 */ /* 0x000fd000008e0603 */
.L_x_68:
        /* <DEDUP_REMOVED lines=15> */
[----:B------:R0:W5:Y:S01]  /*0400*/  LDG.E R11, desc[UR6][R2.64+0x3800] ;  /* 0x00380006020b7981 */ /* 0x000162000c1e1900 */
[----:B------:R-:W-:-:S02]  /*0410*/  VIADD R9, R9, 0x10 ;  /* 0x0000001009097836 */ /* 0x000fc40000000000 */
[----:B------:R-:W-:Y:S01]  /*0420*/  VIADD R7, R7, 0x2000 ;  /* 0x0000200007077836 */ /* 0x000fe20000000000 */
[----:B0-----:R-:W-:-:S05]  /*0430*/  IADD3 R2, P4, PT, R2, 0x8000, RZ ;  /* 0x0000800002027810 */ /* 0x001fca0007f9e0ff */
[----:B------:R-:W-:Y:S01]  /*0440*/  IMAD.X R3, RZ, RZ, R3, P4 ;  /* 0x000000ffff037224 */ /* 0x000fe200020e0603 */
        /* <DEDUP_REMOVED lines=30> */
[----:B------:R-:W-:Y:S02]  /*0630*/  IADD3 R6, P2, P3, R11, R6, R10 ;  /* 0x000000060b067210 */ /* 0x000fe40007b5e00a */
[----:B------:R-:W-:-:S04]  /*0640*/  SHF.R.S32.HI R11, RZ, 0x1f, R11 ;  /* 0x0000001fff0b7819 */ /* 0x000fc8000001140b */
[----:B------:R-:W-:-:S05]  /*0650*/  IADD3.X R4, PT, PT, R11, R12, R4, P2, P3 ;  /* 0x0000000c0b047210 */ /* 0x000fca00017e6404 */
[----:B------:R-:W-:Y:S05]  /*0660*/  @P1 BRA `(.L_x_68) ;  /* 0xfffffffc00281947 */ /* 0x000fea000383ffff */
.L_x_67:
[----:B------:R-:W-:Y:S05]  /*0670*/  BSYNC.RECONVERGENT B2 ;  /* 0x0000000000027941 */ /* 0x000fea0003800200 */
.L_x_66:
[----:B------:R-:W-:Y:S05]  /*0680*/  @!P0 BRA `(.L_x_65) ;  /* 0x0000000400088947 */ /* 0x000fea0003800000 */
[----:B------:R-:W-:Y:S01]  /*0690*/  ISETP.GE.U32.AND P1, PT, R27, 0x8, PT ;  /* 0x000000081b00780c */ /* 0x000fe20003f26070 */
[----:B------:R-:W-:Y:S01]  /*06a0*/  BSSY.RECONVERGENT B2, `(.L_x_69) ;  /* 0x000001f000027945 */ /* 0x000fe20003800200 */
[----:B------:R-:W-:-:S04]  /*06b0*/  LOP3.LUT R17, R8, 0x7, RZ, 0xc0, !PT ;  /* 0x0000000708117812 */ /* 0x000fc800078ec0ff */
[----:B------:R-:W-:-:S07]  /*06c0*/  ISETP.NE.AND P0, PT, R17, RZ, PT ;  /* 0x000000ff1100720c */ /* 0x000fce0003f05270 */
[----:B------:R-:W-:Y:S06]  /*06d0*/  @!P1 BRA `(.L_x_70) ;  /* 0x00000000006c9947 */ /* 0x000fec0003800000 */
[----:B------:R-:W0:Y:S02]  /*06e0*/  LDC.64 R2, c[0x0][0x380] ;  /* 0x0000e000ff027b82 */ /* 0x000e240000000a00 */
[----:B0-----:R-:W-:-:S05]  /*06f0*/  IMAD.WIDE R2, R7, 0x4, R2 ;  /* 0x0000000407027825 */ /* 0x001fca00078e0202 */
        /* <DEDUP_REMOVED lines=25> */
.L_x_70:
[----:B------:R-:W-:Y:S05]  /*0890*/  BSYNC.RECONVERGENT B2 ;  /* 0x0000000000027941 */ /* 0x000fea0003800200 */
.L_x_69:
        /* <DEDUP_REMOVED lines=11> */
[----:B------:R-:W3:Y:S01]  /*0950*/  LDG.E R12, desc[UR6][R2.64+0x1800] ;  /* 0x00180006020c7981 */ /* 0x000ee2000c1e1900 */
[----:B------:R-:W-:Y:S01]  /*0960*/  VIADD R7, R7, 0x800 ;  /* 0x0000080007077836 */ /* 0x000fe20000000000 */
[----:B--2---:R-:W-:-:S02]  /*0970*/  IADD3 R6, P0, P2, R8, R6, R9 ;  /* 0x0000000608067210 */ /* 0x004fc40007a1e009 */
[----:B------:R-:W-:Y:S02]  /*0980*/  SHF.R.S32.HI R9, RZ, 0x1f, R9 ;  /* 0x0000001fff097819 */ /* 0x000fe40000011409 */
[----:B------:R-:W-:Y:S02]  /*0990*/  SHF.R.S32.HI R8, RZ, 0x1f, R8 ;  /* 0x0000001fff087819 */ /* 0x000fe40000011408 */
[--C-:B---3--:R-:W-:Y:S02]  /*09a0*/  IADD3 R6, P3, P4, R12, R6, R11.reuse ;  /* 0x000000060c067210 */ /* 0x108fe40007c7e00b */
[----:B------:R-:W-:Y:S02]  /*09b0*/  SHF.R.S32.HI R11, RZ, 0x1f, R11 ;  /* 0x0000001fff0b7819 */ /* 0x000fe4000001140b */
[----:B------:R-:W-:Y:S02]  /*09c0*/  IADD3.X R4, PT, PT, R8, R4, R9, P0, P2 ;  /* 0x0000000408047210 */ /* 0x000fe400007e4409 */
[----:B------:R-:W-:-:S04]  /*09d0*/  SHF.R.S32.HI R12, RZ, 0x1f, R12 ;  /* 0x0000001fff0c7819 */ /* 0x000fc8000001140c */
[----:B------:R-:W-:-:S07]  /*09e0*/  IADD3.X R4, PT, PT, R12, R4, R11, P3, P4 ;  /* 0x000000040c047210 */ /* 0x000fce0001fe840b */
.L_x_72:
[----:B------:R-:W-:Y:S05]  /*09f0*/  BSYNC.RECONVERGENT B2 ;  /* 0x0000000000027941 */ /* 0x000fea0003800200 */
.L_x_71:
[----:B------:R-:W-:Y:S05]  /*0a00*/  @!P1 BRA `(.L_x_65) ;  /* 0x0000000000289947 */ /* 0x000fea0003800000 */
[----:B------:R-:W0:Y:S01]  /*0a10*/  LDC.64 R8, c[0x0][0x380] ;  /* 0x0000e000ff087b82 */ /* 0x000e220000000a00 */
[----:B------:R-:W-:-:S07]  /*0a20*/  IMAD.MOV R10, RZ, RZ, -R10 ;  /* 0x000000ffff0a7224 */ /* 0x000fce00078e0a0a */
.L_x_73:
[----:B0-----:R-:W-:-:S06]  /*0a30*/  IMAD.WIDE R2, R7, 0x4, R8 ;  /* 0x0000000407027825 */ /* 0x001fcc00078e0208 */
[----:B------:R-:W2:Y:S01]  /*0a40*/  LDG.E R3, desc[UR6][R2.64] ;  /* 0x0000000602037981 */ /* 0x000ea2000c1e1900 */
[----:B------:R-:W-:Y:S02]  /*0a50*/  VIADD R10, R10, 0x1 ;  /* 0x000000010a0a7836 */ /* 0x000fe40000000000 */
[----:B------:R-:W-:-:S03]  /*0a60*/  VIADD R7, R7, 0x200 ;  /* 0x0000020007077836 */ /* 0x000fc60000000000 */
[----:B------:R-:W-:Y:S02]  /*0a70*/  ISETP.NE.AND P0, PT, R10, RZ, PT ;  /* 0x000000ff0a00720c */ /* 0x000fe40003f05270 */
[----:B--2---:R-:W-:-:S04]  /*0a80*/  IADD3 R6, P1, PT, R3, R6, RZ ;  /* 0x0000000603067210 */ /* 0x004fc80007f3e0ff */
[----:B------:R-:W-:-:S07]  /*0a90*/  LEA.HI.X.SX32 R4, R3, R4, 0x1, P1 ;  /* 0x0000000403047211 */ /* 0x000fce00008f0eff */
[----:B------:R-:W-:Y:S05]  /*0aa0*/  @P0 BRA `(.L_x_73) ;  /* 0xfffffffc00e00947 */ /* 0x000fea000383ffff */
.L_x_65:
[----:B------:R-:W-:Y:S05]  /*0ab0*/  BSYNC.RECONVERGENT B1 ;  /* 0x0000000000017941 */ /* 0x000fea0003800200 */
.L_x_64:
[----:B------:R-:W-:-:S04]  /*0ac0*/  ISETP.GE.U32.AND P0, PT, R16, 0x200, PT ;  /* 0x000002001000780c */ /* 0x000fc80003f06070 */
[----:B------:R-:W-:-:S13]  /*0ad0*/  ISETP.GE.U32.AND.EX P0, PT, R0, RZ, PT, P0 ;  /* 0x000000ff0000720c */ /* 0x000fda0003f06100 */
[----:B------:R-:W-:Y:S05]  /*0ae0*/  @!P0 BRA `(.L_x_74) ;  /* 0x00000004002c8947 */ /* 0x000fea0003800000 */
[----:B------:R-:W0:Y:S01]  /*0af0*/  S2R R8, SR_LANEID ;  /* 0x0000000000087919 */ /* 0x000e220000000000 */
[----:B------:R-:W-:Y:S01]  /*0b00*/  ISETP.NE.AND P5, PT, R5, RZ, PT ;  /* 0x000000ff0500720c */ /* 0x000fe20003fa5270 */
        /* <DEDUP_REMOVED lines=39> */
[----:B-1----:R-:W-:-:S03]  /*0d80*/  SEL R3, R3, RZ, !P0 ;  /* 0x000000ff03037207 */ /* 0x002fc60004000000 */
        /* <DEDUP_REMOVED lines=9> */
[----:B-1----:R-:W0:Y:S04]  /*0e20*/  LDS.128 R4, [UR4+0x20] ;  /* 0x00002004ff047984 */ /* 0x002e280008000c00 */
[----:B------:R-:W1:Y:S04]  /*0e30*/  LDS.128 R8, [UR4+0x30] ;  /* 0x00003004ff087984 */ /* 0x000e680008000c00 */
[----:B------:R-:W2:Y:S04]  /*0e40*/  LDS.128 R12, [UR4+0x40] ;  /* 0x00004004ff0c7984 */ /* 0x000ea80008000c00 */
[----:B------:R-:W3:Y:S04]  /*0e50*/  LDS.128 R16, [UR4+0x50] ;  /* 0x00005004ff107984 */ /* 0x000ee80008000c00 */
[----:B------:R-:W4:Y:S04]  /*0e60*/  LDS.128 R20, [UR4+0x60] ;  /* 0x00006004ff147984 */ /* 0x000f280008000c00 */
[----:B------:R-:W5:Y:S04]  /*0e70*/  LDS.128 R24, [UR4+0x70] ;  /* 0x00007004ff187984 */ /* 0x000f680008000c00 */
[----:B------:R-:W5:Y:S01]  /*0e80*/  LDS.128 R28, [UR4+0x80] ;  /* 0x00008004ff1c7984 */ /* 0x000f620008000c00 */
[----:B0-----:R-:W-:-:S04]  /*0e90*/  IADD3 R35, P0, P1, R4, R32, R2 ;  /* 0x0000002004237210 */ /* 0x001fc8000791e002 */
[----:B-1----:R-:W-:Y:S02]  /*0ea0*/  IADD3 R35, P2, P3, R8, R35, R6 ;  /* 0x0000002308237210 */ /* 0x002fe40007b5e006 */
[----:B------:R-:W-:Y:S02]  /*0eb0*/  IADD3.X R5, PT, PT, R5, R33, R3, P0, P1 ;  /* 0x0000002105057210 */ /* 0x000fe400007e2403 */
[----:B--2---:R-:W-:Y:S02]  /*0ec0*/  IADD3 R3, P0, P1, R12, R35, R10 ;  /* 0x000000230c037210 */ /* 0x004fe4000791e00a */
[----:B------:R-:W-:Y:S02]  /*0ed0*/  IADD3.X R7, PT, PT, R9, R5, R7, P2, P3 ;  /* 0x0000000509077210 */ /* 0x000fe400017e6407 */
[----:B---3--:R-:W-:Y:S02]  /*0ee0*/  IADD3 R3, P2, P3, R16, R3, R14 ;  /* 0x0000000310037210 */ /* 0x008fe40007b5e00e */
[----:B------:R-:W-:-:S02]  /*0ef0*/  IADD3.X R11, PT, PT, R13, R7, R11, P0, P1 ;  /* 0x000000070d0b7210 */ /* 0x000fc400007e240b */
[----:B----4-:R-:W-:Y:S02]  /*0f00*/  IADD3 R3, P0, P1, R20, R3, R18 ;  /* 0x0000000314037210 */ /* 0x010fe4000791e012 */
[----:B------:R-:W-:Y:S02]  /*0f10*/  IADD3.X R15, PT, PT, R17, R11, R15, P2, P3 ;  /* 0x0000000b110f7210 */ /* 0x000fe400017e640f */
[----:B-----5:R-:W-:Y:S02]  /*0f20*/  IADD3 R3, P2, P3, R24, R3, R22 ;  /* 0x0000000318037210 */ /* 0x020fe40007b5e016 */
[----:B------:R-:W-:Y:S02]  /*0f30*/  IADD3.X R19, PT, PT, R21, R15, R19, P0, P1 ;  /* 0x0000000f15137210 */ /* 0x000fe400007e2413 */
[----:B------:R-:W-:Y:S02]  /*0f40*/  IADD3 R3, P0, P1, R28, R3, R26 ;  /* 0x000000031c037210 */ /* 0x000fe4000791e01a */
[----:B------:R-:W-:-:S02]  /*0f50*/  IADD3.X R23, PT, PT, R25, R19, R23, P2, P3 ;  /* 0x0000001319177210 */ /* 0x000fc400017e6417 */
[----:B------:R-:W-:Y:S02]  /*0f60*/  IADD3 R2, P2, PT, R3, R30, RZ ;  /* 0x0000001e03027210 */ /* 0x000fe40007f5e0ff */
[----:B------:R-:W-:-:S05]  /*0f70*/  IADD3.X R3, PT, PT, R29, R23, R27, P0, P1 ;  /* 0x000000171d037210 */ /* 0x000fca00007e241b */
[----:B------:R-:W-:Y:S01]  /*0f80*/  IMAD.X R3, R3, 0x1, R31, P2 ;  /* 0x0000000103037824 */ /* 0x000fe200010e061f */
[----:B------:R-:W-:Y:S06]  /*0f90*/  BRA `(.L_x_75) ;  /* 0x0000001800f87947 */ /* 0x000fec0003800000 */
.L_x_74:
[C---:B------:R-:W-:Y:S02]  /*0fa0*/  LOP3.LUT R2, R5.reuse, 0x3e0, RZ, 0xc0, !PT ;  /* 0x000003e005027812 */ /* 0x040fe400078ec0ff */
[----:B------:R-:W-:Y:S02]  /*0fb0*/  ISETP.NE.AND P5, PT, R5, RZ, PT ;  /* 0x000000ff0500720c */ /* 0x000fe40003fa5270 */
[----:B------:R-:W-:Y:S01]  /*0fc0*/  LOP3.LUT R7, RZ, R2, RZ, 0x33, !PT ;  /* 0x00000002ff077212 */ /* 0x000fe200078e33ff */
[----:B------:R-:W-:Y:S02]  /*0fd0*/  VIADD R3, R2, 0x20 ;  /* 0x0000002002037836 */ /* 0x000fe40000000000 */
[----:B------:R-:W0:Y:S02]  /*0fe0*/  S2R R2, SR_LANEID ;  /* 0x0000000000027919 */ /* 0x000e240000000000 */
[----:B------:R-:W-:Y:S01]  /*0ff0*/  IMAD.IADD R7, R7, 0x1, R16 ;  /* 0x0000000107077824 */ /* 0x000fe200078e0210 */
[----:B------:R-:W-:-:S04]  /*1000*/  ISETP.GT.U32.AND P0, PT, R3, R16, PT ;  /* 0x000000100300720c */ /* 0x000fc80003f04070 */
        /* <DEDUP_REMOVED lines=8> */
[----:B------:R-:W-:Y:S01]  /*1090*/  IADD3 R14, P0, PT, R6, R3, RZ ;  /* 0x00000003060e7210 */ /* 0x000fe20007f1e0ff */
[----:B------:R-:W-:-:S04]  /*10a0*/  VIADD R6, R2, 0x4 ;  /* 0x0000000402067836 */ /* 0x000fc80000000000 */
[----:B------:R-:W-:Y:S01]  /*10b0*/  IMAD.X R9, R4, 0x1, R9, P0 ;  /* 0x0000000104097824 */ /* 0x000fe200000e0609 */
[----:B------:R-:W0:Y:S01]  /*10c0*/  SHFL.DOWN PT, R3, R14, 0x2, R7 ;  /* 0x084000000e037989 */ /* 0x000e2200000e0007 */
[----:B------:R-:W-:-:S03]  /*10d0*/  ISETP.GT.AND P0, PT, R10, R7, PT ;  /* 0x000000070a00720c */ /* 0x000fc60003f04270 */
[----:B------:R-:W1:Y:S01]  /*10e0*/  SHFL.DOWN PT, R8, R9, 0x2, R7 ;  /* 0x0840000009087989 */ /* 0x000e6200000e0007 */
[----:B------:R-:W2:Y:S01]  /*10f0*/  @!P2 S2R R11, SR_CgaCtaId ;  /* 0x00000000000ba919 */ /* 0x000ea20000008800 */
[----:B0-----:R-:W-:-:S04]  /*1100*/  SEL R3, R3, RZ, !P0 ;  /* 0x000000ff03037207 */ /* 0x001fc80004000000 */
[----:B------:R-:W-:Y:S02]  /*1110*/  IADD3 R12, P1, PT, R3, R14, RZ ;  /* 0x0000000e030c7210 */ /* 0x000fe40007f3e0ff */
[----:B-1----:R-:W-:Y:S02]  /*1120*/  SEL R8, R8, RZ, !P0 ;  /* 0x000000ff08087207 */ /* 0x002fe40004000000 */
[----:B------:R-:W-:Y:S01]  /*1130*/  ISETP.GT.AND P0, PT, R6, R7, PT ;  /* 0x000000070600720c */ /* 0x000fe20003f04270 */
[----:B------:R-:W0:Y:S01]  /*1140*/  SHFL.DOWN PT, R3, R12, 0x4, R7 ;  /* 0x088000000c037989 */ /* 0x000e2200000e0007 */
[----:B------:R-:W-:Y:S02]  /*1150*/  VIADD R6, R2, 0x8 ;  /* 0x0000000802067836 */ /* 0x000fe40000000000 */
[----:B------:R-:W-:Y:S02]  /*1160*/  IMAD.X R8, R8, 0x1, R9, P1 ;  /* 0x0000000108087824 */ /* 0x000fe400008e0609 */
[----:B------:R-:W-:-:S03]  /*1170*/  VIADD R2, R2, 0x10 ;  /* 0x0000001002027836 */ /* 0x000fc60000000000 */
[----:B------:R-:W1:Y:S01]  /*1180*/  SHFL.DOWN PT, R4, R8, 0x4, R7 ;  /* 0x0880000008047989 */ /* 0x000e6200000e0007 */
[----:B0-----:R-:W-:-:S04]  /*1190*/  SEL R3, R3, RZ, !P0 ;  /* 0x000000ff03037207 */ /* 0x001fc80004000000 */
[----:B------:R-:W-:Y:S02]  /*11a0*/  IADD3 R10, P1, PT, R3, R12, RZ ;  /* 0x0000000c030a7210 */ /* 0x000fe40007f3e0ff */
[----:B-1----:R-:W-:-:S03]  /*11b0*/  SEL R4, R4, RZ, !P0 ;  /* 0x000000ff04047207 */ /* 0x002fc60004000000 */
[----:B------:R-:W0:Y:S01]  /*11c0*/  SHFL.DOWN PT, R3, R10, 0x8, R7 ;  /* 0x090000000a037989 */ /* 0x000e2200000e0007 */
[----:B------:R-:W-:Y:S01]  /*11d0*/  ISETP.GT.AND P0, PT, R6, R7, PT ;  /* 0x000000070600720c */ /* 0x000fe20003f04270 */
[----:B------:R-:W-:-:S05]  /*11e0*/  IMAD.X R9, R4, 0x1, R8, P1 ;  /* 0x0000000104097824 */ /* 0x000fca00008e0608 */
[----:B------:R-:W1:Y:S01]  /*11f0*/  SHFL.DOWN PT, R4, R9, 0x8, R7 ;  /* 0x0900000009047989 */ /* 0x000e6200000e0007 */
[----:B0-----:R-:W-:-:S04]  /*1200*/  SEL R3, R3, RZ, !P0 ;  /* 0x000000ff03037207 */ /* 0x001fc80004000000 */
[----:B------:R-:W-:Y:S02]  /*1210*/  IADD3 R6, P1, PT, R3, R10, RZ ;  /* 0x0000000a03067210 */ /* 0x000fe40007f3e0ff */
[----:B-1----:R-:W-:-:S03]  /*1220*/  SEL R4, R4, RZ, !P0 ;  /* 0x000000ff04047207 */ /* 0x002fc60004000000 */
[----:B------:R-:W0:Y:S01]  /*1230*/  SHFL.DOWN PT, R3, R6, 0x10, R7 ;  /* 0x0a00000006037989 */ /* 0x000e2200000e0007 */
[----:B------:R-:W-:Y:S02]  /*1240*/  ISETP.GT.AND P0, PT, R2, R7, PT ;  /* 0x000000070200720c */ /* 0x000fe40003f04270 */
[----:B------:R-:W-:Y:S01]  /*1250*/  @!P2 MOV R2, 0x400 ;  /* 0x000004000002a802 */ /* 0x000fe20000000f00 */
[----:B------:R-:W-:Y:S01]  /*1260*/  IMAD.X R8, R4, 0x1, R9, P1 ;  /* 0x0000000104087824 */ /* 0x000fe200008e0609 */
[----:B------:R-:W-:Y:S02]  /*1270*/  @!P2 SHF.R.U32.HI R9, RZ, 0x2, R5 ;  /* 0x00000002ff09a819 */ /* 0x000fe40000011605 */
[----:B--2---:R-:W-:Y:S02]  /*1280*/  @!P2 LEA R10, R11, R2, 0x18 ;  /* 0x000000020b0aa211 */ /* 0x004fe400078ec0ff */
[----:B------:R-:W1:Y:S01]  /*1290*/  SHFL.DOWN PT, R4, R8, 0x10, R7 ;  /* 0x0a00000008047989 */ /* 0x000e6200000e0007 */
[----:B------:R-:W-:-:S05]  /*12a0*/  @!P2 LOP3.LUT R9, R9, 0xf8, RZ, 0xc0, !PT ;  /* 0x000000f80909a812 */ /* 0x000fca00078ec0ff */
[----:B------:R-:W-:Y:S01]  /*12b0*/  @!P2 IMAD.IADD R9, R9, 0x1, R10 ;  /* 0x000000010909a824 */ /* 0x000fe200078e020a */
[----:B0-----:R-:W-:-:S04]  /*12c0*/  SEL R3, R3, RZ, !P0 ;  /* 0x000000ff03037207 */ /* 0x001fc80004000000 */
[----:B------:R-:W-:Y:S02]  /*12d0*/  IADD3 R2, P1, PT, R3, R6, RZ ;  /* 0x0000000603027210 */ /* 0x000fe40007f3e0ff */
[----:B-1----:R-:W-:-:S05]  /*12e0*/  SEL R4, R4, RZ, !P0 ;  /* 0x000000ff04047207 */ /* 0x002fca0004000000 */
[----:B------:R-:W-:-:S05]  /*12f0*/  IMAD.X R3, R4, 0x1, R8, P1 ;  /* 0x0000000104037824 */ /* 0x000fca00008e0608 */
[----:B------:R0:W-:Y:S01]  /*1300*/  @!P2 STS.64 [R9+0x10], R2 ;  /* 0x000010020900a388 */ /* 0x0001e20000000a00 */
[----:B------:R-:W-:Y:S06]  /*1310*/  BAR.SYNC.DEFER_BLOCKING 0x0 ;  /* 0x0000000000007b1d */ /* 0x000fec0000010000 */
[----:B------:R-:W-:Y:S05]  /*1320*/  @P5 BRA `(.L_x_75) ;  /* 0x0000001800145947 */ /* 0x000fea0003800000 */
[----:B------:R-:W1:Y:S01]  /*1330*/  S2UR UR5, SR_CgaCtaId ;  /* 0x00000000000579c3 */ /* 0x000e620000008800 */
[----:B------:R-:W-:Y:S01]  /*1340*/  UMOV UR4, 0x400 ;  /* 0x0000040000047882 */ /* 0x000fe20000000000 */
[C---:B------:R-:W-:Y:S02]  /*1350*/  ISETP.GT.U32.AND P0, PT, R16.reuse, 0x20, PT ;  /* 0x000000201000780c */ /* 0x040fe40003f04070 */
[----:B------:R-:W-:Y:S02]  /*1360*/  ISETP.GT.U32.AND P1, PT, R16, 0x40, PT ;  /* 0x000000401000780c */ /* 0x000fe40003f24070 */
[----:B------:R-:W-:Y:S02]  /*1370*/  ISETP.GT.U32.AND.EX P0, PT, R0, RZ, PT, P0 ;  /* 0x000000ff0000720c */ /* 0x000fe40003f04100 */
[----:B------:R-:W-:Y:S02]  /*1380*/  ISETP.GT.U32.AND P2, PT, R16, 0x60, PT ;  /* 0x000000601000780c */ /* 0x000fe40003f44070 */
[----:B------:R-:W-:-:S02]  /*1390*/  ISETP.GT.U32.AND.EX P1, PT, R0, RZ, PT, P1 ;  /* 0x000000ff0000720c */ /* 0x000fc40003f24110 */
[----:B------:R-:W-:-:S04]  /*13a0*/  ISETP.GT.U32.AND P6, PT, R16, 0x140, PT ;  /* 0x000001401000780c */ /* 0x000fc80003fc4070 */
[----:B------:R-:W-:Y:S01]  /*13b0*/  ISETP.GT.U32.AND.EX P6, PT, R0, RZ, PT, P6 ;  /* 0x000000ff0000720c */ /* 0x000fe20003fc4160 */
[----:B-1----:R-:W-:-:S09]  /*13c0*/  ULEA UR4, UR5, UR4, 0x18 ;  /* 0x0000000405047291 */ /* 0x002fd2000f8ec0ff */
[----:B------:R-:W1:Y:S04]  /*13d0*/  LDS.64 R18, [UR4+0x18] ;  /* 0x00001804ff127984 */ /* 0x000e680008000a00 */
[----:B------:R-:W2:Y:S04]  /*13e0*/  LDS.128 R20, [UR4+0x20] ;  /* 0x00002004ff147984 */ /* 0x000ea80008000c00 */
[----:B------:R-:W3:Y:S04]  /*13f0*/  LDS.128 R4, [UR4+0x30] ;  /* 0x00003004ff047984 */ /* 0x000ee80008000c00 */
[----:B0-----:R-:W0:Y:S04]  /*1400*/  LDS.128 R8, [UR4+0x40] ;  /* 0x00004004ff087984 */ /* 0x001e280008000c00 */
[----:B------:R-:W4:Y:S01]  /*1410*/  LDS.128 R12, [UR4+0x50] ;  /* 0x00005004ff0c7984 */ /* 0x000f220008000c00 */
[----:B-1----:R-:W-:-:S02]  /*1420*/  SEL R25, R18, RZ, P0 ;  /* 0x000000ff12197207 */ /* 0x002fc40000000000 */
[----:B------:R-:W-:Y:S02]  /*1430*/  SEL R29, R19, RZ, P0 ;  /* 0x000000ff131d7207 */ /* 0x000fe40000000000 */
[----:B------:R-:W-:Y:S02]  /*1440*/  ISETP.GT.U32.AND.EX P0, PT, R0, RZ, PT, P2 ;  /* 0x000000ff0000720c */ /* 0x000fe40003f04120 */
[----:B--2---:R-:W-:Y:S02]  /*1450*/  SEL R19, R20, RZ, P1 ;  /* 0x000000ff14137207 */ /* 0x004fe40000800000 */
[----:B------:R-:W-:Y:S02]  /*1460*/  SEL R24, R21, RZ, P1 ;  /* 0x000000ff15187207 */ /* 0x000fe40000800000 */
[----:B------:R-:W-:Y:S02]  /*1470*/  ISETP.GT.U32.AND P1, PT, R16, 0x80, PT ;  /* 0x000000801000780c */ /* 0x000fe40003f24070 */
[----:B------:R-:W-:-:S02]  /*1480*/  SEL R18, R22, RZ, P0 ;  /* 0x000000ff16127207 */ /* 0x000fc40000000000 */
[----:B------:R-:W-:Y:S02]  /*1490*/  SEL R17, R23, RZ, P0 ;  /* 0x000000ff17117207 */ /* 0x000fe40000000000 */
[----:B------:R-:W-:Y:S01]  /*14a0*/  IADD3 R2, P2, P3, R19, R25, R2 ;  /* 0x0000001913027210 */ /* 0x000fe20007b5e002 */
[----:B------:R-:W1:Y:S01]  /*14b0*/  LDS.128 R20, [UR4+0x60] ;  /* 0x00006004ff147984 */ /* 0x000e620008000c00 */
[----:B------:R-:W-:Y:S02]  /*14c0*/  ISETP.GT.U32.AND.EX P0, PT, R0, RZ, PT, P1 ;  /* 0x000000ff0000720c */ /* 0x000fe40003f04110 */
[----:B------:R-:W-:Y:S02]  /*14d0*/  ISETP.GT.U32.AND P1, PT, R16, 0xa0, PT ;  /* 0x000000a01000780c */ /* 0x000fe40003f24070 */
[----:B------:R-:W-:Y:S02]  /*14e0*/  IADD3.X R29, PT, PT, R24, R29, R3, P2, P3 ;  /* 0x0000001d181d7210 */ /* 0x000fe400017e6403 */
[----:B---3--:R-:W-:Y:S01]  /*14f0*/  SEL R19, R4, RZ, P0 ;  /* 0x000000ff04137207 */ /* 0x008fe20000000000 */
[----:B------:R-:W2:Y:S01]  /*1500*/  LDS.128 R24, [UR4+0x70] ;  /* 0x00007004ff187984 */ /* 0x000ea20008000c00 */
[----:B------:R-:W-:-:S02]  /*1510*/  SEL R28, R5, RZ, P0 ;  /* 0x000000ff051c7207 */ /* 0x000fc40000000000 */
[----:B------:R-:W-:Y:S02]  /*1520*/  ISETP.GT.U32.AND.EX P0, PT, R0, RZ, PT, P1 ;  /* 0x000000ff0000720c */ /* 0x000fe40003f04110 */
[----:B------:R-:W-:Y:S02]  /*1530*/  IADD3 R19, P2, P3, R19, R2, R18 ;  /* 0x0000000213137210 */ /* 0x000fe40007b5e012 */
[----:B------:R-:W-:Y:S02]  /*1540*/  SEL R3, R6, RZ, P0 ;  /* 0x000000ff06037207 */ /* 0x000fe40000000000 */
[----:B------:R-:W-:Y:S02]  /*1550*/  SEL R18, R7, RZ, P0 ;  /* 0x000000ff07127207 */ /* 0x000fe40000000000 */
[----:B------:R-:W3:Y:S01]  /*1560*/  LDS.128 R4, [UR4+0x80] ;  /* 0x00008004ff047984 */ /* 0x000ee20008000c00 */
[----:B------:R-:W-:Y:S02]  /*1570*/  ISETP.GT.U32.AND P1, PT, R16, 0xc0, PT ;  /* 0x000000c01000780c */ /* 0x000fe40003f24070 */
[----:B------:R-:W-:-:S02]  /*1580*/  IADD3.X R28, PT, PT, R28, R29, R17, P2, P3 ;  /* 0x0000001d1c1c7210 */ /* 0x000fc400017e6411 */
[----:B------:R-:W-:Y:S02]  /*1590*/  ISETP.GT.U32.AND.EX P0, PT, R0, RZ, PT, P1 ;  /* 0x000000ff0000720c */ /* 0x000fe40003f04110 */
[C---:B------:R-:W-:Y:S02]  /*15a0*/  ISETP.GT.U32.AND P1, PT, R16.reuse, 0xe0, PT ;  /* 0x000000e01000780c */ /* 0x040fe40003f24070 */
[----:B------:R-:W-:Y:S02]  /*15b0*/  ISETP.GT.U32.AND P2, PT, R16, 0x100, PT ;  /* 0x000001001000780c */ /* 0x000fe40003f44070 */
[----:B0-----:R-:W-:Y:S02]  /*15c0*/  SEL R2, R8, RZ, P0 ;  /* 0x000000ff08027207 */ /* 0x001fe40000000000 */
[----:B------:R-:W-:Y:S02]  /*15d0*/  SEL R17, R9, RZ, P0 ;  /* 0x000000ff09117207 */ /* 0x000fe40000000000 */
[----:B------:R-:W-:-:S02]  /*15e0*/  ISETP.GT.U32.AND.EX P0, PT, R0, RZ, PT, P1 ;  /* 0x000000ff0000720c */ /* 0x000fc40003f04110 */
[----:B------:R-:W-:Y:S02]  /*15f0*/  ISETP.GT.U32.AND.EX P1, PT, R0, RZ, PT, P2 ;  /* 0x000000ff0000720c */ /* 0x000fe40003f24120 */
[----:B------:R-:W-:Y:S02]  /*1600*/  ISETP.GT.U32.AND P2, PT, R16, 0x120, PT ;  /* 0x000001201000780c */ /* 0x000fe40003f44070 */
[----:B------:R-:W-:Y:S02]  /*1610*/  IADD3 R2, P3, P4, R2, R19, R3 ;  /* 0x0000001302027210 */ /* 0x000fe40007c7e003 */
[----:B------:R-:W-:Y:S02]  /*1620*/  SEL R3, R10, RZ, P0 ;  /* 0x000000ff0a037207 */ /* 0x000fe40000000000 */
[----:B------:R-:W-:Y:S02]  /*1630*/  SEL R9, R11, RZ, P0 ;  /* 0x000000ff0b097207 */ /* 0x000fe40000000000 */
[----:B------:R-:W-:-:S02]  /*1640*/  ISETP.GT.U32.AND.EX P0, PT, R0, RZ, PT, P2 ;  /* 0x000000ff0000720c */ /* 0x000fc40003f04120 */
[----:B----4-:R-:W-:Y:S02]  /*1650*/  SEL R8, R12, RZ, P1 ;  /* 0x000000ff0c087207 */ /* 0x010fe40000800000 */
[----:B------:R-:W-:Y:S02]  /*1660*/  IADD3.X R12, PT, PT, R17, R28, R18, P3, P4 ;  /* 0x0000001c110c7210 */ /* 0x000fe40001fe8412 */
[----:B------:R-:W-:Y:S02]  /*1670*/  SEL R11, R14, RZ, P0 ;  /* 0x000000ff0e0b7207 */ /* 0x000fe40000000000 */
[----:B------:R-:W-:Y:S02]  /*1680*/  ISETP.GT.U32.AND P4, PT, R16, 0x160, PT ;  /* 0x000001601000780c */ /* 0x000fe40003f84070 */
[----:B------:R-:W-:Y:S02]  /*1690*/  SEL R10, R13, RZ, P1 ;  /* 0x000000ff0d0a7207 */ /* 0x000fe40000800000 */
[----:B------:R-:W-:-:S02]  /*16a0*/  SEL R14, R15, RZ, P0 ;  /* 0x000000ff0f0e7207 */ /* 0x000fc40000000000 */
[----:B------:R-:W-:Y:S02]  /*16b0*/  IADD3 R8, P1, P2, R8, R2, R3 ;  /* 0x0000000208087210 */ /* 0x000fe40007a3e003 */
[----:B------:R-:W-:Y:S02]  /*16c0*/  ISETP.GT.U32.AND P0, PT, R16, 0x180, PT ;  /* 0x000001801000780c */ /* 0x000fe40003f04070 */
[----:B------:R-:W-:Y:S02]  /*16d0*/  ISETP.GT.U32.AND.EX P4, PT, R0, RZ, PT, P4 ;  /* 0x000000ff0000720c */ /* 0x000fe40003f84140 */
[----:B-1----:R-:W-:Y:S02]  /*16e0*/  SEL R2, R20, RZ, P6 ;  /* 0x000000ff14027207 */ /* 0x002fe40003000000 */
[----:B------:R-:W-:Y:S02]  /*16f0*/  IADD3.X R10, PT, PT, R10, R12, R9, P1, P2 ;  /* 0x0000000c0a0a7210 */ /* 0x000fe40000fe4409 */
[----:B------:R-:W-:-:S02]  /*1700*/  ISETP.GT.U32.AND.EX P0, PT, R0, RZ, PT, P0 ;  /* 0x000000ff0000720c */ /* 0x000fc40003f04100 */
[C---:B------:R-:W-:Y:S02]  /*1710*/  ISETP.GT.U32.AND P3, PT, R16.reuse, 0x1a0, PT ;  /* 0x000001a01000780c */ /* 0x040fe40003f64070 */
[----:B------:R-:W-:Y:S02]  /*1720*/  ISETP.GT.U32.AND P1, PT, R16, 0x1c0, PT ;  /* 0x000001c01000780c */ /* 0x000fe40003f24070 */
[----:B------:R-:W-:Y:S02]  /*1730*/  SEL R9, R21, RZ, P6 ;  /* 0x000000ff15097207 */ /* 0x000fe40003000000 */
[----:B------:R-:W-:Y:S02]  /*1740*/  SEL R3, R22, RZ, P4 ;  /* 0x000000ff16037207 */ /* 0x000fe40002000000 */
[----:B------:R-:W-:Y:S02]  /*1750*/  SEL R23, R23, RZ, P4 ;  /* 0x000000ff17177207 */ /* 0x000fe40002000000 */
[----:B------:R-:W-:-:S02]  /*1760*/  IADD3 R2, P6, P4, R2, R8, R11 ;  /* 0x0000000802027210 */ /* 0x000fc40007cde00b */
[----:B--2---:R-:W-:Y:S02]  /*1770*/  SEL R8, R24, RZ, P0 ;  /* 0x000000ff18087207 */ /* 0x004fe40000000000 */
[C---:B------:R-:W-:Y:S02]  /*1780*/  ISETP.GT.U32.AND.EX P3, PT, R0.reuse, RZ, PT, P3 ;  /* 0x000000ff0000720c */ /* 0x040fe40003f64130 */
[----:B------:R-:W-:Y:S02]  /*1790*/  ISETP.GT.U32.AND.EX P1, PT, R0, RZ, PT, P1 ;  /* 0x000000ff0000720c */ /* 0x000fe40003f24110 */
[----:B------:R-:W-:Y:S02]  /*17a0*/  ISETP.GT.U32.AND P2, PT, R16, 0x1e0, PT ;  /* 0x000001e01000780c */ /* 0x000fe40003f44070 */
[----:B------:R-:W-:Y:S02]  /*17b0*/  IADD3.X R9, PT, PT, R9, R10, R14, P6, P4 ;  /* 0x0000000a09097210 */ /* 0x000fe400037e840e */
[----:B------:R-:W-:-:S02]  /*17c0*/  IADD3 R8, P6, P4, R8, R2, R3 ;  /* 0x0000000208087210 */ /* 0x000fc40007cde003 */
[----:B------:R-:W-:Y:S02]  /*17d0*/  SEL R2, R26, RZ, P3 ;  /* 0x000000ff1a027207 */ /* 0x000fe40001800000 */
[----:B---3--:R-:W-:Y:S02]  /*17e0*/  SEL R3, R4, RZ, P1 ;  /* 0x000000ff04037207 */ /* 0x008fe40000800000 */
[----:B------:R-:W-:Y:S02]  /*17f0*/  ISETP.GT.U32.AND.EX P2, PT, R0, RZ, PT, P2 ;  /* 0x000000ff0000720c */ /* 0x000fe40003f44120 */
[----:B------:R-:W-:Y:S02]  /*1800*/  SEL R4, R25, RZ, P0 ;  /* 0x000000ff19047207 */ /* 0x000fe40000000000 */
[----:B------:R-:W-:Y:S02]  /*1810*/  SEL R27, R27, RZ, P3 ;  /* 0x000000ff1b1b7207 */ /* 0x000fe40001800000 */
[----:B------:R-:W-:-:S02]  /*1820*/  IADD3 R3, P0, P3, R3, R8, R2 ;  /* 0x0000000803037210 */ /* 0x000fc40007b1e002 */
[----:B------:R-:W-:Y:S02]  /*1830*/  SEL R2, R6, RZ, P2 ;  /* 0x000000ff06027207 */ /* 0x000fe40001000000 */
[----:B------:R-:W-:Y:S02]  /*1840*/  IADD3.X R4, PT, PT, R4, R9, R23, P6, P4 ;  /* 0x0000000904047210 */ /* 0x000fe400037e8417 */
[----:B------:R-:W-:Y:S02]  /*1850*/  SEL R0, R5, RZ, P1 ;  /* 0x000000ff05007207 */ /* 0x000fe40000800000 */
[----:B------:R-:W-:Y:S02]  /*1860*/  IADD3 R2, P1, PT, R2, R3, RZ ;  /* 0x0000000302027210 */ /* 0x000fe40007f3e0ff */
[----:B------:R-:W-:Y:S02]  /*1870*/  SEL R3, R7, RZ, P2 ;  /* 0x000000ff07037207 */ /* 0x000fe40001000000 */
[----:B------:R-:W-:-:S05]  /*1880*/  IADD3.X R0, PT, PT, R0, R4, R27, P0, P3 ;  /* 0x0000000400007210 */ /* 0x000fca00007e641b */
[----:B------:R-:W-:Y:S01]  /*1890*/  IMAD.X R3, R3, 0x1, R0, P1 ;  /* 0x0000000103037824 */ /* 0x000fe200008e0600 */
[----:B------:R-:W-:Y:S06]  /*18a0*/  BRA `(.L_x_75) ;  /* 0x0000001000b47947 */ /* 0x000fec0003800000 */
.L_x_61:
[----:B------:R-:W0:Y:S01]  /*18b0*/  S2R R4, SR_TID.X ;  /* 0x0000000000047919 */ /* 0x000e220000002100 */
[----:B------:R-:W0:Y:S02]  /*18c0*/  LDC.64 R2, c[0x0][0x380] ;  /* 0x0000e000ff027b82 */ /* 0x000e240000000a00 */
[----:B0-----:R-:W-:-:S05]  /*18d0*/  IMAD.WIDE.U32 R2, R4, 0x4, R2 ;  /* 0x0000000404027825 */ /* 0x001fca00078e0002 */
[----:B------:R-:W2:Y:S04]  /*18e0*/  LDG.E R5, desc[UR6][R2.64] ;  /* 0x0000000602057981 */ /* 0x000ea8000c1e1900 */
[----:B------:R-:W3:Y:S04]  /*18f0*/  LDG.E R6, desc[UR6][R2.64+0x800] ;  /* 0x0008000602067981 */ /* 0x000ee8000c1e1900 */
[----:B------:R-:W3:Y:S04]  /*1900*/  LDG.E R7, desc[UR6][R2.64+0x1000] ;  /* 0x0010000602077981 */ /* 0x000ee8000c1e1900 */
[----:B------:R-:W4:Y:S04]  /*1910*/  LDG.E R9, desc[UR6][R2.64+0x1800] ;  /* 0x0018000602097981 */ /* 0x000f28000c1e1900 */
[----:B------:R-:W4:Y:S04]  /*1920*/  LDG.E R10, desc[UR6][R2.64+0x2000] ;  /* 0x00200006020a7981 */ /* 0x000f28000c1e1900 */
[----:B------:R-:W5:Y:S04]  /*1930*/  LDG.E R11, desc[UR6][R2.64+0x2800] ;  /* 0x00280006020b7981 */ /* 0x000f68000c1e1900 */
[----:B------:R-:W5:Y:S01]  /*1940*/  LDG.E R12, desc[UR6][R2.64+0x3000] ;  /* 0x00300006020c7981 */ /* 0x000f62000c1e1900 */
[----:B------:R-:W-:-:S02]  /*1950*/  IADD3 R8, P3, PT, R16, -0xe00, RZ ;  /* 0xfffff20010087810 */ /* 0x000fc40007f7e0ff */
[--C-:B--2---:R-:W-:Y:S02]  /*1960*/  SHF.R.S32.HI R13, RZ, 0x1f, R5.reuse ;  /* 0x0000001fff0d7819 */ /* 0x104fe40000011405 */
[----:B---3--:R-:W-:Y:S02]  /*1970*/  IADD3 R5, P0, P1, R7, R6, R5 ;  /* 0x0000000607057210 */ /* 0x008fe4000791e005 */
[----:B------:R-:W-:Y:S02]  /*1980*/  SHF.R.S32.HI R6, RZ, 0x1f, R6 ;  /* 0x0000001fff067819 */ /* 0x000fe40000011406 */
[----:B------:R-:W-:-:S04]  /*1990*/  SHF.R.S32.HI R7, RZ, 0x1f, R7 ;  /* 0x0000001fff077819 */ /* 0x000fc80000011407 */
[----:B------:R-:W-:Y:S01]  /*19a0*/  IADD3.X R13, PT, PT, R7, R6, R13, P0, P1 ;  /* 0x00000006070d7210 */ /* 0x000fe200007e240d */
[----:B------:R-:W-:Y:S01]  /*19b0*/  IMAD.MOV.U32 R7, RZ, RZ, 0xe00 ;  /* 0x00000e00ff077424 */ /* 0x000fe200078e00ff */
[--C-:B----4-:R-:W-:Y:S02]  /*19c0*/  IADD3 R5, P1, P2, R10, R5, R9.reuse ;  /* 0x000000050a057210 */ /* 0x110fe40007a3e009 */
[----:B------:R-:W-:Y:S02]  /*19d0*/  SHF.R.S32.HI R6, RZ, 0x1f, R10 ;  /* 0x0000001fff067819 */ /* 0x000fe4000001140a */
[----:B------:R-:W-:Y:S02]  /*19e0*/  ISETP.GE.U32.AND P0, PT, R8, 0xe00, PT ;  /* 0x00000e000800780c */ /* 0x000fe40003f06070 */
[----:B------:R-:W-:Y:S02]  /*19f0*/  IADD3.X R10, PT, PT, R0, -0x1, RZ, P3, !PT ;  /* 0xffffffff000a7810 */ /* 0x000fe40001ffe4ff */
[----:B------:R-:W-:-:S02]  /*1a00*/  SHF.R.S32.HI R9, RZ, 0x1f, R9 ;  /* 0x0000001fff097819 */ /* 0x000fc40000011409 */
[----:B------:R-:W-:Y:S02]  /*1a10*/  ISETP.GE.U32.AND.EX P0, PT, R10, RZ, PT, P0 ;  /* 0x000000ff0a00720c */ /* 0x000fe40003f06100 */
[----:B------:R-:W-:Y:S02]  /*1a20*/  IADD3.X R13, PT, PT, R6, R13, R9, P1, P2 ;  /* 0x0000000d060d7210 */ /* 0x000fe40000fe4409 */
[--C-:B-----5:R-:W-:Y:S02]  /*1a30*/  IADD3 R5, P1, P2, R12, R5, R11.reuse ;  /* 0x000000050c057210 */ /* 0x120fe40007a3e00b */
[----:B------:R-:W-:Y:S02]  /*1a40*/  SHF.R.S32.HI R6, RZ, 0x1f, R11 ;  /* 0x0000001fff067819 */ /* 0x000fe4000001140b */
[----:B------:R-:W-:-:S04]  /*1a50*/  SHF.R.S32.HI R9, RZ, 0x1f, R12 ;  /* 0x0000001fff097819 */ /* 0x000fc8000001140c */
[----:B------:R-:W-:Y:S01]  /*1a60*/  IADD3.X R6, PT, PT, R9, R13, R6, P1, P2 ;  /* 0x0000000d09067210 */ /* 0x000fe20000fe4406 */
[----:B------:R-:W-:Y:S01]  /*1a70*/  IMAD.MOV.U32 R9, RZ, RZ, RZ ;  /* 0x000000ffff097224 */ /* 0x000fe200078e00ff */
[----:B------:R-:W-:Y:S06]  /*1a80*/  @!P0 BRA `(.L_x_76) ;  /* 0x0000000000948947 */ /* 0x000fec0003800000 */
[----:B------:R-:W0:Y:S01]  /*1a90*/  LDC.64 R16, c[0x0][0x390] ;  /* 0x0000e400ff107b82 */ /* 0x000e220000000a00 */
[----:B------:R-:W-:Y:S02]  /*1aa0*/  IMAD.MOV.U32 R7, RZ, RZ, 0xe00 ;  /* 0x00000e00ff077424 */ /* 0x000fe400078e00ff */
[----:B------:R-:W-:-:S07]  /*1ab0*/  IMAD.MOV.U32 R9, RZ, RZ, RZ ;  /* 0x000000ffff097224 */ /* 0x000fce00078e00ff */
.L_x_78:
[----:B------:R-:W-:-:S04]  /*1ac0*/  LEA R12, P0, R7, R2, 0x2 ;  /* 0x00000002070c7211 */ /* 0x000fc800078010ff */
[----:B------:R-:W-:-:S05]  /*1ad0*/  LEA.HI.X R13, R7, R3, R9, 0x2, P0 ;  /* 0x00000003070d7211 */ /* 0x000fca00000f1409 */
[----:B------:R-:W2:Y:S04]  /*1ae0*/  LDG.E R0, desc[UR6][R12.64] ;  /* 0x000000060c007981 */ /* 0x000ea8000c1e1900 */
[----:B------:R-:W2:Y:S04]  /*1af0*/  LDG.E R11, desc[UR6][R12.64+0x800] ;  /* 0x000800060c0b7981 */ /* 0x000ea8000c1e1900 */
[----:B------:R-:W3:Y:S04]  /*1b00*/  LDG.E R14, desc[UR6][R12.64+0x1000] ;  /* 0x001000060c0e7981 */ /* 0x000ee8000c1e1900 */
[----:B------:R-:W3:Y:S04]  /*1b10*/  LDG.E R15, desc[UR6][R12.64+0x1800] ;  /* 0x001800060c0f7981 */ /* 0x000ee8000c1e1900 */
[----:B------:R-:W4:Y:S04]  /*1b20*/  LDG.E R18, desc[UR6][R12.64+0x2000] ;  /* 0x002000060c127981 */ /* 0x000f28000c1e1900 */
[----:B------:R-:W4:Y:S04]  /*1b30*/  LDG.E R19, desc[UR6][R12.64+0x2800] ;  /* 0x002800060c137981 */ /* 0x000f28000c1e1900 */
[----:B------:R-:W5:Y:S01]  /*1b40*/  LDG.E R20, desc[UR6][R12.64+0x3000] ;  /* 0x003000060c147981 */ /* 0x000f62000c1e1900 */
[----:B--2---:R-:W-:-:S02]  /*1b50*/  IADD3 R21, P0, P1, R11, R5, R0 ;  /* 0x000000050b157210 */ /* 0x004fc4000791e000 */
[----:B------:R-:W-:Y:S01]  /*1b60*/  SHF.R.S32.HI R5, RZ, 0x1f, R0 ;  /* 0x0000001fff057819 */ /* 0x000fe20000011400 */
[----:B0-----:R-:W-:Y:S01]  /*1b70*/  IMAD.MOV.U32 R0, RZ, RZ, R17 ;  /* 0x000000ffff007224 */ /* 0x001fe200078e0011 */
[----:B------:R-:W-:-:S04]  /*1b80*/  SHF.R.S32.HI R11, RZ, 0x1f, R11 ;  /* 0x0000001fff0b7819 */ /* 0x000fc8000001140b */
[----:B------:R-:W-:Y:S02]  /*1b90*/  IADD3.X R11, PT, PT, R11, R6, R5, P0, P1 ;  /* 0x000000060b0b7210 */ /* 0x000fe400007e2405 */
[--C-:B---3--:R-:W-:Y:S02]  /*1ba0*/  IADD3 R6, P1, P2, R15, R21, R14.reuse ;  /* 0x000000150f067210 */ /* 0x108fe40007a3e00e */
[----:B------:R-:W-:Y:S02]  /*1bb0*/  IADD3 R5, P3, PT, -R7, R16, RZ ;  /* 0x0000001007057210 */ /* 0x000fe40007f7e1ff */
[----:B------:R-:W-:Y:S02]  /*1bc0*/  SHF.R.S32.HI R14, RZ, 0x1f, R14 ;  /* 0x0000001fff0e7819 */ /* 0x000fe4000001140e */
[----:B------:R-:W-:Y:S02]  /*1bd0*/  SHF.R.S32.HI R15, RZ, 0x1f, R15 ;  /* 0x0000001fff0f7819 */ /* 0x000fe4000001140f */
[----:B------:R-:W-:-:S02]  /*1be0*/  ISETP.GE.U32.AND P0, PT, R5, 0xe00, PT ;  /* 0x00000e000500780c */ /* 0x000fc40003f06070 */
[----:B------:R-:W-:Y:S01]  /*1bf0*/  IADD3.X R14, PT, PT, R15, R11, R14, P1, P2 ;  /* 0x0000000b0f0e7210 */ /* 0x000fe20000fe440e */
[----:B------:R-:W-:Y:S01]  /*1c00*/  IMAD.X R11, R0, 0x1, ~R9, P3 ;  /* 0x00000001000b7824 */ /* 0x000fe200018e0e09 */
[--C-:B----4-:R-:W-:Y:S02]  /*1c10*/  IADD3 R5, P1, P2, R19, R6, R18.reuse ;  /* 0x0000000613057210 */ /* 0x110fe40007a3e012 */
[----:B------:R-:W-:Y:S02]  /*1c20*/  SHF.R.S32.HI R18, RZ, 0x1f, R18 ;  /* 0x0000001fff127819 */ /* 0x000fe40000011412 */
[----:B------:R-:W-:Y:S02]  /*1c30*/  ISETP.GE.U32.AND.EX P0, PT, R11, RZ, PT, P0 ;  /* 0x000000ff0b00720c */ /* 0x000fe40003f06100 */
[----:B------:R-:W-:Y:S02]  /*1c40*/  SHF.R.S32.HI R19, RZ, 0x1f, R19 ;  /* 0x0000001fff137819 */ /* 0x000fe40000011413 */
[----:B-----5:R-:W-:-:S02]  /*1c50*/  IADD3 R5, P3, PT, R20, R5, RZ ;  /* 0x0000000514057210 */ /* 0x020fc40007f7e0ff */
[----:B------:R-:W-:-:S04]  /*1c60*/  IADD3.X R19, PT, PT, R19, R14, R18, P1, P2 ;  /* 0x0000000e13137210 */ /* 0x000fc80000fe4412 */
[----:B------:R-:W-:-:S03]  /*1c70*/  LEA.HI.X.SX32 R6, R20, R19, 0x1, P3 ;  /* 0x0000001314067211 */ /* 0x000fc600018f0eff */
[----:B------:R-:W-:Y:S05]  /*1c80*/  @!P0 BRA `(.L_x_77) ;  /* 0x0000000800948947 */ /* 0x000fea0003800000 */
[----:B------:R-:W-:-:S05]  /*1c90*/  IADD3 R7, P0, PT, R7, 0xe00, RZ ;  /* 0x00000e0007077810 */ /* 0x000fca0007f1e0ff */
[----:B------:R-:W-:Y:S01]  /*1ca0*/  IMAD.X R9, RZ, RZ, R9, P0 ;  /* 0x000000ffff097224 */ /* 0x000fe200000e0609 */
[----:B------:R-:W-:-:S04]  /*1cb0*/  ISETP.GT.U32.AND P0, PT, R7, R8, PT ;  /* 0x000000080700720c */ /* 0x000fc80003f04070 */
[----:B------:R-:W-:-:S13]  /*1cc0*/  ISETP.GT.U32.AND.EX P0, PT, R9, R10, PT, P0 ;  /* 0x0000000a0900720c */ /* 0x000fda0003f04100 */
[----:B------:R-:W-:Y:S05]  /*1cd0*/  @!P0 BRA `(.L_x_78) ;  /* 0xfffffffc00788947 */ /* 0x000fea000383ffff */
.L_x_76:
[----:B------:R-:W-:Y:S01]  /*1ce0*/  IMAD.IADD R3, R16, 0x1, -R7 ;  /* 0x0000000110037824 */ /* 0x000fe200078e0a07 */
[----:B------:R-:W-:Y:S01]  /*1cf0*/  ISETP.GE.U32.AND P1, PT, R7, R16, PT ;  /* 0x000000100700720c */ /* 0x000fe20003f26070 */
[----:B------:R-:W-:Y:S03]  /*1d00*/  BSSY.RECONVERGENT B1, `(.L_x_77) ;  /* 0x000009d000017945 */ /* 0x000fe60003800200 */
[----:B------:R-:W-:-:S04]  /*1d10*/  ISETP.GE.AND P0, PT, R4, R3, PT ;  /* 0x000000030400720c */ /* 0x000fc80003f06270 */
[----:B------:R-:W-:-:S13]  /*1d20*/  ISETP.GE.U32.OR.EX P0, PT, R9, R0, P0, P1 ;  /* 0x000000000900720c */ /* 0x000fda0000706510 */
[----:B------:R-:W-:Y:S05]  /*1d30*/  @P0 BRA `(.L_x_79) ;  /* 0x0000000800640947 */ /* 0x000fea0003800000 */
[----:B------:R-:W-:Y:S01]  /*1d40*/  LOP3.LUT R0, RZ, R4, RZ, 0x33, !PT ;  /* 0x00000004ff007212 */ /* 0x000fe200078e33ff */
[----:B------:R-:W-:Y:S03]  /*1d50*/  BSSY.RECONVERGENT B2, `(.L_x_80) ;  /* 0x0000048000027945 */ /* 0x000fe60003800200 */
[----:B------:R-:W-:-:S04]  /*1d60*/  IADD3 R0, PT, PT, -R7, R16, R0 ;  /* 0x0000001007007210 */ /* 0x000fc80007ffe100 */
[C---:B------:R-:W-:Y:S02]  /*1d70*/  ISETP.GE.U32.AND P1, PT, R0.reuse, 0x1e00, PT ;  /* 0x00001e000000780c */ /* 0x040fe40003f26070 */
[----:B------:R-:W-:Y:S01]  /*1d80*/  LEA.HI R8, R0, 0x1, RZ, 0x17 ;  /* 0x0000000100087811 */ /* 0x000fe200078fb8ff */
[----:B------:R-:W-:-:S03]  /*1d90*/  IMAD.MOV.U32 R0, RZ, RZ, R4 ;  /* 0x000000ffff007224 */ /* 0x000fc600078e0004 */
[----:B------:R-:W-:-:S04]  /*1da0*/  LOP3.LUT R27, R8, 0xf, RZ, 0xc0, !PT ;  /* 0x0000000f081b7812 */ /* 0x000fc800078ec0ff */
[----:B------:R-:W-:-:S03]  /*1db0*/  ISETP.NE.AND P0, PT, R27, RZ, PT ;  /* 0x000000ff1b00720c */ /* 0x000fc60003f05270 */
[----:B------:R-:W-:Y:S10]  /*1dc0*/  @!P1 BRA `(.L_x_81) ;  /* 0x0000000400009947 */ /* 0x000ff40003800000 */
[----:B------:R-:W0:Y:S01]  /*1dd0*/  LDCU.64 UR4, c[0x0][0x380] ;  /* 0x00007000ff0477ac */ /* 0x000e220008000a00 */
[----:B------:R-:W-:Y:S02]  /*1de0*/  IADD3 R3, P1, PT, R4, R7, RZ ;  /* 0x0000000704037210 */ /* 0x000fe40007f3e0ff */
[----:B------:R-:W-:-:S03]  /*1df0*/  LOP3.LUT R14, R8, 0xfffff0, RZ, 0xc0, !PT ;  /* 0x00fffff0080e7812 */ /* 0x000fc600078ec0ff */
[----:B------:R-:W-:Y:S02]  /*1e00*/  IMAD.X R0, RZ, RZ, R9, P1 ;  /* 0x000000ffff007224 */ /* 0x000fe400008e0609 */
[----:B------:R-:W-:Y:S01]  /*1e10*/  IMAD.MOV R14, RZ, RZ, -R14 ;  /* 0x000000ffff0e7224 */ /* 0x000fe200078e0a0e */
[----:B0-----:R-:W-:-:S04]  /*1e20*/  LEA R2, P2, R3, UR4, 0x2 ;  /* 0x0000000403027c11 */ /* 0x001fc8000f8410ff */
[----:B------:R-:W-:Y:S02]  /*1e30*/  IADD3 R2, P1, PT, R2, 0x4000, RZ ;  /* 0x0000400002027810 */ /* 0x000fe40007f3e0ff */
[----:B------:R-:W-:Y:S01]  /*1e40*/  LEA.HI.X R3, R3, UR5, R0, 0x2, P2 ;  /* 0x0000000503037c11 */ /* 0x000fe200090f1400 */
[----:B------:R-:W-:-:S04]  /*1e50*/  IMAD.MOV.U32 R0, RZ, RZ, R4 ;  /* 0x000000ffff007224 */ /* 0x000fc800078e0004 */
[----:B------:R-:W-:-:S07]  /*1e60*/  IMAD.X R3, RZ, RZ, R3, P1 ;  /* 0x000000ffff037224 */ /* 0x000fce00008e0603 */
.L_x_82:
        /* <DEDUP_REMOVED lines=54> */
.L_x_81:
[----:B------:R-:W-:Y:S05]  /*21d0*/  BSYNC.RECONVERGENT B2 ;  /* 0x0000000000027941 */ /* 0x000fea0003800200 */
.L_x_80:
[----:B------:R-:W-:Y:S05]  /*21e0*/  @!P0 BRA `(.L_x_79) ;  /* 0x0000000400388947 */ /* 0x000fea0003800000 */
[----:B------:R-:W-:Y:S01]  /*21f0*/  ISETP.GE.U32.AND P1, PT, R27, 0x8, PT ;  /* 0x000000081b00780c */ /* 0x000fe20003f26070 */
[----:B------:R-:W-:Y:S01]  /*2200*/  BSSY.RECONVERGENT B2, `(.L_x_83) ;  /* 0x0000022000027945 */ /* 0x000fe20003800200 */
[----:B------:R-:W-:-:S04]  /*2210*/  LOP3.LUT R19, R8, 0x7, RZ, 0xc0, !PT ;  /* 0x0000000708137812 */ /* 0x000fc800078ec0ff */
[----:B------:R-:W-:-:S07]  /*2220*/  ISETP.NE.AND P0, PT, R19, RZ, PT ;  /* 0x000000ff1300720c */ /* 0x000fce0003f05270 */
[----:B------:R-:W-:Y:S06]  /*2230*/  @!P1 BRA `(.L_x_84) ;  /* 0x0000000000789947 */ /* 0x000fec0003800000 */
[----:B------:R-:W0:Y:S01]  /*2240*/  LDCU.64 UR4, c[0x0][0x380] ;  /* 0x00007000ff0477ac */ /* 0x000e220008000a00 */
[----:B------:R-:W-:-:S05]  /*2250*/  IADD3 R3, P1, PT, R0, R7, RZ ;  /* 0x0000000700037210 */ /* 0x000fca0007f3e0ff */
[----:B------:R-:W-:Y:S01]  /*2260*/  IMAD.X R10, RZ, RZ, R9, P1 ;  /* 0x000000ffff0a7224 */ /* 0x000fe200008e0609 */
        /* <DEDUP_REMOVED lines=27> */
.L_x_84:
[----:B------:R-:W-:Y:S05]  /*2420*/  BSYNC.RECONVERGENT B2 ;  /* 0x0000000000027941 */ /* 0x000fea0003800200 */
.L_x_83:
        /* <DEDUP_REMOVED lines=24> */
.L_x_86:
[----:B------:R-:W-:Y:S05]  /*25b0*/  BSYNC.RECONVERGENT B2 ;  /* 0x0000000000027941 */ /* 0x000fea0003800200 */
.L_x_85:
[----:B------:R-:W-:Y:S05]  /*25c0*/  @!P0 BRA `(.L_x_79) ;  /* 0x0000000000408947 */ /* 0x000fea0003800000 */
[----:B------:R-:W0:Y:S01]  /*25d0*/  LDCU.64 UR4, c[0x0][0x380] ;  /* 0x00007000ff0477ac */ /* 0x000e220008000a00 */
[----:B------:R-:W-:Y:S01]  /*25e0*/  IADD3 R8, P0, PT, R0, R7, RZ ;  /* 0x0000000700087210 */ /* 0x000fe20007f1e0ff */
[----:B------:R-:W-:-:S04]  /*25f0*/  IMAD.MOV R0, RZ, RZ, -R10 ;  /* 0x000000ffff007224 */ /* 0x000fc800078e0a0a */
[----:B------:R-:W-:Y:S01]  /*2600*/  IMAD.X R9, RZ, RZ, R9, P0 ;  /* 0x000000ffff097224 */ /* 0x000fe200000e0609 */
[----:B0-----:R-:W-:-:S04]  /*2610*/  LEA R7, P1, R8, UR4, 0x2 ;  /* 0x0000000408077c11 */ /* 0x001fc8000f8210ff */
[----:B------:R-:W-:-:S09]  /*2620*/  LEA.HI.X R8, R8, UR5, R9, 0x2, P1 ;  /* 0x0000000508087c11 */ /* 0x000fd200088f1409 */
.L_x_87:
        /* <DEDUP_REMOVED lines=10> */
.L_x_79:
[----:B------:R-:W-:Y:S05]  /*26d0*/  BSYNC.RECONVERGENT B1 ;  /* 0x0000000000017941 */ /* 0x000fea0003800200 */
.L_x_77:
[----:B------:R-:W0:Y:S01]  /*26e0*/  S2R R8, SR_LANEID ;  /* 0x0000000000087919 */ /* 0x000e220000000000 */
[----:B------:R-:W-:Y:S01]  /*26f0*/  ISETP.NE.AND P5, PT, R4, RZ, PT ;  /* 0x000000ff0400720c */ /* 0x000fe20003fa5270 */
        /* <DEDUP_REMOVED lines=28> */
[----:B------:R-:W-:Y:S02]  /*28c0*/  @!P2 SHF.R.U32.HI R7, RZ, 0x2, R4 ;  /* 0x00000002ff07a819 */ /* 0x000fe40000011604 */
[----:B-1----:R-:W-:Y:S01]  /*28d0*/  SEL R2, R2, RZ, !P1 ;  /* 0x000000ff02027207 */ /* 0x002fe20004800000 */
[----:B------:R-:W0:Y:S01]  /*28e0*/  SHFL.DOWN PT, R0, R5, 0x10, 0x1f ;  /* 0x0a001f0005007f89 */ /* 0x000e2200000e0000 */
[----:B------:R-:W-:Y:S02]  /*28f0*/  ISETP.GT.AND P1, PT, R8, 0xf, PT ;  /* 0x0000000f0800780c */ /* 0x000fe40003f24270 */
[----:B------:R-:W-:Y:S01]  /*2900*/  @!P2 LOP3.LUT R7, R7, 0xf8, RZ, 0xc0, !PT ;  /* 0x000000f80707a812 */ /* 0x000fe200078ec0ff */
[----:B------:R-:W-:Y:S01]  /*2910*/  IMAD.X R6, R2, 0x1, R9, P0 ;  /* 0x0000000102067824 */ /* 0x000fe200000e0609 */
[----:B------:R-:W-:-:S04]  /*2920*/  @!P2 MOV R2, 0x400 ;  /* 0x000004000002a802 */ /* 0x000fc80000000f00 */
[----:B------:R-:W1:Y:S01]  /*2930*/  SHFL.DOWN PT, R3, R6, 0x10, 0x1f ;  /* 0x0a001f0006037f89 */ /* 0x000e6200000e0000 */
[----:B--2---:R-:W-:-:S05]  /*2940*/  @!P2 LEA R8, R11, R2, 0x18 ;  /* 0x000000020b08a211 */ /* 0x004fca00078ec0ff */
        /* <DEDUP_REMOVED lines=12> */
[----:B--2---:R-:W0:Y:S04]  /*2a10*/  LDS.128 R4, [UR4+0x20] ;  /* 0x00002004ff047984 */ /* 0x004e280008000c00 */
        /* <DEDUP_REMOVED lines=21> */
[----:B------:R-:W-:-:S07]  /*2b70*/  IMAD.X R3, R3, 0x1, R31, P2 ;  /* 0x0000000103037824 */ /* 0x000fce00010e061f */
.L_x_75:
[----:B------:R-:W-:Y:S05]  /*2b80*/  BSYNC.RECONVERGENT B0 ;  /* 0x0000000000007941 */ /* 0x000fea0003800200 */
.L_x_60:
[----:B------:R-:W-:Y:S05]  /*2b90*/  @P5 EXIT ;  /* 0x000000000000594d */ /* 0x000fea0003800000 */
[----:B------:R-:W0:Y:S01]  /*2ba0*/  LDCU.64 UR4, c[0x0][0x3a0] ;  /* 0x00007400ff0477ac */ /* 0x000e220008000a00 */
[----:B------:R-:W3:Y:S01]  /*2bb0*/  LDC.64 R4, c[0x0][0x388] ;  /* 0x0000e200ff047b82 */ /* 0x000ee20000000a00 */
[----:B012---:R-:W-:-:S04]  /*2bc0*/  IADD3 R2, P0, PT, R2, UR4, RZ ;  /* 0x0000000402027c10 */ /* 0x007fc8000ff1e0ff */
[----:B------:R-:W-:-:S05]  /*2bd0*/  IADD3.X R3, PT, PT, R3, UR5, RZ, P0, !PT ;  /* 0x0000000503037c10 */ /* 0x000fca00087fe4ff */
[----:B---3--:R-:W-:Y:S01]  /*2be0*/  STG.E.64 desc[UR6][R4.64], R2 ;  /* 0x0000000204007986 */ /* 0x008fe2000c101b06 */
[----:B------:R-:W-:Y:S05]  /*2bf0*/  EXIT ;  /* 0x000000000000794d */ /* 0x000fea0003800000 */
.L_x_88:
        /* <DEDUP_REMOVED lines=16> */
.L_x_185:


//--------------------- .text._ZN3cub18CUB_300001_SM_10006detail6reduce28DeviceReduceSingleTileKernelINS2_10policy_hubIxjN4cuda3std3__44plusIxEEE10Policy1000EPxSC_iS9_xxNS7_10__identityEEEvT0_T1_T2_T3_T4_T6_ --------------------------
	.section	.text._ZN3cub18CUB_300001_SM_10006detail6reduce28DeviceReduceSingleTileKernelINS2_10policy_hubIxjN4cuda3std3__44plusIxEEE10Policy1000EPxSC_iS9_xxNS7_10__identityEEEvT0_T1_T2_T3_T4_T6_,"ax",@progbits
	.align	128
        .global         _ZN3cub18CUB_300001_SM_10006detail6reduce28DeviceReduceSingleTileKernelINS2_10policy_hubIxjN4cuda3std3__44plusIxEEE10Policy1000EPxSC_iS9_xxNS7_10__identityEEEvT0_T1_T2_T3_T4_T6_
        .type           _ZN3cub18CUB_300001_SM_10006detail6reduce28DeviceReduceSingleTileKernelINS2_10policy_hubIxjN4cuda3std3__44plusIxEEE10Policy1000EPxSC_iS9_xxNS7_10__identityEEEvT0_T1_T2_T3_T4_T6_,@function
        .size           _ZN3cub18CUB_300001_SM_10006detail6reduce28DeviceReduceSingleTileKernelINS2_10policy_hubIxjN4cuda3std3__44plusIxEEE10Policy1000EPxSC_iS9_xxNS7_10__identityEEEvT0_T1_T2_T3_T4_T6_,(.L_x_186 - _ZN3cub18CUB_300001_SM_10006detail6reduce28DeviceReduceSingleTileKernelINS2_10policy_hubIxjN4cuda3std3__44plusIxEEE10Policy1000EPxSC_iS9_xxNS7_10__identityEEEvT0_T1_T2_T3_T4_T6_)
        .other          _ZN3cub18CUB_300001_SM_10006detail6reduce28DeviceReduceSingleTileKernelINS2_10policy_hubIxjN4cuda3std3__44plusIxEEE10Policy1000EPxSC_iS9_xxNS7_10__identityEEEvT0_T1_T2_T3_T4_T6_,@"STO_CUDA_ENTRY STV_DEFAULT"
_ZN3cub18CUB_300001_SM_10006detail6reduce28DeviceReduceSingleTileKernelINS2_10policy_hubIxjN4cuda3std3__44plusIxEEE10Policy1000EPxSC_iS9_xxNS7_10__identityEEEvT0_T1_T2_T3_T4_T6_:
.text._ZN3cub18CUB_300001_SM_10006detail6reduce28DeviceReduceSingleTileKernelINS2_10policy_hubIxjN4cuda3std3__44plusIxEEE10Policy1000EPxSC_iS9_xxNS7_10__identityEEEvT0_T1_T2_T3_T4_T6_:
        /* <DEDUP_REMOVED lines=13> */
.L_x_89:
        /* <DEDUP_REMOVED lines=13> */
.L_x_93:
[----:B------:R-:W-:Y:S05]  /*01a0*/  BSYNC.RECONVERGENT B1 ;  /* 0x0000000000017941 */ /* 0x000fea0003800200 */
.L_x_92:
        /* <DEDUP_REMOVED lines=17> */
.L_x_98:
        /* <DEDUP_REMOVED lines=11> */
.L_x_97:
[----:B------:R-:W-:Y:S05]  /*0370*/  BSYNC.RECONVERGENT B2 ;  /* 0x0000000000027941 */ /* 0x000fea0003800200 */
.L_x_96:
        /* <DEDUP_REMOVED lines=8> */
.L_x_101:
        /* <DEDUP_REMOVED lines=43> */
.L_x_100:
[----:B------:R-:W-:Y:S05]  /*06b0*/  BSYNC.RECONVERGENT B2 ;  /* 0x0000000000027941 */ /* 0x000fea0003800200 */
.L_x_99:
        /* <DEDUP_REMOVED lines=26> */
.L_x_103:
[----:B------:R-:W-:Y:S05]  /*0860*/  BSYNC.RECONVERGENT B2 ;  /* 0x0000000000027941 */ /* 0x000fea0003800200 */
.L_x_102:
        /* <DEDUP_REMOVED lines=12> */
.L_x_95:
[----:B------:R-:W-:Y:S05]  /*0930*/  BSYNC.RECONVERGENT B1 ;  /* 0x0000000000017941 */ /* 0x000fea0003800200 */
.L_x_94:
        /* <DEDUP_REMOVED lines=77> */
.L_x_104:
        /* <DEDUP_REMOVED lines=130> */
.L_x_91:
        /* <DEDUP_REMOVED lines=25> */
.L_x_108:
        /* <DEDUP_REMOVED lines=24> */
.L_x_106:
        /* <DEDUP_REMOVED lines=19> */
.L_x_112:
        /* <DEDUP_REMOVED lines=9> */
.L_x_111:
[----:B------:R-:W-:Y:S05]  /*1b00*/  BSYNC.RECONVERGENT B2 ;  /* 0x0000000000027941 */ /* 0x000fea0003800200 */
.L_x_110:
        /* <DEDUP_REMOVED lines=16> */
.L_x_115:
        /* <DEDUP_REMOVED lines=45> */
.L_x_114:
[----:B------:R-:W-:Y:S05]  /*1ee0*/  BSYNC.RECONVERGENT B2 ;  /* 0x0000000000027941 */ /* 0x000fea0003800200 */
.L_x_113:
        /* <DEDUP_REMOVED lines=30> */
.L_x_117:
[----:B------:R-:W-:Y:S05]  /*20d0*/  BSYNC.RECONVERGENT B2 ;  /* 0x0000000000027941 */ /* 0x000fea0003800200 */
.L_x_116:
        /* <DEDUP_REMOVED lines=11> */
.L_x_109:
[----:B------:R-:W-:Y:S05]  /*2190*/  BSYNC.RECONVERGENT B1 ;  /* 0x0000000000017941 */ /* 0x000fea0003800200 */
.L_x_107:
        /* <DEDUP_REMOVED lines=74> */
.L_x_105:
[----:B------:R-:W-:Y:S05]  /*2640*/  BSYNC.RECONVERGENT B0 ;  /* 0x0000000000007941 */ /* 0x000fea0003800200 */
.L_x_90:
[----:B------:R-:W-:Y:S05]  /*2650*/  @P0 EXIT ;  /* 0x000000000000094d */ /* 0x000fea0003800000 */
[----:B------:R-:W0:Y:S01]  /*2660*/  LDCU.64 UR4, c[0x0][0x398] ;  /* 0x00007300ff0477ac */ /* 0x000e220008000a00 */
[----:B------:R-:W3:Y:S01]  /*2670*/  LDC.64 R4, c[0x0][0x388] ;  /* 0x0000e200ff047b82 */ /* 0x000ee20000000a00 */
[----:B012---:R-:W-:-:S04]  /*2680*/  IADD3 R2, P0, PT, R2, UR4, RZ ;  /* 0x0000000402027c10 */ /* 0x007fc8000ff1e0ff */
[----:B------:R-:W-:-:S05]  /*2690*/  IADD3.X R3, PT, PT, R3, UR5, RZ, P0, !PT ;  /* 0x0000000503037c10 */ /* 0x000fca00087fe4ff */
[----:B---3--:R-:W-:Y:S01]  /*26a0*/  STG.E.64 desc[UR6][R4.64], R2 ;  /* 0x0000000204007986 */ /* 0x008fe2000c101b06 */
[----:B------:R-:W-:Y:S05]  /*26b0*/  EXIT ;  /* 0x000000000000794d */ /* 0x000fea0003800000 */
.L_x_118:
        /* <DEDUP_REMOVED lines=12> */
.L_x_186:


//--------------------- .text._ZN3cub18CUB_300001_SM_10006detail6reduce18DeviceReduceKernelINS2_10policy_hubIxjN4cuda3std3__44plusIxEEE10Policy1000EN6thrust24THRUST_300001_SM_1000_NS6detail15normal_iteratorINSD_10device_ptrIiEEEEjS9_xNS7_10__identityEEEvT0_PT3_T1_NS0_13GridEvenShareISN_EET2_T4_ --------------------------
	.section	.text._ZN3cub18CUB_300001_SM_10006detail6reduce18DeviceReduceKernelINS2_10policy_hubIxjN4cuda3std3__44plusIxEEE10Policy1000EN6thrust24THRUST_300001_SM_1000_NS6detail15normal_iteratorINSD_10device_ptrIiEEEEjS9_xNS7_10__identityEEEvT0_PT3_T1_NS0_13GridEvenShareISN_EET2_T4_,"ax",@progbits
	.align	128
        .global         _ZN3cub18CUB_300001_SM_10006detail6reduce18DeviceReduceKernelINS2_10policy_hubIxjN4cuda3std3__44plusIxEEE10Policy1000EN6thrust24THRUST_300001_SM_1000_NS6detail15normal_iteratorINSD_10device_ptrIiEEEEjS9_xNS7_10__identityEEEvT0_PT3_T1_NS0_13GridEvenShareISN_EET2_T4_
        .type           _ZN3cub18CUB_300001_SM_10006detail6reduce18DeviceReduceKernelINS2_10policy_hubIxjN4cuda3std3__44plusIxEEE10Policy1000EN6thrust24THRUST_300001_SM_1000_NS6detail15normal_iteratorINSD_10device_ptrIiEEEEjS9_xNS7_10__identityEEEvT0_PT3_T1_NS0_13GridEvenShareISN_EET2_T4_,@function
        .size           _ZN3cub18CUB_300001_SM_10006detail6reduce18DeviceReduceKernelINS2_10policy_hubIxjN4cuda3std3__44plusIxEEE10Policy1000EN6thrust24THRUST_300001_SM_1000_NS6detail15normal_iteratorINSD_10device_ptrIiEEEEjS9_xNS7_10__identityEEEvT0_PT3_T1_NS0_13GridEvenShareISN_EET2_T4_,(.L_x_187 - _ZN3cub18CUB_300001_SM_10006detail6reduce18DeviceReduceKernelINS2_10policy_hubIxjN4cuda3std3__44plusIxEEE10Policy1000EN6thrust24THRUST_300001_SM_1000_NS6detail15normal_iteratorINSD_10device_ptrIiEEEEjS9_xNS7_10__identityEEEvT0_PT3_T1_NS0_13GridEvenShareISN_EET2_T4_)
        .other          _ZN3cub18CUB_300001_SM_10006detail6reduce18DeviceReduceKernelINS2_10policy_hubIxjN4cuda3std3__44plusIxEEE10Policy1000EN6thrust24THRUST_300001_SM_1000_NS6detail15normal_iteratorINSD_10device_ptrIiEEEEjS9_xNS7_10__identityEEEvT0_PT3_T1_NS0_13GridEvenShareISN_EET2_T4_,@"STO_CUDA_ENTRY STV_DEFAULT"
_ZN3cub18CUB_300001_SM_10006detail6reduce18DeviceReduceKernelINS2_10policy_hubIxjN4cuda3std3__44plusIxEEE10Policy1000EN6thrust24THRUST_300001_SM_1000_NS6detail15normal_iteratorINSD_10device_ptrIiEEEEjS9_xNS7_10__identityEEEvT0_PT3_T1_NS0_13GridEvenShareISN_EET2_T4_:
.text._ZN3cub18CUB_300001_SM_10006detail6reduce18DeviceReduceKernelINS2_10policy_hubIxjN4cuda3std3__44plusIxEEE10Policy1000EN6thrust24THRUST_300001_SM_1000_NS6detail15normal_iteratorINSD_10device_ptrIiEEEEjS9_xNS7_10__identityEEEvT0_PT3_T1_NS0_13GridEvenShareISN_EET2_T4_:
[----:B------:R-:W-:Y:S01]  /*0000*/  LDC R1, c[0x0][0x37c] ;  /* 0x0000df00ff017b82 */ /* 0x000fe20000000800 */
[----:B------:R-:W0:Y:S07]  /*0010*/  S2R R0, SR_CTAID.X ;  /* 0x0000000000007919 */ /* 0x000e2e0000002500 */
[----:B------:R-:W1:Y:S01]  /*0020*/  LDC.64 R8, c[0x0][0x3a8] ;  /* 0x0000ea00ff087b82 */ /* 0x000e620000000a00 */
[----:B------:R-:W2:Y:S01]  /*0030*/  LDCU.64 UR6, c[0x0][0x358] ;  /* 0x00006b00ff0677ac */ /* 0x000ea20008000a00 */
[----:B------:R-:W-:Y:S01]  /*0040*/  BSSY.RECONVERGENT B0, `(.L_x_119) ;  /* 0x0000306000007945 */ /* 0x000fe20003800200 */
[----:B-1----:R-:W-:-:S02]  /*0050*/  IMAD R11, R9, 0xe00, RZ ;  /* 0x00000e00090b7824 */ /* 0x002fc400078e02ff */
[----:B0-----:R-:W-:-:S05]  /*0060*/  IMAD R28, R0, -0xe00, R8 ;  /* 0xfffff200001c7824 */ /* 0x001fca00078e0208 */
[----:B------:R-:W-:-:S13]  /*0070*/  ISETP.GT.U32.AND P0, PT, R28, 0xdff, PT ;  /* 0x00000dff1c00780c */ /* 0x000fda0003f04070 */
[----:B--2---:R-:W-:Y:S05]  /*0080*/  @P0 BRA `(.L_x_120) ;  /* 0x0000001800840947 */ /* 0x004fea0003800000 */
[----:B------:R-:W0:Y:S01]  /*0090*/  S2R R5, SR_TID.X ;  /* 0x0000000000057919 */ /* 0x000e220000002100 */
[----:B------:R-:W-:Y:S01]  /*00a0*/  BSSY.RECONVERGENT B1, `(.L_x_121) ;  /* 0x000000c000017945 */ /* 0x000fe20003800200 */
[----:B------:R-:W-:Y:S02]  /*00b0*/  IMAD.MOV.U32 R24, RZ, RZ, RZ ;  /* 0x000000ffff187224 */ /* 0x000fe400078e00ff */
[----:B------:R-:W-:Y:S01]  /*00c0*/  IMAD.MOV.U32 R6, RZ, RZ, RZ ;  /* 0x000000ffff067224 */ /* 0x000fe200078e00ff */
[----:B0-----:R-:W-:Y:S01]  /*00d0*/  ISETP.GE.U32.AND P0, PT, R5, R28, PT ;  /* 0x0000001c0500720c */ /* 0x001fe20003f06070 */
[----:B------:R-:W-:-:S12]  /*00e0*/  IMAD.MOV.U32 R7, RZ, RZ, R5 ;  /* 0x000000ffff077224 */ /* 0x000fd800078e0005 */
[----:B------:R-:W-:Y:S05]  /*00f0*/  @P0 BRA `(.L_x_122) ;  /* 0x0000000000180947 */ /* 0x000fea0003800000 */
[----:B------:R-:W0:Y:S01]  /*0100*/  LDC.64 R24, c[0x0][0x380] ;  /* 0x0000e000ff187b82 */ /* 0x000e220000000a00 */
[----:B------:R-:W-:-:S04]  /*0110*/  IMAD R3, R0, 0xe00, R5 ;  /* 0x00000e0000037824 */ /* 0x000fc800078e0205 */
[----:B0-----:R-:W-:-:S06]  /*0120*/  IMAD.WIDE.U32 R24, R3, 0x4, R24 ;  /* 0x0000000403187825 */ /* 0x001fcc00078e0018 */
[----:B------:R-:W2:Y:S01]  /*0130*/  LDG.E R24, desc[UR6][R24.64] ;  /* 0x0000000618187981 */ /* 0x000ea2000c1e1900 */
[----:B------:R-:W-:Y:S01]  /*0140*/  VIADD R7, R5, 0x200 ;  /* 0x0000020005077836 */ /* 0x000fe20000000000 */
[----:B--2---:R-:W-:-:S07]  /*0150*/  SHF.R.S32.HI R6, RZ, 0x1f, R24 ;  /* 0x0000001fff067819 */ /* 0x004fce0000011418 */
.L_x_122:
[----:B------:R-:W-:Y:S05]  /*0160*/  BSYNC.RECONVERGENT B1 ;  /* 0x0000000000017941 */ /* 0x000fea0003800200 */
.L_x_121:
[----:B------:R-:W-:Y:S01]  /*0170*/  ISETP.GE.U32.AND P0, PT, R7, R28, PT ;  /* 0x0000001c0700720c */ /* 0x000fe20003f06070 */
[----:B------:R-:W-:-:S12]  /*0180*/  BSSY.RECONVERGENT B1, `(.L_x_123) ;  /* 0x00000c2000017945 */ /* 0x000fd80003800200 */
[----:B------:R-:W-:Y:S05]  /*0190*/  @P0 BRA `(.L_x_124) ;  /* 0x0000000c00000947 */ /* 0x000fea0003800000 */
[----:B------:R-:W-:Y:S01]  /*01a0*/  LOP3.LUT R3, RZ, R7, RZ, 0x33, !PT ;  /* 0x00000007ff037212 */ /* 0x000fe200078e33ff */
[----:B------:R-:W-:Y:S04]  /*01b0*/  BSSY.RECONVERGENT B2, `(.L_x_125) ;  /* 0x0000063000027945 */ /* 0x000fe80003800200 */
[----:B------:R-:W-:-:S04]  /*01c0*/  IMAD.IADD R3, R3, 0x1, R8 ;  /* 0x0000000103037824 */ /* 0x000fc800078e0208 */
[----:B------:R-:W-:-:S05]  /*01d0*/  IMAD R3, R0, -0xe00, R3 ;  /* 0xfffff20000037824 */ /* 0x000fca00078e0203 */
[C---:B------:R-:W-:Y:S02]  /*01e0*/  ISETP.GE.U32.AND P0, PT, R3.reuse, 0x1e00, PT ;  /* 0x00001e000300780c */ /* 0x040fe40003f06070 */
[----:B------:R-:W-:-:S04]  /*01f0*/  LEA.HI R3, R3, 0x1, RZ, 0x17 ;  /* 0x0000000103037811 */ /* 0x000fc800078fb8ff */
[----:B------:R-:W-:-:S07]  /*0200*/  LOP3.LUT R4, R3, 0xf, RZ, 0xc0, !PT ;  /* 0x0000000f03047812 */ /* 0x000fce00078ec0ff */
[----:B------:R-:W-:Y:S05]  /*0210*/  @!P0 BRA `(.L_x_126) ;  /* 0x0000000400708947 */ /* 0x000fea0003800000 */
[----:B------:R-:W0:Y:S01]  /*0220*/  LDC.64 R10, c[0x0][0x380] ;  /* 0x0000e000ff0a7b82 */ /* 0x000e220000000a00 */
[----:B------:R-:W-:Y:S01]  /*0230*/  LOP3.LUT R18, R3, 0xfffff0, RZ, 0xc0, !PT ;  /* 0x00fffff003127812 */ /* 0x000fe200078ec0ff */
[----:B------:R-:W-:Y:S01]  /*0240*/  BSSY.RECONVERGENT B3, `(.L_x_127) ;  /* 0x0000058000037945 */ /* 0x000fe20003800200 */
[----:B------:R-:W-:Y:S01]  /*0250*/  LOP3.LUT R8, R7, 0x1000, RZ, 0xfc, !PT ;  /* 0x0000100007087812 */ /* 0x000fe200078efcff */
[----:B------:R-:W-:Y:S02]  /*0260*/  IMAD R2, R0, 0xe00, R7 ;  /* 0x00000e0000027824 */ /* 0x000fe400078e0207 */
[----:B------:R-:W-:-:S07]  /*0270*/  IMAD.MOV R18, RZ, RZ, -R18 ;  /* 0x000000ffff127224 */ /* 0x000fce00078e0a12 */
.L_x_128:
[C---:B------:R-:W-:Y:S02]  /*0280*/  VIADD R27, R2.reuse, 0x200 ;  /* 0x00000200021b7836 */ /* 0x040fe40000000000 */
[----:B0-----:R-:W-:-:S04]  /*0290*/  IMAD.WIDE.U32 R12, R2, 0x4, R10 ;  /* 0x00000004020c7825 */ /* 0x001fc800078e000a */
[--C-:B------:R-:W-:Y:S01]  /*02a0*/  IMAD.WIDE.U32 R26, R27, 0x4, R10.reuse ;  /* 0x000000041b1a7825 */ /* 0x100fe200078e000a */
[----:B------:R0:W2:Y:S03]  /*02b0*/  LDG.E R19, desc[UR6][R12.64] ;  /* 0x000000060c137981 */ /* 0x0000a6000c1e1900 */
[C---:B------:R-:W-:Y:S01]  /*02c0*/  VIADD R17, R2.reuse, 0x400 ;  /* 0x0000040002117836 */ /* 0x040fe20000000000 */
[----:B------:R1:W3:Y:S01]  /*02d0*/  LDG.E R23, desc[UR6][R26.64] ;  /* 0x000000061a177981 */ /* 0x0002e2000c1e1900 */
[----:B------:R-:W-:Y:S02]  /*02e0*/  VIADD R15, R2, 0x600 ;  /* 0x00000600020f7836 */ /* 0x000fe40000000000 */
[----:B------:R-:W-:-:S04]  /*02f0*/  IMAD.WIDE.U32 R16, R17, 0x4, R10 ;  /* 0x0000000411107825 */ /* 0x000fc800078e000a */
[--C-:B------:R-:W-:Y:S01]  /*0300*/  IMAD.WIDE.U32 R14, R15, 0x4, R10.reuse ;  /* 0x000000040f0e7825 */ /* 0x100fe200078e000a */
[----:B------:R-:W4:Y:S04]  /*0310*/  LDG.E R7, desc[UR6][R16.64] ;  /* 0x0000000610077981 */ /* 0x000f28000c1e1900 */
[----:B------:R5:W4:Y:S01]  /*0320*/  LDG.E R22, desc[UR6][R14.64] ;  /* 0x000000060e167981 */ /* 0x000b22000c1e1900 */
[C---:B------:R-:W-:Y:S02]  /*0330*/  VIADD R9, R2.reuse, 0x800 ;  /* 0x0000080002097836 */ /* 0x040fe40000000000 */
[----:B------:R-:W-:Y:S02]  /*0340*/  VIADD R21, R2, 0xa00 ;  /* 0x00000a0002157836 */ /* 0x000fe40000000000 */
[----:B0-----:R-:W-:-:S04]  /*0350*/  IMAD.WIDE.U32 R12, R9, 0x4, R10 ;  /* 0x00000004090c7825 */ /* 0x001fc800078e000a */
[--C-:B------:R-:W-:Y:S01]  /*0360*/  IMAD.WIDE.U32 R20, R21, 0x4, R10.reuse ;  /* 0x0000000415147825 */ /* 0x100fe200078e000a */
[----:B------:R0:W4:Y:S03]  /*0370*/  LDG.E R27, desc[UR6][R12.64] ;  /* 0x000000060c1b7981 */ /* 0x000126000c1e1900 */
[C---:B-1----:R-:W-:Y:S01]  /*0380*/  VIADD R26, R2.reuse, 0x1000 ;  /* 0x00001000021a7836 */ /* 0x042fe20000000000 */
[----:B------:R-:W4:Y:S01]  /*0390*/  LDG.E R9, desc[UR6][R20.64] ;  /* 0x0000000614097981 */ /* 0x000f22000c1e1900 */
[C---:B------:R-:W-:Y:S02]  /*03a0*/  VIADD R29, R2.reuse, 0xe00 ;  /* 0x00000e00021d7836 */ /* 0x040fe40000000000 */
[----:B------:R-:W-:Y:S02]  /*03b0*/  VIADD R25, R2, 0xc00 ;  /* 0x00000c0002197836 */ /* 0x000fe40000000000 */
[----:B-----5:R-:W-:-:S04]  /*03c0*/  IMAD.WIDE.U32 R14, R29, 0x4, R10 ;  /* 0x000000041d0e7825 */ /* 0x020fc800078e000a */
[--C-:B0-----:R-:W-:Y:S02]  /*03d0*/  IMAD.WIDE.U32 R12, R26, 0x4, R10.reuse ;  /* 0x000000041a0c7825 */ /* 0x101fe400078e000a */
[----:B------:R-:W5:Y:S02]  /*03e0*/  LDG.E R26, desc[UR6][R14.64] ;  /* 0x000000060e1a7981 */ /* 0x000f64000c1e1900 */
[----:B------:R-:W-:-:S05]  /*03f0*/  IMAD.WIDE.U32 R16, R25, 0x4, R10 ;  /* 0x0000000419107825 */ /* 0x000fca00078e000a */
[----:B------:R0:W5:Y:S02]  /*0400*/  LDG.E R25, desc[UR6][R16.64] ;  /* 0x0000000610197981 */ /* 0x000164000c1e1900 */
[----:B0-----:R-:W-:-:S04]  /*0410*/  VIADD R17, R2, 0x1800 ;  /* 0x0000180002117836 */ /* 0x001fc80000000000 */
[----:B------:R-:W-:-:S06]  /*0420*/  IMAD.WIDE.U32 R16, R17, 0x4, R10 ;  /* 0x0000000411107825 */ /* 0x000fcc00078e000a */
[----:B------:R-:W5:Y:S01]  /*0430*/  LDG.E R16, desc[UR6][R16.64] ;  /* 0x0000000610107981 */ /* 0x000f62000c1e1900 */
[--C-:B--2---:R-:W-:Y:S02]  /*0440*/  SHF.R.S32.HI R29, RZ, 0x1f, R19.reuse ;  /* 0x0000001fff1d7819 */ /* 0x104fe40000011413 */
[----:B---3--:R-:W-:Y:S02]  /*0450*/  IADD3 R24, P0, P1, R23, R24, R19 ;  /* 0x0000001817187210 */ /* 0x008fe4000791e013 */
[----:B------:R-:W-:Y:S01]  /*0460*/  SHF.R.S32.HI R20, RZ, 0x1f, R23 ;  /* 0x0000001fff147819 */ /* 0x000fe20000011417 */
[----:B------:R-:W-:Y:S01]  /*0470*/  VIADD R23, R2, 0x1200 ;  /* 0x0000120002177836 */ /* 0x000fe20000000000 */
[----:B------:R0:W2:Y:S02]  /*0480*/  LDG.E R19, desc[UR6][R12.64] ;  /* 0x000000060c137981 */ /* 0x0000a4000c1e1900 */
[----:B0-----:R-:W-:Y:S01]  /*0490*/  IADD3.X R12, PT, PT, R20, R6, R29, P0, P1 ;  /* 0x00000006140c7210 */ /* 0x001fe200007e241d */
[----:B------:R-:W-:Y:S01]  /*04a0*/  IMAD.WIDE.U32 R20, R23, 0x4, R10 ;  /* 0x0000000417147825 */ /* 0x000fe200078e000a */
[----:B----4-:R-:W-:-:S02]  /*04b0*/  IADD3 R6, P0, P1, R22, R24, R7 ;  /* 0x0000001816067210 */ /* 0x010fc4000791e007 */
[----:B------:R-:W-:Y:S01]  /*04c0*/  SHF.R.S32.HI R7, RZ, 0x1f, R7 ;  /* 0x0000001fff077819 */ /* 0x000fe20000011407 */
[C---:B------:R-:W-:Y:S01]  /*04d0*/  VIADD R23, R2.reuse, 0x1400 ;  /* 0x0000140002177836 */ /* 0x040fe20000000000 */
[----:B------:R-:W-:Y:S01]  /*04e0*/  SHF.R.S32.HI R22, RZ, 0x1f, R22 ;  /* 0x0000001fff167819 */ /* 0x000fe20000011416 */
[----:B------:R-:W-:Y:S01]  /*04f0*/  VIADD R29, R2, 0x1600 ;  /* 0x00001600021d7836 */ /* 0x000fe20000000000 */
[----:B------:R-:W2:Y:S02]  /*0500*/  LDG.E R24, desc[UR6][R20.64] ;  /* 0x0000000614187981 */ /* 0x000ea4000c1e1900 */
[----:B------:R-:W-:Y:S01]  /*0510*/  IADD3.X R7, PT, PT, R22, R12, R7, P0, P1 ;  /* 0x0000000c16077210 */ /* 0x000fe200007e2407 */
[----:B------:R-:W-:-:S04]  /*0520*/  IMAD.WIDE.U32 R12, R23, 0x4, R10 ;  /* 0x00000004170c7825 */ /* 0x000fc800078e000a */
[--C-:B------:R-:W-:Y:S02]  /*0530*/  IMAD.WIDE.U32 R14, R29, 0x4, R10.reuse ;  /* 0x000000041d0e7825 */ /* 0x100fe400078e000a */
[----:B------:R0:W3:Y:S02]  /*0540*/  LDG.E R29, desc[UR6][R12.64] ;  /* 0x000000060c1d7981 */ /* 0x0000e4000c1e1900 */
[----:B------:R-:W-:Y:S02]  /*0550*/  VIADD R23, R2, 0x1a00 ;  /* 0x00001a0002177836 */ /* 0x000fe40000000000 */
[----:B------:R-:W3:Y:S02]  /*0560*/  LDG.E R14, desc[UR6][R14.64] ;  /* 0x000000060e0e7981 */ /* 0x000ee4000c1e1900 */
[----:B0-----:R-:W-:-:S06]  /*0570*/  IMAD.WIDE.U32 R12, R23, 0x4, R10 ;  /* 0x00000004170c7825 */ /* 0x001fcc00078e000a */
[----:B------:R0:W4:Y:S01]  /*0580*/  LDG.E R13, desc[UR6][R12.64] ;  /* 0x000000060c0d7981 */ /* 0x000122000c1e1900 */
[C---:B------:R-:W-:Y:S02]  /*0590*/  VIADD R21, R2.reuse, 0x1c00 ;  /* 0x00001c0002157836 */ /* 0x040fe40000000000 */
[----:B------:R-:W-:Y:S02]  /*05a0*/  VIADD R23, R2, 0x1e00 ;  /* 0x00001e0002177836 */ /* 0x000fe40000000000 */
[----:B------:R-:W-:-:S04]  /*05b0*/  IMAD.WIDE.U32 R20, R21, 0x4, R10 ;  /* 0x0000000415147825 */ /* 0x000fc800078e000a */
[----:B------:R-:W-:Y:S02]  /*05c0*/  IMAD.WIDE.U32 R22, R23, 0x4, R10 ;  /* 0x0000000417167825 */ /* 0x000fe400078e000a */
[----:B------:R-:W4:Y:S04]  /*05d0*/  LDG.E R20, desc[UR6][R20.64] ;  /* 0x0000000614147981 */ /* 0x000f28000c1e1900 */
[----:B------:R-:W4:Y:S01]  /*05e0*/  LDG.E R23, desc[UR6][R22.64] ;  /* 0x0000000616177981 */ /* 0x000f22000c1e1900 */
[--C-:B0-----:R-:W-:Y:S02]  /*05f0*/  IADD3 R12, P0, P1, R9, R6, R27.reuse ;  /* 0x00000006090c7210 */ /* 0x101fe4000791e01b */
[----:B------:R-:W-:Y:S02]  /*0600*/  SHF.R.S32.HI R6, RZ, 0x1f, R27 ;  /* 0x0000001fff067819 */ /* 0x000fe4000001141b */
[----:B------:R-:W-:-:S04]  /*0610*/  SHF.R.S32.HI R9, RZ, 0x1f, R9 ;  /* 0x0000001fff097819 */ /* 0x000fc80000011409 */
[----:B------:R-:W-:Y:S02]  /*0620*/  IADD3.X R7, PT, PT, R9, R7, R6, P0, P1 ;  /* 0x0000000709077210 */ /* 0x000fe400007e2406 */
[--C-:B-----5:R-:W-:Y:S02]  /*0630*/  IADD3 R6, P0, P1, R26, R12, R25.reuse ;  /* 0x0000000c1a067210 */ /* 0x120fe4000791e019 */
[----:B------:R-:W-:Y:S02]  /*0640*/  SHF.R.S32.HI R25, RZ, 0x1f, R25 ;  /* 0x0000001fff197819 */ /* 0x000fe40000011419 */
[----:B------:R-:W-:-:S04]  /*0650*/  SHF.R.S32.HI R26, RZ, 0x1f, R26 ;  /* 0x0000001fff1a7819 */ /* 0x000fc8000001141a */
[----:B------:R-:W-:Y:S01]  /*0660*/  IADD3.X R25, PT, PT, R26, R7, R25, P0, P1 ;  /* 0x000000071a197210 */ /* 0x000fe200007e2419 */
[----:B------:R-:W-:Y:S02]  /*0670*/  VIADD R18, R18, 0x10 ;  /* 0x0000001012127836 */ /* 0x000fe40000000000 */
[----:B------:R-:W-:Y:S02]  /*0680*/  VIADD R8, R8, 0x2000 ;  /* 0x0000200008087836 */ /* 0x000fe40000000000 */
        /* <DEDUP_REMOVED lines=13> */
[----:B------:R-:W-:Y:S02]  /*0760*/  ISETP.NE.AND P0, PT, R18, RZ, PT ;  /* 0x000000ff1200720c */ /* 0x000fe40003f05270 */
[--C-:B------:R-:W-:Y:S02]  /*0770*/  SHF.R.S32.HI R6, RZ, 0x1f, R20.reuse ;  /* 0x0000001fff067819 */ /* 0x100fe40000011414 */
[----:B------:R-:W-:Y:S02]  /*0780*/  IADD3 R24, P1, P2, R23, R24, R20 ;  /* 0x0000001817187210 */ /* 0x000fe40007a3e014 */
[----:B------:R-:W-:-:S04]  /*0790*/  SHF.R.S32.HI R23, RZ, 0x1f, R23 ;  /* 0x0000001fff177819 */ /* 0x000fc80000011417 */
[----:B------:R-:W-:-:S03]  /*07a0*/  IADD3.X R6, PT, PT, R23, R13, R6, P1, P2 ;  /* 0x0000000d17067210 */ /* 0x000fc60000fe4406 */
[----:B------:R-:W-:Y:S05]  /*07b0*/  @P0 BRA `(.L_x_128) ;  /* 0xfffffff800b00947 */ /* 0x000fea000383ffff */
[----:B------:R-:W-:Y:S05]  /*07c0*/  BSYNC.RECONVERGENT B3 ;  /* 0x0000000000037941 */ /* 0x000fea0003800200 */
.L_x_127:
[----:B------:R-:W-:-:S07]  /*07d0*/  VIADD R7, R8, 0xfffff000 ;  /* 0xfffff00008077836 */ /* 0x000fce0000000000 */
.L_x_126:
[----:B------:R-:W-:Y:S05]  /*07e0*/  BSYNC.RECONVERGENT B2 ;  /* 0x0000000000027941 */ /* 0x000fea0003800200 */
.L_x_125:
[----:B------:R-:W-:-:S13]  /*07f0*/  ISETP.NE.AND P0, PT, R4, RZ, PT ;  /* 0x000000ff0400720c */ /* 0x000fda0003f05270 */
[----:B------:R-:W-:Y:S05]  /*0800*/  @!P0 BRA `(.L_x_124) ;  /* 0x0000000400648947 */ /* 0x000fea0003800000 */
[----:B------:R-:W-:Y:S01]  /*0810*/  ISETP.GE.U32.AND P1, PT, R4, 0x8, PT ;  /* 0x000000080400780c */ /* 0x000fe20003f26070 */
[----:B------:R-:W-:Y:S01]  /*0820*/  BSSY.RECONVERGENT B2, `(.L_x_129) ;  /* 0x000002e000027945 */ /* 0x000fe20003800200 */
[----:B------:R-:W-:-:S04]  /*0830*/  LOP3.LUT R2, R3, 0x7, RZ, 0xc0, !PT ;  /* 0x0000000703027812 */ /* 0x000fc800078ec0ff */
[----:B------:R-:W-:-:S07]  /*0840*/  ISETP.NE.AND P0, PT, R2, RZ, PT ;  /* 0x000000ff0200720c */ /* 0x000fce0003f05270 */
[----:B------:R-:W-:Y:S06]  /*0850*/  @!P1 BRA `(.L_x_130) ;  /* 0x0000000000a89947 */ /* 0x000fec0003800000 */
[----:B------:R-:W0:Y:S01]  /*0860*/  LDC.64 R8, c[0x0][0x380] ;  /* 0x0000e000ff087b82 */ /* 0x000e220000000a00 */
[----:B------:R-:W-:-:S04]  /*0870*/  IMAD R27, R0, 0xe00, R7 ;  /* 0x00000e00001b7824 */ /* 0x000fc800078e0207 */
[C---:B------:R-:W-:Y:S02]  /*0880*/  VIADD R21, R27.reuse, 0x200 ;  /* 0x000002001b157836 */ /* 0x040fe40000000000 */
[C---:B------:R-:W-:Y:S02]  /*0890*/  VIADD R11, R27.reuse, 0x400 ;  /* 0x000004001b0b7836 */ /* 0x040fe40000000000 */
[C---:B------:R-:W-:Y:S02]  /*08a0*/  VIADD R23, R27.reuse, 0x600 ;  /* 0x000006001b177836 */ /* 0x040fe40000000000 */
[C---:B------:R-:W-:Y:S02]  /*08b0*/  VIADD R13, R27.reuse, 0x800 ;  /* 0x000008001b0d7836 */ /* 0x040fe40000000000 */
[----:B------:R-:W-:Y:S02]  /*08c0*/  VIADD R15, R27, 0xa00 ;  /* 0x00000a001b0f7836 */ /* 0x000fe40000000000 */
[----:B0-----:R-:W-:-:S04]  /*08d0*/  IMAD.WIDE.U32 R20, R21, 0x4, R8 ;  /* 0x0000000415147825 */ /* 0x001fc800078e0008 */
[--C-:B------:R-:W-:Y:S02]  /*08e0*/  IMAD.WIDE.U32 R16, R27, 0x4, R8.reuse ;  /* 0x000000041b107825 */ /* 0x100fe400078e0008 */
[----:B------:R-:W2:Y:S02]  /*08f0*/  LDG.E R20, desc[UR6][R20.64] ;  /* 0x0000000614147981 */ /* 0x000ea4000c1e1900 */
[--C-:B------:R-:W-:Y:S02]  /*0900*/  IMAD.WIDE.U32 R10, R11, 0x4, R8.reuse ;  /* 0x000000040b0a7825 */ /* 0x100fe400078e0008 */
[----:B------:R0:W2:Y:S02]  /*0910*/  LDG.E R19, desc[UR6][R16.64] ;  /* 0x0000000610137981 */ /* 0x0000a4000c1e1900 */
[----:B------:R-:W-:Y:S02]  /*0920*/  IMAD.WIDE.U32 R22, R23, 0x4, R8 ;  /* 0x0000000417167825 */ /* 0x000fe400078e0008 */
[----:B------:R-:W3:Y:S02]  /*0930*/  LDG.E R10, desc[UR6][R10.64] ;  /* 0x000000060a0a7981 */ /* 0x000ee4000c1e1900 */
[----:B------:R-:W-:-:S02]  /*0940*/  VIADD R25, R27, 0xc00 ;  /* 0x00000c001b197836 */ /* 0x000fc40000000000 */
[----:B------:R-:W3:Y:S01]  /*0950*/  LDG.E R23, desc[UR6][R22.64] ;  /* 0x0000000616177981 */ /* 0x000ee2000c1e1900 */
[----:B------:R-:W-:Y:S02]  /*0960*/  VIADD R27, R27, 0xe00 ;  /* 0x00000e001b1b7836 */ /* 0x000fe40000000000 */
[----:B------:R-:W-:-:S04]  /*0970*/  IMAD.WIDE.U32 R12, R13, 0x4, R8 ;  /* 0x000000040d0c7825 */ /* 0x000fc800078e0008 */
[--C-:B------:R-:W-:Y:S02]  /*0980*/  IMAD.WIDE.U32 R14, R15, 0x4, R8.reuse ;  /* 0x000000040f0e7825 */ /* 0x100fe400078e0008 */
[----:B------:R-:W4:Y:S02]  /*0990*/  LDG.E R12, desc[UR6][R12.64] ;  /* 0x000000060c0c7981 */ /* 0x000f24000c1e1900 */
[--C-:B0-----:R-:W-:Y:S02]  /*09a0*/  IMAD.WIDE.U32 R16, R25, 0x4, R8.reuse ;  /* 0x0000000419107825 */ /* 0x101fe400078e0008 */
[----:B------:R-:W4:Y:S02]  /*09b0*/  LDG.E R15, desc[UR6][R14.64] ;  /* 0x000000060e0f7981 */ /* 0x000f24000c1e1900 */
[----:B------:R-:W-:Y:S02]  /*09c0*/  IMAD.WIDE.U32 R8, R27, 0x4, R8 ;  /* 0x000000041b087825 */ /* 0x000fe400078e0008 */
        /* <DEDUP_REMOVED lines=14> */
[--C-:B-----5:R-:W-:Y:S02]  /*0ab0*/  SHF.R.S32.HI R6, RZ, 0x1f, R16.reuse ;  /* 0x0000001fff067819 */ /* 0x120fe40000011410 */
[----:B------:R-:W-:-:S02]  /*0ac0*/  IADD3 R24, P3, P4, R9, R24, R16 ;  /* 0x0000001809187210 */ /* 0x000fc40007c7e010 */
[----:B------:R-:W-:Y:S02]  /*0ad0*/  IADD3.X R12, PT, PT, R15, R10, R12, P1, P2 ;  /* 0x0000000a0f0c7210 */ /* 0x000fe40000fe440c */
[----:B------:R-:W-:-:S04]  /*0ae0*/  SHF.R.S32.HI R9, RZ, 0x1f, R9 ;  /* 0x0000001fff097819 */ /* 0x000fc80000011409 */
[----:B------:R-:W-:-:S07]  /*0af0*/  IADD3.X R6, PT, PT, R9, R12, R6, P3, P4 ;  /* 0x0000000c09067210 */ /* 0x000fce0001fe8406 */
.L_x_130:
[----:B------:R-:W-:Y:S05]  /*0b00*/  BSYNC.RECONVERGENT B2 ;  /* 0x0000000000027941 */ /* 0x000fea0003800200 */
.L_x_129:
        /* <DEDUP_REMOVED lines=11> */
[----:B0-----:R-:W-:-:S04]  /*0bc0*/  IMAD.WIDE.U32 R12, R11, 0x4, R8 ;  /* 0x000000040b0c7825 */ /* 0x001fc800078e0008 */
[--C-:B------:R-:W-:Y:S02]  /*0bd0*/  IMAD.WIDE.U32 R10, R15, 0x4, R8.reuse ;  /* 0x000000040f0a7825 */ /* 0x100fe400078e0008 */
[----:B------:R-:W2:Y:S02]  /*0be0*/  LDG.E R13, desc[UR6][R12.64] ;  /* 0x000000060c0d7981 */ /* 0x000ea4000c1e1900 */
[--C-:B------:R-:W-:Y:S02]  /*0bf0*/  IMAD.WIDE.U32 R14, R17, 0x4, R8.reuse ;  /* 0x00000004110e7825 */ /* 0x100fe400078e0008 */
[----:B------:R-:W3:Y:S02]  /*0c00*/  LDG.E R10, desc[UR6][R10.64] ;  /* 0x000000060a0a7981 */ /* 0x000ee4000c1e1900 */
[----:B------:R-:W-:Y:S02]  /*0c10*/  IMAD.WIDE.U32 R8, R19, 0x4, R8 ;  /* 0x0000000413087825 */ /* 0x000fe400078e0008 */
[----:B------:R-:W4:Y:S04]  /*0c20*/  LDG.E R15, desc[UR6][R14.64] ;  /* 0x000000060e0f7981 */ /* 0x000f28000c1e1900 */
[----:B------:R-:W5:Y:S01]  /*0c30*/  LDG.E R8, desc[UR6][R8.64] ;  /* 0x0000000608087981 */ /* 0x000f62000c1e1900 */
[----:B------:R-:W-:Y:S01]  /*0c40*/  VIADD R7, R7, 0x800 ;  /* 0x0000080007077836 */ /* 0x000fe20000000000 */
[----:B--2---:R-:W-:-:S02]  /*0c50*/  SHF.R.S32.HI R17, RZ, 0x1f, R13 ;  /* 0x0000001fff117819 */ /* 0x004fc4000001140d */
[----:B---3--:R-:W-:Y:S02]  /*0c60*/  IADD3 R24, P0, P2, R10, R24, R13 ;  /* 0x000000180a187210 */ /* 0x008fe40007a1e00d */
[----:B------:R-:W-:Y:S02]  /*0c70*/  SHF.R.S32.HI R2, RZ, 0x1f, R10 ;  /* 0x0000001fff027819 */ /* 0x000fe4000001140a */
[----:B----4-:R-:W-:Y:S02]  /*0c80*/  SHF.R.S32.HI R19, RZ, 0x1f, R15 ;  /* 0x0000001fff137819 */ /* 0x010fe4000001140f */
[----:B------:R-:W-:Y:S02]  /*0c90*/  IADD3.X R2, PT, PT, R2, R6, R17, P0, P2 ;  /* 0x0000000602027210 */ /* 0x000fe400007e4411 */
[----:B-----5:R-:W-:Y:S02]  /*0ca0*/  IADD3 R24, P3, P4, R8, R24, R15 ;  /* 0x0000001808187210 */ /* 0x020fe40007c7e00f */
[----:B------:R-:W-:-:S04]  /*0cb0*/  SHF.R.S32.HI R6, RZ, 0x1f, R8 ;  /* 0x0000001fff067819 */ /* 0x000fc80000011408 */
[----:B------:R-:W-:-:S07]  /*0cc0*/  IADD3.X R6, PT, PT, R6, R2, R19, P3, P4 ;  /* 0x0000000206067210 */ /* 0x000fce0001fe8413 */
.L_x_132:
[----:B------:R-:W-:Y:S05]  /*0cd0*/  BSYNC.RECONVERGENT B2 ;  /* 0x0000000000027941 */ /* 0x000fea0003800200 */
.L_x_131:
[----:B------:R-:W-:Y:S05]  /*0ce0*/  @!P1 BRA `(.L_x_124) ;  /* 0x00000000002c9947 */ /* 0x000fea0003800000 */
[----:B------:R-:W0:Y:S01]  /*0cf0*/  LDC.64 R8, c[0x0][0x380] ;  /* 0x0000e000ff087b82 */ /* 0x000e220000000a00 */
[----:B------:R-:W-:Y:S02]  /*0d00*/  IMAD R7, R0, 0xe00, R7 ;  /* 0x00000e0000077824 */ /* 0x000fe400078e0207 */
[----:B------:R-:W-:-:S07]  /*0d10*/  IMAD.MOV R4, RZ, RZ, -R3 ;  /* 0x000000ffff047224 */ /* 0x000fce00078e0a03 */
.L_x_133:
[----:B0-----:R-:W-:-:S06]  /*0d20*/  IMAD.WIDE.U32 R2, R7, 0x4, R8 ;  /* 0x0000000407027825 */ /* 0x001fcc00078e0008 */
[----:B------:R-:W2:Y:S01]  /*0d30*/  LDG.E R3, desc[UR6][R2.64] ;  /* 0x0000000602037981 */ /* 0x000ea2000c1e1900 */
[----:B------:R-:W-:Y:S02]  /*0d40*/  VIADD R4, R4, 0x1 ;  /* 0x0000000104047836 */ /* 0x000fe40000000000 */
[----:B------:R-:W-:-:S03]  /*0d50*/  VIADD R7, R7, 0x200 ;  /* 0x0000020007077836 */ /* 0x000fc60000000000 */
[----:B------:R-:W-:Y:S02]  /*0d60*/  ISETP.NE.AND P0, PT, R4, RZ, PT ;  /* 0x000000ff0400720c */ /* 0x000fe40003f05270 */
[----:B--2---:R-:W-:-:S04]  /*0d70*/  IADD3 R24, P1, PT, R3, R24, RZ ;  /* 0x0000001803187210 */ /* 0x004fc80007f3e0ff */
[----:B------:R-:W-:-:S07]  /*0d80*/  LEA.HI.X.SX32 R6, R3, R6, 0x1, P1 ;  /* 0x0000000603067211 */ /* 0x000fce00008f0eff */
[----:B------:R-:W-:Y:S05]  /*0d90*/  @P0 BRA `(.L_x_133) ;  /* 0xfffffffc00e00947 */ /* 0x000fea000383ffff */
.L_x_124:
[----:B------:R-:W-:Y:S05]  /*0da0*/  BSYNC.RECONVERGENT B1 ;  /* 0x0000000000017941 */ /* 0x000fea0003800200 */
.L_x_123:
[----:B------:R-:W-:-:S13]  /*0db0*/  ISETP.GE.U32.AND P0, PT, R28, 0x200, PT ;  /* 0x000002001c00780c */ /* 0x000fda0003f06070 */
        /* <DEDUP_REMOVED lines=23> */
[C---:B------:R-:W-:Y:S01]  /*0f30*/  ISETP.GT.AND P0, PT, R10.reuse, 0x17, PT ;  /* 0x000000170a00780c */ /* 0x040fe20003f04270 */
[----:B------:R-:W-:Y:S01]  /*0f40*/  IMAD.X R4, R3, 0x1, R6, P1 ;  /* 0x0000000103047824 */ /* 0x000fe200008e0606 */
[----:B------:R-:W-:-:S04]  /*0f50*/  ISETP.NE.AND P1, PT, R10, RZ, PT ;  /* 0x000000ff0a00720c */ /* 0x000fc80003f25270 */
[----:B------:R-:W1:Y:S09]  /*0f60*/  SHFL.DOWN PT, R3, R4, 0x8, 0x1f ;  /* 0x09001f0004037f89 */ /* 0x000e7200000e0000 */
[----:B------:R-:W2:Y:S01]  /*0f70*/  @!P1 S2R R7, SR_CgaCtaId ;  /* 0x0000000000079919 */ /* 0x000ea20000008800 */
[----:B------:R-:W-:-:S02]  /*0f80*/  @!P1 MOV R6, 0x400 ;  /* 0x0000040000069802 */ /* 0x000fc40000000f00 */
[----:B0-----:R-:W-:-:S04]  /*0f90*/  SEL R2, R2, RZ, !P0 ;  /* 0x000000ff02027207 */ /* 0x001fc80004000000 */
[----:B------:R-:W-:Y:S02]  /*0fa0*/  IADD3 R9, P2, PT, R2, R11, RZ ;  /* 0x0000000b02097210 */ /* 0x000fe40007f5e0ff */
[----:B-1----:R-:W-:-:S03]  /*0fb0*/  SEL R3, R3, RZ, !P0 ;  /* 0x000000ff03037207 */ /* 0x002fc60004000000 */
[----:B------:R-:W0:Y:S01]  /*0fc0*/  SHFL.DOWN PT, R2, R9, 0x10, 0x1f ;  /* 0x0a001f0009027f89 */ /* 0x000e2200000e0000 */
[----:B------:R-:W-:Y:S01]  /*0fd0*/  ISETP.GT.AND P0, PT, R10, 0xf, PT ;  /* 0x0000000f0a00780c */ /* 0x000fe20003f04270 */
[----:B------:R-:W-:Y:S01]  /*0fe0*/  IMAD.X R8, R3, 0x1, R4, P2 ;  /* 0x0000000103087824 */ /* 0x000fe200010e0604 */
[----:B------:R-:W-:-:S04]  /*0ff0*/  @!P1 SHF.R.U32.HI R4, RZ, 0x2, R5 ;  /* 0x00000002ff049819 */ /* 0x000fc80000011605 */
[----:B------:R-:W1:Y:S01]  /*1000*/  SHFL.DOWN PT, R3, R8, 0x10, 0x1f ;  /* 0x0a001f0008037f89 */ /* 0x000e6200000e0000 */
[----:B------:R-:W-:Y:S02]  /*1010*/  @!P1 LOP3.LUT R4, R4, 0xf8, RZ, 0xc0, !PT ;  /* 0x000000f804049812 */ /* 0x000fe400078ec0ff */
[----:B--2---:R-:W-:-:S05]  /*1020*/  @!P1 LEA R7, R7, R6, 0x18 ;  /* 0x0000000607079211 */ /* 0x004fca00078ec0ff */
[----:B------:R-:W-:Y:S01]  /*1030*/  @!P1 IMAD.IADD R7, R4, 0x1, R7 ;  /* 0x0000000104079824 */ /* 0x000fe200078e0207 */
[----:B0-----:R-:W-:-:S04]  /*1040*/  SEL R2, R2, RZ, !P0 ;  /* 0x000000ff02027207 */ /* 0x001fc80004000000 */
[----:B------:R-:W-:Y:S02]  /*1050*/  IADD3 R2, P2, PT, R2, R9, RZ ;  /* 0x0000000902027210 */ /* 0x000fe40007f5e0ff */
[----:B-1----:R-:W-:Y:S02]  /*1060*/  SEL R3, R3, RZ, !P0 ;  /* 0x000000ff03037207 */ /* 0x002fe40004000000 */
[----:B------:R-:W-:-:S03]  /*1070*/  ISETP.NE.AND P0, PT, R5, RZ, PT ;  /* 0x000000ff0500720c */ /* 0x000fc60003f05270 */
        /* <DEDUP_REMOVED lines=9> */
[----:B-1----:R-:W1:Y:S04]  /*1110*/  LDS.128 R4, [UR4+0x30] ;  /* 0x00003004ff047984 */ /* 0x002e680008000c00 */
        /* <DEDUP_REMOVED lines=22> */
.L_x_134:
[----:B------:R-:W-:-:S04]  /*1280*/  LOP3.LUT R2, R5, 0x3e0, RZ, 0xc0, !PT ;  /* 0x000003e005027812 */ /* 0x000fc800078ec0ff */
        /* <DEDUP_REMOVED lines=16> */
[----:B------:R-:W-:Y:S01]  /*1390*/  ISETP.GT.AND P0, PT, R8, R7, PT ;  /* 0x000000070800720c */ /* 0x000fe20003f04270 */
[----:B------:R-:W-:Y:S02]  /*13a0*/  VIADD R6, R2, 0x4 ;  /* 0x0000000402067836 */ /* 0x000fe40000000000 */
[----:B------:R-:W1:Y:S01]  /*13b0*/  SHFL.DOWN PT, R4, R9, 0x2, R7 ;  /* 0x0840000009047989 */ /* 0x000e6200000e0007 */
        /* <DEDUP_REMOVED lines=14> */
[----:B------:R-:W-:Y:S02]  /*14a0*/  IMAD.X R9, R4, 0x1, R11, P1 ;  /* 0x0000000104097824 */ /* 0x000fe400008e060b */
[----:B------:R-:W1:Y:S03]  /*14b0*/  @!P2 S2R R11, SR_CgaCtaId ;  /* 0x00000000000ba919 */ /* 0x000e660000008800 */
[----:B------:R-:W2:Y:S01]  /*14c0*/  SHFL.DOWN PT, R4, R9, 0x8, R7 ;  /* 0x0900000009047989 */ /* 0x000ea200000e0007 */
[----:B0-----:R-:W-:-:S04]  /*14d0*/  SEL R3, R3, RZ, !P0 ;  /* 0x000000ff03037207 */ /* 0x001fc80004000000 */
[----:B------:R-:W-:-:S05]  /*14e0*/  IADD3 R6, P1, PT, R3, R10, RZ ;  /* 0x0000000a03067210 */ /* 0x000fca0007f3e0ff */
[----:B------:R-:W0:Y:S01]  /*14f0*/  SHFL.DOWN PT, R3, R6, 0x10, R7 ;  /* 0x0a00000006037989 */ /* 0x000e2200000e0007 */
[----:B--2---:R-:W-:Y:S02]  /*1500*/  SEL R4, R4, RZ, !P0 ;  /* 0x000000ff04047207 */ /* 0x004fe40004000000 */
[----:B------:R-:W-:Y:S02]  /*1510*/  ISETP.GT.AND P0, PT, R2, R7, PT ;  /* 0x000000070200720c */ /* 0x000fe40003f04270 */
[----:B------:R-:W-:Y:S01]  /*1520*/  @!P2 MOV R2, 0x400 ;  /* 0x000004000002a802 */ /* 0x000fe20000000f00 */
[----:B------:R-:W-:Y:S01]  /*1530*/  IMAD.X R8, R4, 0x1, R9, P1 ;  /* 0x0000000104087824 */ /* 0x000fe200008e0609 */
[----:B------:R-:W-:Y:S02]  /*1540*/  @!P2 SHF.R.U32.HI R9, RZ, 0x2, R5 ;  /* 0x00000002ff09a819 */ /* 0x000fe40000011605 */
[----:B-1----:R-:W-:Y:S02]  /*1550*/  @!P2 LEA R10, R11, R2, 0x18 ;  /* 0x000000020b0aa211 */ /* 0x002fe400078ec0ff */
[----:B------:R-:W1:Y:S01]  /*1560*/  SHFL.DOWN PT, R4, R8, 0x10, R7 ;  /* 0x0a00000008047989 */ /* 0x000e6200000e0007 */
[----:B------:R-:W-:-:S05]  /*1570*/  @!P2 LOP3.LUT R9, R9, 0xf8, RZ, 0xc0, !PT ;  /* 0x000000f80909a812 */ /* 0x000fca00078ec0ff */
        /* <DEDUP_REMOVED lines=9> */
[----:B------:R-:W1:Y:S01]  /*1610*/  S2UR UR5, SR_CgaCtaId ;  /* 0x00000000000579c3 */ /* 0x000e620000008800 */
[----:B------:R-:W-:Y:S01]  /*1620*/  UMOV UR4, 0x400 ;  /* 0x0000040000047882 */ /* 0x000fe20000000000 */
[C---:B------:R-:W-:Y:S02]  /*1630*/  ISETP.GT.U32.AND P1, PT, R28.reuse, 0x20, PT ;  /* 0x000000201c00780c */ /* 0x040fe40003f24070 */
[C---:B------:R-:W-:Y:S02]  /*1640*/  ISETP.GT.U32.AND P2, PT, R28.reuse, 0x40, PT ;  /* 0x000000401c00780c */ /* 0x040fe40003f44070 */
[C---:B------:R-:W-:Y:S02]  /*1650*/  ISETP.GT.U32.AND P3, PT, R28.reuse, 0x80, PT ;  /* 0x000000801c00780c */ /* 0x040fe40003f64070 */
[C---:B------:R-:W-:Y:S02]  /*1660*/  ISETP.GT.U32.AND P5, PT, R28.reuse, 0x180, PT ;  /* 0x000001801c00780c */ /* 0x040fe40003fa4070 */
[----:B------:R-:W-:Y:S01]  /*1670*/  ISETP.GT.U32.AND P6, PT, R28, 0x1a0, PT ;  /* 0x000001a01c00780c */ /* 0x000fe20003fc4070 */
[----:B-1----:R-:W-:-:S09]  /*1680*/  ULEA UR4, UR5, UR4, 0x18 ;  /* 0x0000000405047291 */ /* 0x002fd2000f8ec0ff */
[----:B------:R-:W1:Y:S04]  /*1690*/  LDS.64 R12, [UR4+0x18] ;  /* 0x00001804ff0c7984 */ /* 0x000e680008000a00 */
[----:B------:R-:W2:Y:S04]  /*16a0*/  LDS.128 R16, [UR4+0x20] ;  /* 0x00002004ff107984 */ /* 0x000ea80008000c00 */
[----:B------:R-:W3:Y:S04]  /*16b0*/  LDS.128 R4, [UR4+0x30] ;  /* 0x00003004ff047984 */ /* 0x000ee80008000c00 */
[----:B0-----:R-:W0:Y:S04]  /*16c0*/  LDS.128 R8, [UR4+0x40] ;  /* 0x00004004ff087984 */ /* 0x001e280008000c00 */
[----:B------:R-:W-:Y:S01]  /*16d0*/  LDS.128 R24, [UR4+0x80] ;  /* 0x00008004ff187984 */ /* 0x000fe20008000c00 */
[----:B-1----:R-:W-:-:S02]  /*16e0*/  SEL R22, R12, RZ, P1 ;  /* 0x000000ff0c167207 */ /* 0x002fc40000800000 */
[----:B------:R-:W-:Y:S02]  /*16f0*/  SEL R23, R13, RZ, P1 ;  /* 0x000000ff0d177207 */ /* 0x000fe40000800000 */
[----:B--2---:R-:W-:Y:S01]  /*1700*/  SEL R21, R16, RZ, P2 ;  /* 0x000000ff10157207 */ /* 0x004fe20001000000 */
[----:B------:R-:W1:Y:S01]  /*1710*/  LDS.128 R12, [UR4+0x50] ;  /* 0x00005004ff0c7984 */ /* 0x000e620008000c00 */
[----:B------:R-:W-:Y:S02]  /*1720*/  ISETP.GT.U32.AND P1, PT, R28, 0x60, PT ;  /* 0x000000601c00780c */ /* 0x000fe40003f24070 */
[----:B------:R-:W-:Y:S02]  /*1730*/  SEL R20, R17, RZ, P2 ;  /* 0x000000ff11147207 */ /* 0x000fe40001000000 */
[----:B------:R-:W-:Y:S02]  /*1740*/  IADD3 R16, P2, P4, R21, R22, R2 ;  /* 0x0000001615107210 */ /* 0x000fe40007c5e002 */
[----:B------:R-:W-:-:S02]  /*1750*/  SEL R17, R18, RZ, P1 ;  /* 0x000000ff12117207 */ /* 0x000fc40000800000 */
[----:B---3--:R-:W-:Y:S02]  /*1760*/  SEL R4, R4, RZ, P3 ;  /* 0x000000ff04047207 */ /* 0x008fe40001800000 */
[----:B------:R-:W-:Y:S02]  /*1770*/  IADD3.X R20, PT, PT, R20, R23, R3, P2, P4 ;  /* 0x0000001714147210 */ /* 0x000fe400017e8403 */
[----:B------:R-:W-:Y:S02]  /*1780*/  SEL R3, R5, RZ, P3 ;  /* 0x000000ff05037207 */ /* 0x000fe40001800000 */
[----:B------:R-:W-:Y:S02]  /*1790*/  SEL R2, R19, RZ, P1 ;  /* 0x000000ff13027207 */ /* 0x000fe40000800000 */
[----:B------:R-:W-:Y:S02]  /*17a0*/  IADD3 R4, P3, P4, R4, R16, R17 ;  /* 0x0000001004047210 */ /* 0x000fe40007c7e011 */
[----:B------:R-:W2:Y:S01]  /*17b0*/  LDS.128 R16, [UR4+0x60] ;  /* 0x00006004ff107984 */ /* 0x000ea20008000c00 */
[----:B------:R-:W-:-:S02]  /*17c0*/  ISETP.GT.U32.AND P1, PT, R28, 0xa0, PT ;  /* 0x000000a01c00780c */ /* 0x000fc40003f24070 */
[----:B------:R-:W-:Y:S02]  /*17d0*/  IADD3.X R3, PT, PT, R3, R20, R2, P3, P4 ;  /* 0x0000001403037210 */ /* 0x000fe40001fe8402 */
[----:B------:R-:W3:Y:S01]  /*17e0*/  LDS.128 R20, [UR4+0x70] ;  /* 0x00007004ff147984 */ /* 0x000ee20008000c00 */
[----:B------:R-:W-:Y:S02]  /*17f0*/  ISETP.GT.U32.AND P2, PT, R28, 0xc0, PT ;  /* 0x000000c01c00780c */ /* 0x000fe40003f44070 */
[----:B------:R-:W-:Y:S02]  /*1800*/  SEL R5, R6, RZ, P1 ;  /* 0x000000ff06057207 */ /* 0x000fe40000800000 */
[----:B0-----:R-:W-:Y:S02]  /*1810*/  SEL R2, R8, RZ, P2 ;  /* 0x000000ff08027207 */ /* 0x001fe40001000000 */
[----:B------:R-:W-:Y:S02]  /*1820*/  SEL R7, R7, RZ, P1 ;  /* 0x000000ff07077207 */ /* 0x000fe40000800000 */
[----:B------:R-:W-:-:S02]  /*1830*/  ISETP.GT.U32.AND P1, PT, R28, 0xe0, PT ;  /* 0x000000e01c00780c */ /* 0x000fc40003f24070 */
[----:B------:R-:W-:Y:S02]  /*1840*/  IADD3 R2, P3, P4, R2, R4, R5 ;  /* 0x0000000402027210 */ /* 0x000fe40007c7e005 */
[----:B------:R-:W-:Y:S02]  /*1850*/  SEL R6, R9, RZ, P2 ;  /* 0x000000ff09067207 */ /* 0x000fe40001000000 */
[----:B------:R-:W-:Y:S02]  /*1860*/  ISETP.GT.U32.AND P2, PT, R28, 0x100, PT ;  /* 0x000001001c00780c */ /* 0x000fe40003f44070 */
[----:B------:R-:W-:Y:S02]  /*1870*/  SEL R4, R10, RZ, P1 ;  /* 0x000000ff0a047207 */ /* 0x000fe40000800000 */
[----:B------:R-:W-:Y:S02]  /*1880*/  SEL R10, R11, RZ, P1 ;  /* 0x000000ff0b0a7207 */ /* 0x000fe40000800000 */
[----:B------:R-:W-:-:S02]  /*1890*/  ISETP.GT.U32.AND P1, PT, R28, 0x120, PT ;  /* 0x000001201c00780c */ /* 0x000fc40003f24070 */
[----:B------:R-:W-:Y:S02]  /*18a0*/  IADD3.X R6, PT, PT, R6, R3, R7, P3, P4 ;  /* 0x0000000306067210 */ /* 0x000fe40001fe8407 */
[----:B-1----:R-:W-:Y:S02]  /*18b0*/  SEL R3, R12, RZ, P2 ;  /* 0x000000ff0c037207 */ /* 0x002fe40001000000 */
[----:B------:R-:W-:Y:S02]  /*18c0*/  SEL R7, R13, RZ, P2 ;  /* 0x000000ff0d077207 */ /* 0x000fe40001000000 */
[----:B------:R-:W-:Y:S02]  /*18d0*/  ISETP.GT.U32.AND P2, PT, R28, 0x140, PT ;  /* 0x000001401c00780c */ /* 0x000fe40003f44070 */
[----:B------:R-:W-:Y:S02]  /*18e0*/  SEL R5, R14, RZ, P1 ;  /* 0x000000ff0e057207 */ /* 0x000fe40000800000 */
[----:B------:R-:W-:-:S02]  /*18f0*/  SEL R15, R15, RZ, P1 ;  /* 0x000000ff0f0f7207 */ /* 0x000fc40000800000 */
[----:B------:R-:W-:Y:S02]  /*1900*/  ISETP.GT.U32.AND P1, PT, R28, 0x160, PT ;  /* 0x000001601c00780c */ /* 0x000fe40003f24070 */
[----:B------:R-:W-:Y:S02]  /*1910*/  IADD3 R4, P3, P4, R3, R2, R4 ;  /* 0x0000000203047210 */ /* 0x000fe40007c7e004 */
[----:B--2---:R-:W-:Y:S02]  /*1920*/  SEL R2, R16, RZ, P2 ;  /* 0x000000ff10027207 */ /* 0x004fe40001000000 */
[----:B------:R-:W-:Y:S02]  /*1930*/  SEL R3, R18, RZ, P1 ;  /* 0x000000ff12037207 */ /* 0x000fe40000800000 */
[----:B------:R-:W-:Y:S02]  /*1940*/  IADD3.X R7, PT, PT, R7, R6, R10, P3, P4 ;  /* 0x0000000607077210 */ /* 0x000fe40001fe840a */
[----:B------:R-:W-:-:S02]  /*1950*/  SEL R18, R19, RZ, P1 ;  /* 0x000000ff13127207 */ /* 0x000fc40000800000 */
[----:B------:R-:W-:Y:S02]  /*1960*/  SEL R6, R17, RZ, P2 ;  /* 0x000000ff11067207 */ /* 0x000fe40001000000 */
[----:B------:R-:W-:Y:S02]  /*1970*/  IADD3 R2, P1, P3, R2, R4, R5 ;  /* 0x0000000402027210 */ /* 0x000fe40007b3e005 */
[----:B---3--:R-:W-:Y:S02]  /*1980*/  SEL R4, R20, RZ, P5 ;  /* 0x000000ff14047207 */ /* 0x008fe40002800000 */
[----:B------:R-:W-:Y:S02]  /*1990*/  ISETP.GT.U32.AND P2, PT, R28, 0x1c0, PT ;  /* 0x000001c01c00780c */ /* 0x000fe40003f44070 */
[----:B------:R-:W-:Y:S02]  /*19a0*/  IADD3.X R6, PT, PT, R6, R7, R15, P1, P3 ;  /* 0x0000000706067210 */ /* 0x000fe40000fe640f */
[----:B------:R-:W-:-:S02]  /*19b0*/  IADD3 R4, P3, P4, R4, R2, R3 ;  /* 0x0000000204047210 */ /* 0x000fc40007c7e003 */
[----:B------:R-:W-:Y:S02]  /*19c0*/  SEL R2, R22, RZ, P6 ;  /* 0x000000ff16027207 */ /* 0x000fe40003000000 */
[----:B------:R-:W-:Y:S02]  /*19d0*/  SEL R3, R24, RZ, P2 ;  /* 0x000000ff18037207 */ /* 0x000fe40001000000 */
[----:B------:R-:W-:Y:S02]  /*19e0*/  ISETP.GT.U32.AND P1, PT, R28, 0x1e0, PT ;  /* 0x000001e01c00780c */ /* 0x000fe40003f24070 */
        /* <DEDUP_REMOVED lines=11> */
.L_x_120:
[----:B------:R-:W0:Y:S01]  /*1aa0*/  S2R R5, SR_TID.X ;  /* 0x0000000000057919 */ /* 0x000e220000002100 */
[----:B------:R-:W1:Y:S01]  /*1ab0*/  LDC.64 R2, c[0x0][0x380] ;  /* 0x0000e000ff027b82 */ /* 0x000e620000000a00 */
[----:B0-----:R-:W-:-:S04]  /*1ac0*/  IMAD R7, R0, 0xe00, R5 ;  /* 0x00000e0000077824 */ /* 0x001fc800078e0205 */
        /* <DEDUP_REMOVED lines=8> */
[----:B--2---:R-:W-:-:S02]  /*1b50*/  SHF.R.S32.HI R14, RZ, 0x1f, R4 ;  /* 0x0000001fff0e7819 */ /* 0x004fc40000011404 */
[----:B---3--:R-:W-:Y:S02]  /*1b60*/  IADD3 R4, P0, P1, R6, R7, R4 ;  /* 0x0000000706047210 */ /* 0x008fe4000791e004 */
[----:B------:R-:W-:Y:S02]  /*1b70*/  SHF.R.S32.HI R7, RZ, 0x1f, R7 ;  /* 0x0000001fff077819 */ /* 0x000fe40000011407 */
[----:B------:R-:W-:-:S04]  /*1b80*/  SHF.R.S32.HI R6, RZ, 0x1f, R6 ;  /* 0x0000001fff067819 */ /* 0x000fc80000011406 */
[----:B------:R-:W-:Y:S02]  /*1b90*/  IADD3.X R6, PT, PT, R6, R7, R14, P0, P1 ;  /* 0x0000000706067210 */ /* 0x000fe400007e240e */
[----:B------:R-:W-:Y:S02]  /*1ba0*/  ISETP.GE.U32.AND P0, PT, R28, R11, PT ;  /* 0x0000000b1c00720c */ /* 0x000fe40003f06070 */
[--C-:B----4-:R-:W-:Y:S02]  /*1bb0*/  IADD3 R4, P1, P2, R13, R4, R10.reuse ;  /* 0x000000040d047210 */ /* 0x110fe40007a3e00a */
[----:B------:R-:W-:Y:S02]  /*1bc0*/  SHF.R.S32.HI R10, RZ, 0x1f, R10 ;  /* 0x0000001fff0a7819 */ /* 0x000fe4000001140a */
[----:B------:R-:W-:-:S04]  /*1bd0*/  SHF.R.S32.HI R13, RZ, 0x1f, R13 ;  /* 0x0000001fff0d7819 */ /* 0x000fc8000001140d */
[----:B------:R-:W-:Y:S02]  /*1be0*/  IADD3.X R13, PT, PT, R13, R6, R10, P1, P2 ;  /* 0x000000060d0d7210 */ /* 0x000fe40000fe440a */
[--C-:B-----5:R-:W-:Y:S02]  /*1bf0*/  IADD3 R4, P1, P2, R15, R4, R12.reuse ;  /* 0x000000040f047210 */ /* 0x120fe40007a3e00c */
[----:B------:R-:W-:Y:S02]  /*1c00*/  SHF.R.S32.HI R10, RZ, 0x1f, R12 ;  /* 0x0000001fff0a7819 */ /* 0x000fe4000001140c */
[----:B------:R-:W-:-:S04]  /*1c10*/  SHF.R.S32.HI R15, RZ, 0x1f, R15 ;  /* 0x0000001fff0f7819 */ /* 0x000fc8000001140f */
[----:B------:R-:W-:Y:S01]  /*1c20*/  IADD3.X R10, PT, PT, R15, R13, R10, P1, P2 ;  /* 0x0000000d0f0a7210 */ /* 0x000fe20000fe440a */
[----:B------:R-:W-:Y:S06]  /*1c30*/  @!P0 BRA `(.L_x_136) ;  /* 0x0000000c00f08947 */ /* 0x000fec0003800000 */
[----:B------:R-:W-:Y:S01]  /*1c40*/  IMAD.IADD R9, R0, 0x1, R9 ;  /* 0x0000000100097824 */ /* 0x000fe200078e0209 */
[----:B------:R-:W-:Y:S01]  /*1c50*/  LOP3.LUT R2, RZ, R5, RZ, 0x33, !PT ;  /* 0x00000005ff027212 */ /* 0x000fe200078e33ff */
[----:B------:R-:W-:Y:S01]  /*1c60*/  VIADD R14, R8, 0xfffff200 ;  /* 0xfffff200080e7836 */ /* 0x000fe20000000000 */
[----:B------:R-:W0:Y:S01]  /*1c70*/  LDCU.64 UR8, c[0x0][0x380] ;  /* 0x00007000ff0877ac */ /* 0x000e220008000a00 */
[----:B------:R-:W-:Y:S01]  /*1c80*/  IMAD R9, R9, 0xe00, RZ ;  /* 0x00000e0009097824 */ /* 0x000fe200078e02ff */
[----:B------:R-:W-:Y:S01]  /*1c90*/  IADD3 R3, PT, PT, -R11, R8, R2 ;  /* 0x000000080b037210 */ /* 0x000fe20007ffe102 */
[----:B------:R-:W-:Y:S02]  /*1ca0*/  UMOV UR4, URZ ;  /* 0x000000ff00047c82 */ /* 0x000fe40008000000 */
[----:B------:R-:W-:Y:S01]  /*1cb0*/  IMAD.MOV.U32 R6, RZ, RZ, R9 ;  /* 0x000000ffff067224 */ /* 0x000fe200078e0009 */
[C---:B------:R-:W-:Y:S01]  /*1cc0*/  ISETP.GT.U32.AND P0, PT, R9.reuse, R14, PT ;  /* 0x0000000e0900720c */ /* 0x040fe20003f04070 */
[----:B------:R-:W-:Y:S01]  /*1cd0*/  IMAD R3, R0, -0xe00, R3 ;  /* 0xfffff20000037824 */ /* 0x000fe200078e0203 */
[----:B------:R-:W-:Y:S01]  /*1ce0*/  IADD3 R2, PT, PT, R9, 0x1000, R5 ;  /* 0x0000100009027810 */ /* 0x000fe20007ffe005 */
[----:B------:R-:W-:-:S10]  /*1cf0*/  IMAD.MOV.U32 R7, RZ, RZ, R9 ;  /* 0x000000ffff077224 */ /* 0x000fd400078e0009 */
[----:B0-----:R-:W-:Y:S05]  /*1d00*/  @P0 BRA `(.L_x_137) ;  /* 0x0000000000900947 */ /* 0x001fea0003800000 */
.L_x_138:
[----:B------:R-:W-:-:S05]  /*1d10*/  IADD3 R8, P0, PT, R5, R7, RZ ;  /* 0x0000000705087210 */ /* 0x000fca0007f1e0ff */
[----:B------:R-:W-:Y:S01]  /*1d20*/  IMAD.X R13, RZ, RZ, RZ, P0 ;  /* 0x000000ffff0d7224 */ /* 0x000fe200000e06ff */
[----:B------:R-:W-:-:S04]  /*1d30*/  LEA R12, P0, R8, UR8, 0x2 ;  /* 0x00000008080c7c11 */ /* 0x000fc8000f8010ff */
[----:B------:R-:W-:Y:S02]  /*1d40*/  LEA.HI.X R13, R8, UR9, R13, 0x2, P0 ;  /* 0x00000009080d7c11 */ /* 0x000fe400080f140d */
[----:B------:R-:W0:Y:S03]  /*1d50*/  LDC R8, c[0x0][0x3a8] ;  /* 0x0000ea00ff087b82 */ /* 0x000e260000000800 */
[----:B------:R-:W2:Y:S04]  /*1d60*/  LDG.E R17, desc[UR6][R12.64] ;  /* 0x000000060c117981 */ /* 0x000ea8000c1e1900 */
[----:B------:R-:W2:Y:S04]  /*1d70*/  LDG.E R19, desc[UR6][R12.64+0x800] ;  /* 0x000800060c137981 */ /* 0x000ea8000c1e1900 */
[----:B------:R-:W3:Y:S04]  /*1d80*/  LDG.E R20, desc[UR6][R12.64+0x1000] ;  /* 0x001000060c147981 */ /* 0x000ee8000c1e1900 */
[----:B------:R-:W3:Y:S04]  /*1d90*/  LDG.E R21, desc[UR6][R12.64+0x1800] ;  /* 0x001800060c157981 */ /* 0x000ee8000c1e1900 */
[----:B------:R-:W4:Y:S04]  /*1da0*/  LDG.E R18, desc[UR6][R12.64+0x2000] ;  /* 0x002000060c127981 */ /* 0x000f28000c1e1900 */
[----:B------:R-:W4:Y:S04]  /*1db0*/  LDG.E R15, desc[UR6][R12.64+0x2800] ;  /* 0x002800060c0f7981 */ /* 0x000f28000c1e1900 */
[----:B------:R4:W5:Y:S01]  /*1dc0*/  LDG.E R16, desc[UR6][R12.64+0x3000] ;  /* 0x003000060c107981 */ /* 0x000962000c1e1900 */
[----:B--2---:R-:W-:-:S02]  /*1dd0*/  IADD3 R4, P0, P1, R19, R4, R17 ;  /* 0x0000000413047210 */ /* 0x004fc4000791e011 */
[----:B------:R-:W-:Y:S02]  /*1de0*/  SHF.R.S32.HI R17, RZ, 0x1f, R17 ;  /* 0x0000001fff117819 */ /* 0x000fe40000011411 */
[----:B------:R-:W-:-:S04]  /*1df0*/  SHF.R.S32.HI R19, RZ, 0x1f, R19 ;  /* 0x0000001fff137819 */ /* 0x000fc80000011413 */
[----:B------:R-:W-:Y:S02]  /*1e00*/  IADD3.X R17, PT, PT, R19, R10, R17, P0, P1 ;  /* 0x0000000a13117210 */ /* 0x000fe400007e2411 */
[--C-:B---3--:R-:W-:Y:S01]  /*1e10*/  IADD3 R10, P0, P1, R21, R4, R20.reuse ;  /* 0x00000004150a7210 */ /* 0x108fe2000791e014 */
[----:B0-----:R-:W-:Y:S01]  /*1e20*/  IMAD.IADD R4, R8, 0x1, -R7 ;  /* 0x0000000108047824 */ /* 0x001fe200078e0a07 */
[----:B------:R-:W-:Y:S02]  /*1e30*/  SHF.R.S32.HI R20, RZ, 0x1f, R20 ;  /* 0x0000001fff147819 */ /* 0x000fe40000011414 */
[----:B------:R-:W-:-:S04]  /*1e40*/  SHF.R.S32.HI R21, RZ, 0x1f, R21 ;  /* 0x0000001fff157819 */ /* 0x000fc80000011415 */
[----:B------:R-:W-:Y:S02]  /*1e50*/  IADD3.X R20, PT, PT, R21, R17, R20, P0, P1 ;  /* 0x0000001115147210 */ /* 0x000fe400007e2414 */
[----:B------:R-:W-:Y:S02]  /*1e60*/  ISETP.GE.U32.AND P0, PT, R4, R11, PT ;  /* 0x0000000b0400720c */ /* 0x000fe40003f06070 */
[--C-:B----4-:R-:W-:Y:S02]  /*1e70*/  IADD3 R13, P1, P2, R15, R10, R18.reuse ;  /* 0x0000000a0f0d7210 */ /* 0x110fe40007a3e012 */
[----:B------:R-:W-:Y:S02]  /*1e80*/  SHF.R.S32.HI R18, RZ, 0x1f, R18 ;  /* 0x0000001fff127819 */ /* 0x000fe40000011412 */
[----:B------:R-:W-:Y:S02]  /*1e90*/  SHF.R.S32.HI R15, RZ, 0x1f, R15 ;  /* 0x0000001fff0f7819 */ /* 0x000fe4000001140f */
[----:B-----5:R-:W-:-:S02]  /*1ea0*/  IADD3 R4, P3, PT, R16, R13, RZ ;  /* 0x0000000d10047210 */ /* 0x020fc40007f7e0ff */
[----:B------:R-:W-:-:S04]  /*1eb0*/  IADD3.X R15, PT, PT, R15, R20, R18, P1, P2 ;  /* 0x000000140f0f7210 */ /* 0x000fc80000fe4412 */
[----:B------:R-:W-:Y:S01]  /*1ec0*/  LEA.HI.X.SX32 R10, R16, R15, 0x1, P3 ;  /* 0x0000000f100a7211 */ /* 0x000fe200018f0eff */
[----:B------:R-:W-:Y:S06]  /*1ed0*/  @!P0 BRA `(.L_x_136) ;  /* 0x0000000c00488947 */ /* 0x000fec0003800000 */
[C---:B------:R-:W-:Y:S01]  /*1ee0*/  IMAD.IADD R7, R11.reuse, 0x1, R7 ;  /* 0x000000010b077824 */ /* 0x040fe200078e0207 */
[----:B------:R-:W-:Y:S01]  /*1ef0*/  UIADD3 UR4, UPT, UPT, UR4, 0x1, URZ ;  /* 0x0000000104047890 */ /* 0x000fe2000fffe0ff */
[----:B------:R-:W-:Y:S02]  /*1f00*/  IMAD.IADD R6, R11, 0x1, R6 ;  /* 0x000000010b067824 */ /* 0x000fe400078e0206 */
[----:B------:R-:W-:Y:S01]  /*1f10*/  IMAD.IADD R3, R3, 0x1, -R11 ;  /* 0x0000000103037824 */ /* 0x000fe200078e0a0b */
[----:B------:R-:W-:Y:S01]  /*1f20*/  ISETP.GT.U32.AND P0, PT, R7, R14, PT ;  /* 0x0000000e0700720c */ /* 0x000fe20003f04070 */
[----:B------:R-:W-:-:S12]  /*1f30*/  IMAD.IADD R2, R11, 0x1, R2 ;  /* 0x000000010b027824 */ /* 0x000fd800078e0202 */
[----:B------:R-:W-:Y:S05]  /*1f40*/  @!P0 BRA `(.L_x_138) ;  /* 0xfffffffc00708947 */ /* 0x000fea000383ffff */
.L_x_137:
[----:B------:R-:W-:Y:S01]  /*1f50*/  IMAD.IADD R12, R8, 0x1, -R7 ;  /* 0x00000001080c7824 */ /* 0x000fe200078e0a07 */
[----:B------:R-:W-:Y:S04]  /*1f60*/  BSSY.RECONVERGENT B1, `(.L_x_136) ;  /* 0x00000c9000017945 */ /* 0x000fe80003800200 */
[----:B------:R-:W-:-:S04]  /*1f70*/  ISETP.GE.AND P0, PT, R5, R12, PT ;  /* 0x0000000c0500720c */ /* 0x000fc80003f06270 */
[----:B------:R-:W-:-:S13]  /*1f80*/  ISETP.GE.U32.OR P0, PT, R7, R8, P0 ;  /* 0x000000080700720c */ /* 0x000fda0000706470 */
[----:B------:R-:W-:Y:S05]  /*1f90*/  @P0 BRA `(.L_x_139) ;  /* 0x0000000c00140947 */ /* 0x000fea0003800000 */
[----:B------:R-:W0:Y:S01]  /*1fa0*/  LDC R12, c[0x0][0x3ac] ;  /* 0x0000eb00ff0c7b82 */ /* 0x000e220000000800 */
[----:B------:R-:W-:Y:S01]  /*1fb0*/  LOP3.LUT R11, RZ, R5, RZ, 0x33, !PT ;  /* 0x00000005ff0b7212 */ /* 0x000fe200078e33ff */
[----:B------:R-:W-:Y:S01]  /*1fc0*/  BSSY.RECONVERGENT B2, `(.L_x_140) ;  /* 0x0000065000027945 */ /* 0x000fe20003800200 */
[----:B------:R-:W-:Y:S02]  /*1fd0*/  IMAD.MOV.U32 R22, RZ, RZ, R5 ;  /* 0x000000ffff167224 */ /* 0x000fe400078e0005 */
[----:B------:R-:W-:Y:S01]  /*1fe0*/  IADD3 R8, PT, PT, -R9, R8, R11 ;  /* 0x0000000809087210 */ /* 0x000fe20007ffe10b */
[----:B0-----:R-:W-:-:S04]  /*1ff0*/  IMAD R9, R12, UR4, RZ ;  /* 0x000000040c097c24 */ /* 0x001fc8000f8e02ff */
[----:B------:R-:W-:-:S05]  /*2000*/  IMAD R8, R9, -0xe00, R8 ;  /* 0xfffff20009087824 */ /* 0x000fca00078e0208 */
[C---:B------:R-:W-:Y:S02]  /*2010*/  ISETP.GE.U32.AND P0, PT, R8.reuse, 0x1e00, PT ;  /* 0x00001e000800780c */ /* 0x040fe40003f06070 */
[----:B------:R-:W-:-:S04]  /*2020*/  LEA.HI R8, R8, 0x1, RZ, 0x17 ;  /* 0x0000000108087811 */ /* 0x000fc800078fb8ff */
[----:B------:R-:W-:-:S07]  /*2030*/  LOP3.LUT R9, R8, 0xf, RZ, 0xc0, !PT ;  /* 0x0000000f08097812 */ /* 0x000fce00078ec0ff */
[----:B------:R-:W-:Y:S05]  /*2040*/  @!P0 BRA `(.L_x_141) ;  /* 0x0000000400708947 */ /* 0x000fea0003800000 */
[----:B------:R-:W0:Y:S01]  /*2050*/  LDC.64 R12, c[0x0][0x380] ;  /* 0x0000e000ff0c7b82 */ /* 0x000e220000000a00 */
[----:B------:R-:W-:Y:S01]  /*2060*/  LEA.HI R11, R3, 0x1, RZ, 0x17 ;  /* 0x00000001030b7811 */ /* 0x000fe200078fb8ff */
[----:B------:R-:W-:Y:S03]  /*2070*/  BSSY.RECONVERGENT B3, `(.L_x_142) ;  /* 0x0000058000037945 */ /* 0x000fe60003800200 */
[----:B------:R-:W-:Y:S02]  /*2080*/  LOP3.LUT R24, R11, 0xfffff0, RZ, 0xc0, !PT ;  /* 0x00fffff00b187812 */ /* 0x000fe400078ec0ff */
[----:B------:R-:W-:-:S03]  /*2090*/  LOP3.LUT R11, R5, 0x1000, RZ, 0xfc, !PT ;  /* 0x00001000050b7812 */ /* 0x000fc600078efcff */
[----:B------:R-:W-:-:S07]  /*20a0*/  IMAD.MOV R24, RZ, RZ, -R24 ;  /* 0x000000ffff187224 */ /* 0x000fce00078e0a18 */
.L_x_143:
[C---:B------:R-:W-:Y:S02]  /*20b0*/  VIADD R15, R2.reuse, 0xfffff000 ;  /* 0xfffff000020f7836 */ /* 0x040fe40000000000 */
[----:B------:R-:W-:Y:S02]  /*20c0*/  VIADD R17, R2, 0xfffff200 ;  /* 0xfffff20002117836 */ /* 0x000fe40000000000 */
[----:B0-----:R-:W-:-:S04]  /*20d0*/  IMAD.WIDE.U32 R14, R15, 0x4, R12 ;  /* 0x000000040f0e7825 */ /* 0x001fc800078e000c */
[--C-:B------:R-:W-:Y:S02]  /*20e0*/  IMAD.WIDE.U32 R16, R17, 0x4, R12.reuse ;  /* 0x0000000411107825 */ /* 0x100fe400078e000c */
[----:B------:R-:W2:Y:S02]  /*20f0*/  LDG.E R15, desc[UR6][R14.64] ;  /* 0x000000060e0f7981 */ /* 0x000ea4000c1e1900 */
[C---:B------:R-:W-:Y:S02]  /*2100*/  VIADD R19, R2.reuse, 0xfffff400 ;  /* 0xfffff40002137836 */ /* 0x040fe40000000000 */
[----:B------:R-:W-:Y:S01]  /*2110*/  VIADD R21, R2, 0xfffff600 ;  /* 0xfffff60002157836 */ /* 0x000fe20000000000 */
[----:B------:R-:W3:Y:S01]  /*2120*/  LDG.E R16, desc[UR6][R16.64] ;  /* 0x0000000610107981 */ /* 0x000ee2000c1e1900 */
[----:B------:R-:W-:-:S04]  /*2130*/  IMAD.WIDE.U32 R18, R19, 0x4, R12 ;  /* 0x0000000413127825 */ /* 0x000fc800078e000c */
[--C-:B------:R-:W-:Y:S02]  /*2140*/  IMAD.WIDE.U32 R20, R21, 0x4, R12.reuse ;  /* 0x0000000415147825 */ /* 0x100fe400078e000c */
[----:B------:R-:W4:Y:S02]  /*2150*/  LDG.E R18, desc[UR6][R18.64] ;  /* 0x0000000612127981 */ /* 0x000f24000c1e1900 */
[C---:B------:R-:W-:Y:S02]  /*2160*/  VIADD R23, R2.reuse, 0xfffff800 ;  /* 0xfffff80002177836 */ /* 0x040fe40000000000 */
[----:B------:R-:W-:Y:S01]  /*2170*/  VIADD R27, R2, 0xfffffa00 ;  /* 0xfffffa00021b7836 */ /* 0x000fe20000000000 */
[----:B------:R-:W5:Y:S01]  /*2180*/  LDG.E R21, desc[UR6][R20.64] ;  /* 0x0000000614157981 */ /* 0x000f62000c1e1900 */
[----:B------:R-:W-:-:S04]  /*2190*/  IMAD.WIDE.U32 R22, R23, 0x4, R12 ;  /* 0x0000000417167825 */ /* 0x000fc800078e000c */
[----:B------:R-:W-:Y:S02]  /*21a0*/  IMAD.WIDE.U32 R26, R27, 0x4, R12 ;  /* 0x000000041b1a7825 */ /* 0x000fe400078e000c */
[----:B------:R0:W5:Y:S04]  /*21b0*/  LDG.E R22, desc[UR6][R22.64] ;  /* 0x0000000616167981 */ /* 0x000168000c1e1900 */
[----:B------:R-:W5:Y:S01]  /*21c0*/  LDG.E R27, desc[UR6][R26.64] ;  /* 0x000000061a1b7981 */ /* 0x000f62000c1e1900 */
[----:B------:R-:W-:-:S04]  /*21d0*/  VIADD R29, R2, 0xfffffc00 ;  /* 0xfffffc00021d7836 */ /* 0x000fc80000000000 */
[----:B------:R-:W-:-:S04]  /*21e0*/  IMAD.WIDE.U32 R28, R29, 0x4, R12 ;  /* 0x000000041d1c7825 */ /* 0x000fc800078e000c */
[C---:B0-----:R-:W-:Y:S02]  /*21f0*/  VIADD R23, R2.reuse, 0x600 ;  /* 0x0000060002177836 */ /* 0x041fe40000000000 */
[----:B------:R0:W5:Y:S02]  /*2200*/  LDG.E R28, desc[UR6][R28.64] ;  /* 0x000000061c1c7981 */ /* 0x000164000c1e1900 */
[----:B0-----:R-:W-:Y:S01]  /*2210*/  VIADD R29, R2, 0x800 ;  /* 0x00000800021d7836 */ /* 0x001fe20000000000 */
[--C-:B--2---:R-:W-:Y:S02]  /*2220*/  SHF.R.S32.HI R17, RZ, 0x1f, R15.reuse ;  /* 0x0000001fff117819 */ /* 0x104fe4000001140f */
[----:B---3--:R-:W-:Y:S01]  /*2230*/  IADD3 R4, P0, P1, R16, R4, R15 ;  /* 0x0000000410047210 */ /* 0x008fe2000791e00f */
[----:B------:R-:W-:Y:S01]  /*2240*/  VIADD R15, R2, 0xfffffe00 ;  /* 0xfffffe00020f7836 */ /* 0x000fe20000000000 */
[----:B------:R-:W-:-:S03]  /*2250*/  SHF.R.S32.HI R16, RZ, 0x1f, R16 ;  /* 0x0000001fff107819 */ /* 0x000fc60000011410 */
[----:B------:R-:W-:Y:S01]  /*2260*/  IMAD.WIDE.U32 R14, R15, 0x4, R12 ;  /* 0x000000040f0e7825 */ /* 0x000fe200078e000c */
[----:B------:R-:W-:Y:S02]  /*2270*/  IADD3.X R10, PT, PT, R16, R10, R17, P0, P1 ;  /* 0x0000000a100a7210 */ /* 0x000fe400007e2411 */
[--C-:B----4-:R-:W-:Y:S02]  /*2280*/  SHF.R.S32.HI R19, RZ, 0x1f, R18.reuse ;  /* 0x0000001fff137819 */ /* 0x110fe40000011412 */
[----:B------:R0:W2:Y:S01]  /*2290*/  LDG.E R25, desc[UR6][R14.64] ;  /* 0x000000060e197981 */ /* 0x0000a2000c1e1900 */
[----:B-----5:R-:W-:Y:S02]  /*22a0*/  IADD3 R4, P0, P1, R21, R4, R18 ;  /* 0x0000000415047210 */ /* 0x020fe4000791e012 */
[----:B------:R-:W-:Y:S01]  /*22b0*/  SHF.R.S32.HI R18, RZ, 0x1f, R21 ;  /* 0x0000001fff127819 */ /* 0x000fe20000011415 */
[C---:B------:R-:W-:Y:S02]  /*22c0*/  VIADD R21, R2.reuse, 0x200 ;  /* 0x0000020002157836 */ /* 0x040fe40000000000 */
[----:B------:R-:W-:Y:S01]  /*22d0*/  IMAD.WIDE.U32 R16, R2, 0x4, R12 ;  /* 0x0000000402107825 */ /* 0x000fe200078e000c */
[----:B0-----:R-:W-:-:S03]  /*22e0*/  IADD3.X R15, PT, PT, R18, R10, R19, P0, P1 ;  /* 0x0000000a120f7210 */ /* 0x001fc600007e2413 */
[----:B------:R-:W-:Y:S01]  /*22f0*/  IMAD.WIDE.U32 R20, R21, 0x4, R12 ;  /* 0x0000000415147825 */ /* 0x000fe200078e000c */
[----:B------:R0:W3:Y:S01]  /*2300*/  LDG.E R26, desc[UR6][R16.64] ;  /* 0x00000006101a7981 */ /* 0x0000e2000c1e1900 */
[--C-:B------:R-:W-:Y:S02]  /*2310*/  IADD3 R10, P0, P1, R27, R4, R22.reuse ;  /* 0x000000041b0a7210 */ /* 0x100fe4000791e016 */
[----:B------:R-:W-:Y:S01]  /*2320*/  SHF.R.S32.HI R4, RZ, 0x1f, R22 ;  /* 0x0000001fff047819 */ /* 0x000fe20000011416 */
[----:B------:R-:W-:Y:S01]  /*2330*/  VIADD R19, R2, 0x400 ;  /* 0x0000040002137836 */ /* 0x000fe20000000000 */
[----:B------:R-:W-:Y:S02]  /*2340*/  SHF.R.S32.HI R18, RZ, 0x1f, R27 ;  /* 0x0000001fff127819 */ /* 0x000fe4000001141b */
[----:B------:R-:W3:Y:S02]  /*2350*/  LDG.E R27, desc[UR6][R20.64] ;  /* 0x00000006141b7981 */ /* 0x000ee4000c1e1900 */
[----:B------:R-:W-:Y:S01]  /*2360*/  IADD3.X R4, PT, PT, R18, R15, R4, P0, P1 ;  /* 0x0000000f12047210 */ /* 0x000fe200007e2404 */
[----:B------:R-:W-:-:S04]  /*2370*/  IMAD.WIDE.U32 R14, R19, 0x4, R12 ;  /* 0x00000004130e7825 */ /* 0x000fc800078e000c */
[----:B0-----:R-:W-:-:S04]  /*2380*/  IMAD.WIDE.U32 R16, R23, 0x4, R12 ;  /* 0x0000000417107825 */ /* 0x001fc800078e000c */
[----:B------:R-:W-:Y:S02]  /*2390*/  VIADD R23, R2, 0xa00 ;  /* 0x00000a0002177836 */ /* 0x000fe40000000000 */
[--C-:B------:R-:W-:Y:S01]  /*23a0*/  IMAD.WIDE.U32 R18, R29, 0x4, R12.reuse ;  /* 0x000000041d127825 */ /* 0x100fe200078e000c */
[----:B------:R-:W4:Y:S04]  /*23b0*/  LDG.E R16, desc[UR6][R16.64] ;  /* 0x0000000610107981 */ /* 0x000f28000c1e1900 */
[----:B------:R0:W4:Y:S04]  /*23c0*/  LDG.E R29, desc[UR6][R14.64] ;  /* 0x000000060e1d7981 */ /* 0x000128000c1e1900 */
[----:B------:R-:W5:Y:S01]  /*23d0*/  LDG.E R18, desc[UR6][R18.64] ;  /* 0x0000000612127981 */ /* 0x000f62000c1e1900 */
[----:B0-----:R-:W-:-:S06]  /*23e0*/  IMAD.WIDE.U32 R14, R23, 0x4, R12 ;  /* 0x00000004170e7825 */ /* 0x001fcc00078e000c */
[----:B------:R-:W5:Y:S01]  /*23f0*/  LDG.E R15, desc[UR6][R14.64] ;  /* 0x000000060e0f7981 */ /* 0x000f62000c1e1900 */
[C---:B------:R-:W-:Y:S02]  /*2400*/  VIADD R21, R2.reuse, 0xc00 ;  /* 0x00000c0002157836 */ /* 0x040fe40000000000 */
[----:B------:R-:W-:Y:S02]  /*2410*/  VIADD R23, R2, 0xe00 ;  /* 0x00000e0002177836 */ /* 0x000fe40000000000 */
[----:B------:R-:W-:-:S04]  /*2420*/  IMAD.WIDE.U32 R20, R21, 0x4, R12 ;  /* 0x0000000415147825 */ /* 0x000fc800078e000c */
[----:B------:R-:W-:Y:S02]  /*2430*/  IMAD.WIDE.U32 R22, R23, 0x4, R12 ;  /* 0x0000000417167825 */ /* 0x000fe400078e000c */
[----:B------:R-:W5:Y:S04]  /*2440*/  LDG.E R20, desc[UR6][R20.64] ;  /* 0x0000000614147981 */ /* 0x000f68000c1e1900 */
[----:B------:R-:W5:Y:S01]  /*2450*/  LDG.E R23, desc[UR6][R22.64] ;  /* 0x0000000616177981 */ /* 0x000f62000c1e1900 */
[----:B------:R-:W-:Y:S01]  /*2460*/  SHF.R.S32.HI R17, RZ, 0x1f, R28 ;  /* 0x0000001fff117819 */ /* 0x000fe2000001141c */
[----:B------:R-:W-:Y:S02]  /*2470*/  VIADD R24, R24, 0x10 ;  /* 0x0000001018187836 */ /* 0x000fe40000000000 */
[----:B------:R-:W-:-:S02]  /*2480*/  VIADD R11, R11, 0x2000 ;  /* 0x000020000b0b7836 */ /* 0x000fc40000000000 */
[----:B------:R-:W-:Y:S01]  /*2490*/  VIADD R2, R2, 0x2000 ;  /* 0x0000200002027836 */ /* 0x000fe20000000000 */
[----:B--2---:R-:W-:Y:S02]  /*24a0*/  IADD3 R10, P0, P1, R25, R10, R28 ;  /* 0x0000000a190a7210 */ /* 0x004fe4000791e01c */
        /* <DEDUP_REMOVED lines=21> */
.L_x_142:
[----:B------:R-:W-:-:S07]  /*2600*/  VIADD R22, R11, 0xfffff000 ;  /* 0xfffff0000b167836 */ /* 0x000fce0000000000 */
.L_x_141:
[----:B------:R-:W-:Y:S05]  /*2610*/  BSYNC.RECONVERGENT B2 ;  /* 0x0000000000027941 */ /* 0x000fea0003800200 */
.L_x_140:
        /* <DEDUP_REMOVED lines=8> */
[----:B------:R-:W-:-:S04]  /*26a0*/  IMAD.IADD R11, R22, 0x1, R7 ;  /* 0x00000001160b7824 */ /* 0x000fc800078e0207 */
        /* <DEDUP_REMOVED lines=40> */
.L_x_145:
[----:B------:R-:W-:Y:S05]  /*2930*/  BSYNC.RECONVERGENT B2 ;  /* 0x0000000000027941 */ /* 0x000fea0003800200 */
.L_x_144:
[----:B------:R-:W-:Y:S05]  /*2940*/  @!P0 BRA `(.L_x_139) ;  /* 0x0000000000a88947 */ /* 0x000fea0003800000 */
[----:B------:R-:W-:Y:S01]  /*2950*/  ISETP.GE.U32.AND P0, PT, R2, 0x4, PT ;  /* 0x000000040200780c */ /* 0x000fe20003f06070 */
[----:B------:R-:W-:Y:S01]  /*2960*/  BSSY.RECONVERGENT B2, `(.L_x_146) ;  /* 0x0000019000027945 */ /* 0x000fe20003800200 */
[----:B------:R-:W-:-:S11]  /*2970*/  LOP3.LUT P1, RZ, R8, 0x3, RZ, 0xc0, !PT ;  /* 0x0000000308ff7812 */ /* 0x000fd6000782c0ff */
[----:B------:R-:W-:Y:S05]  /*2980*/  @!P0 BRA `(.L_x_147) ;  /* 0x0000000000588947 */ /* 0x000fea0003800000 */
[----:B------:R-:W0:Y:S01]  /*2990*/  LDC.64 R8, c[0x0][0x380] ;  /* 0x0000e000ff087b82 */ /* 0x000e220000000a00 */
[----:B------:R-:W-:-:S04]  /*29a0*/  IMAD.IADD R7, R22, 0x1, R7 ;  /* 0x0000000116077824 */ /* 0x000fc800078e0207 */
[C---:B------:R-:W-:Y:S02]  /*29b0*/  VIADD R13, R7.reuse, 0x200 ;  /* 0x00000200070d7836 */ /* 0x040fe40000000000 */
[C---:B------:R-:W-:Y:S02]  /*29c0*/  VIADD R17, R7.reuse, 0x400 ;  /* 0x0000040007117836 */ /* 0x040fe40000000000 */
[----:B0-----:R-:W-:-:S04]  /*29d0*/  IMAD.WIDE.U32 R14, R7, 0x4, R8 ;  /* 0x00000004070e7825 */ /* 0x001fc800078e0008 */
[--C-:B------:R-:W-:Y:S02]  /*29e0*/  IMAD.WIDE.U32 R12, R13, 0x4, R8.reuse ;  /* 0x000000040d0c7825 */ /* 0x100fe400078e0008 */
[----:B------:R-:W2:Y:S02]  /*29f0*/  LDG.E R15, desc[UR6][R14.64] ;  /* 0x000000060e0f7981 */ /* 0x000ea4000c1e1900 */
[----:B------:R-:W-:Y:S02]  /*2a00*/  VIADD R7, R7, 0x600 ;  /* 0x0000060007077836 */ /* 0x000fe40000000000 */
[--C-:B------:R-:W-:Y:S01]  /*2a10*/  IMAD.WIDE.U32 R16, R17, 0x4, R8.reuse ;  /* 0x0000000411107825 */ /* 0x100fe200078e0008 */
[----:B------:R-:W3:Y:S03]  /*2a20*/  LDG.E R12, desc[UR6][R12.64] ;  /* 0x000000060c0c7981 */ /* 0x000ee6000c1e1900 */
[----:B------:R-:W-:-:S02]  /*2a30*/  IMAD.WIDE.U32 R8, R7, 0x4, R8 ;  /* 0x0000000407087825 */ /* 0x000fc400078e0008 */
[----:B------:R-:W4:Y:S04]  /*2a40*/  LDG.E R17, desc[UR6][R16.64] ;  /* 0x0000000610117981 */ /* 0x000f28000c1e1900 */
[----:B------:R-:W5:Y:S01]  /*2a50*/  LDG.E R8, desc[UR6][R8.64] ;  /* 0x0000000608087981 */ /* 0x000f62000c1e1900 */
[----:B------:R-:W-:Y:S01]  /*2a60*/  VIADD R22, R22, 0x800 ;  /* 0x0000080016167836 */ /* 0x000fe20000000000 */
[--C-:B--2---:R-:W-:Y:S02]  /*2a70*/  SHF.R.S32.HI R7, RZ, 0x1f, R15.reuse ;  /* 0x0000001fff077819 */ /* 0x104fe4000001140f */
[----:B---3--:R-:W-:Y:S02]  /*2a80*/  IADD3 R4, P0, P2, R12, R4, R15 ;  /* 0x000000040c047210 */ /* 0x008fe40007a1e00f */
[----:B------:R-:W-:-:S02]  /*2a90*/  SHF.R.S32.HI R2, RZ, 0x1f, R12 ;  /* 0x0000001fff027819 */ /* 0x000fc4000001140c */
[----:B----4-:R-:W-:Y:S02]  /*2aa0*/  SHF.R.S32.HI R11, RZ, 0x1f, R17 ;  /* 0x0000001fff0b7819 */ /* 0x010fe40000011411 */
[----:B------:R-:W-:Y:S02]  /*2ab0*/  IADD3.X R2, PT, PT, R2, R10, R7, P0, P2 ;  /* 0x0000000a02027210 */ /* 0x000fe400007e4407 */
[----:B-----5:R-:W-:Y:S02]  /*2ac0*/  IADD3 R4, P3, P4, R8, R4, R17 ;  /* 0x0000000408047210 */ /* 0x020fe40007c7e011 */
[----:B------:R-:W-:-:S04]  /*2ad0*/  SHF.R.S32.HI R10, RZ, 0x1f, R8 ;  /* 0x0000001fff0a7819 */ /* 0x000fc80000011408 */
[----:B------:R-:W-:-:S07]  /*2ae0*/  IADD3.X R10, PT, PT, R10, R2, R11, P3, P4 ;  /* 0x000000020a0a7210 */ /* 0x000fce0001fe840b */
.L_x_147:
[----:B------:R-:W-:Y:S05]  /*2af0*/  BSYNC.RECONVERGENT B2 ;  /* 0x0000000000027941 */ /* 0x000fea0003800200 */
.L_x_146:
[----:B------:R-:W-:Y:S05]  /*2b00*/  @!P1 BRA `(.L_x_139) ;  /* 0x0000000000389947 */ /* 0x000fea0003800000 */
[----:B------:R-:W0:Y:S01]  /*2b10*/  LDC.64 R8, c[0x0][0x380] ;  /* 0x0000e000ff087b82 */ /* 0x000e220000000a00 */
[----:B------:R-:W-:Y:S01]  /*2b20*/  LOP3.LUT R2, R3, 0xffff, RZ, 0xc0, !PT ;  /* 0x0000ffff03027812 */ /* 0x000fe200078ec0ff */
[----:B------:R-:W-:-:S03]  /*2b30*/  IMAD.IADD R7, R22, 0x1, R6 ;  /* 0x0000000116077824 */ /* 0x000fc600078e0206 */
[----:B------:R-:W-:-:S04]  /*2b40*/  LEA.HI R2, R2, 0x1, RZ, 0x17 ;  /* 0x0000000102027811 */ /* 0x000fc800078fb8ff */
[----:B------:R-:W-:-:S05]  /*2b50*/  LOP3.LUT R2, R2, 0x3, RZ, 0xc0, !PT ;  /* 0x0000000302027812 */ /* 0x000fca00078ec0ff */
[----:B------:R-:W-:-:S07]  /*2b60*/  IMAD.MOV R6, RZ, RZ, -R2 ;  /* 0x000000ffff067224 */ /* 0x000fce00078e0a02 */
.L_x_148:
        /* <DEDUP_REMOVED lines=8> */
.L_x_139:
[----:B------:R-:W-:Y:S05]  /*2bf0*/  BSYNC.RECONVERGENT B1 ;  /* 0x0000000000017941 */ /* 0x000fea0003800200 */
.L_x_136:
        /* <DEDUP_REMOVED lines=32> */
[----:B------:R-:W-:Y:S01]  /*2e00*/  @!P2 MOV R8, 0x400 ;  /* 0x000004000008a802 */ /* 0x000fe20000000f00 */
[----:B------:R-:W-:Y:S01]  /*2e10*/  IMAD.X R4, R3, 0x1, R6, P0 ;  /* 0x0000000103047824 */ /* 0x000fe200000e0606 */
[----:B------:R-:W-:Y:S02]  /*2e20*/  @!P2 SHF.R.U32.HI R6, RZ, 0x2, R5 ;  /* 0x00000002ff06a819 */ /* 0x000fe40000011605 */
[----:B--2---:R-:W-:Y:S02]  /*2e30*/  @!P2 LEA R11, R11, R8, 0x18 ;  /* 0x000000080b0ba211 */ /* 0x004fe400078ec0ff */
[----:B------:R-:W1:Y:S01]  /*2e40*/  SHFL.DOWN PT, R3, R4, 0x10, 0x1f ;  /* 0x0a001f0004037f89 */ /* 0x000e6200000e0000 */
[----:B------:R-:W-:-:S05]  /*2e50*/  @!P2 LOP3.LUT R6, R6, 0xf8, RZ, 0xc0, !PT ;  /* 0x000000f80606a812 */ /* 0x000fca00078ec0ff */
        /* <DEDUP_REMOVED lines=9> */
[----:B------:R-:W0:Y:S01]  /*2ef0*/  S2UR UR5, SR_CgaCtaId ;  /* 0x00000000000579c3 */ /* 0x000e220000008800 */
[----:B------:R-:W-:Y:S02]  /*2f00*/  UMOV UR4, 0x400 ;  /* 0x0000040000047882 */ /* 0x000fe40000000000 */
[----:B0-----:R-:W-:-:S09]  /*2f10*/  ULEA UR4, UR5, UR4, 0x18 ;  /* 0x0000000405047291 */ /* 0x001fd2000f8ec0ff */
[----:B------:R-:W-:Y:S04]  /*2f20*/  LDS.64 R8, [UR4+0x18] ;  /* 0x00001804ff087984 */ /* 0x000fe80008000a00 */
[----:B------:R-:W2:Y:S04]  /*2f30*/  LDS.128 R24, [UR4+0x20] ;  /* 0x00002004ff187984 */ /* 0x000ea80008000c00 */
[----:B------:R-:W0:Y:S04]  /*2f40*/  LDS.128 R4, [UR4+0x30] ;  /* 0x00003004ff047984 */ /* 0x000e280008000c00 */
[----:B------:R-:W1:Y:S04]  /*2f50*/  LDS.128 R20, [UR4+0x40] ;  /* 0x00004004ff147984 */ /* 0x000e680008000c00 */
[----:B------:R-:W3:Y:S04]  /*2f60*/  LDS.128 R16, [UR4+0x50] ;  /* 0x00005004ff107984 */ /* 0x000ee80008000c00 */
[----:B------:R-:W4:Y:S01]  /*2f70*/  LDS.128 R12, [UR4+0x60] ;  /* 0x00006004ff0c7984 */ /* 0x000f220008000c00 */
[----:B--2---:R-:W-:-:S04]  /*2f80*/  IADD3 R11, P1, P2, R24, R8, R2 ;  /* 0x00000008180b7210 */ /* 0x004fc80007a3e002 */
[----:B------:R-:W-:Y:S02]  /*2f90*/  IADD3.X R25, PT, PT, R25, R9, R3, P1, P2 ;  /* 0x0000000919197210 */ /* 0x000fe40000fe4403 */
[----:B0-----:R-:W-:Y:S02]  /*2fa0*/  IADD3 R3, P1, P2, R4, R11, R26 ;  /* 0x0000000b04037210 */ /* 0x001fe40007a3e01a */
[----:B------:R-:W0:Y:S02]  /*2fb0*/  LDS.128 R8, [UR4+0x70] ;  /* 0x00007004ff087984 */ /* 0x000e240008000c00 */
[----:B------:R-:W-:Y:S02]  /*2fc0*/  IADD3.X R5, PT, PT, R5, R25, R27, P1, P2 ;  /* 0x0000001905057210 */ /* 0x000fe40000fe441b */
[----:B------:R-:W2:Y:S01]  /*2fd0*/  LDS.128 R24, [UR4+0x80] ;  /* 0x00008004ff187984 */ /* 0x000ea20008000c00 */
[----:B-1----:R-:W-:-:S04]  /*2fe0*/  IADD3 R3, P1, P2, R20, R3, R6 ;  /* 0x0000000314037210 */ /* 0x002fc80007a3e006 */
[----:B---3--:R-:W-:Y:S02]  /*2ff0*/  IADD3 R3, P3, P4, R16, R3, R22 ;  /* 0x0000000310037210 */ /* 0x008fe40007c7e016 */
[----:B------:R-:W-:Y:S02]  /*3000*/  IADD3.X R7, PT, PT, R21, R5, R7, P1, P2 ;  /* 0x0000000515077210 */ /* 0x000fe40000fe4407 */
[----:B----4-:R-:W-:Y:S02]  /*3010*/  IADD3 R3, P1, P2, R12, R3, R18 ;  /* 0x000000030c037210 */ /* 0x010fe40007a3e012 */
[----:B------:R-:W-:-:S04]  /*3020*/  IADD3.X R17, PT, PT, R17, R7, R23, P3, P4 ;  /* 0x0000000711117210 */ /* 0x000fc80001fe8417 */
[----:B------:R-:W-:Y:S02]  /*3030*/  IADD3.X R13, PT, PT, R13, R17, R19, P1, P2 ;  /* 0x000000110d0d7210 */ /* 0x000fe40000fe4413 */
[----:B0-----:R-:W-:-:S04]  /*3040*/  IADD3 R3, P3, P4, R8, R3, R14 ;  /* 0x0000000308037210 */ /* 0x001fc80007c7e00e */
[----:B--2---:R-:W-:Y:S02]  /*3050*/  IADD3 R3, P1, P2, R24, R3, R10 ;  /* 0x0000000318037210 */ /* 0x004fe40007a3e00a */
[----:B------:R-:W-:Y:S02]  /*3060*/  IADD3.X R9, PT, PT, R9, R13, R15, P3, P4 ;  /* 0x0000000d09097210 */ /* 0x000fe40001fe840f */
[----:B------:R-:W-:Y:S02]  /*3070*/  IADD3 R2, P3, PT, R3, R26, RZ ;  /* 0x0000001a03027210 */ /* 0x000fe40007f7e0ff */
[----:B------:R-:W-:-:S05]  /*3080*/  IADD3.X R3, PT, PT, R25, R9, R11, P1, P2 ;  /* 0x0000000919037210 */ /* 0x000fca0000fe440b */
[----:B------:R-:W-:-:S07]  /*3090*/  IMAD.X R3, R3, 0x1, R27, P3 ;  /* 0x0000000103037824 */ /* 0x000fce00018e061b */
.L_x_135:
[----:B------:R-:W-:Y:S05]  /*30a0*/  BSYNC.RECONVERGENT B0 ;  /* 0x0000000000007941 */ /* 0x000fea0003800200 */
.L_x_119:
[----:B------:R-:W-:Y:S05]  /*30b0*/  @P0 EXIT ;  /* 0x000000000000094d */ /* 0x000fea0003800000 */
[----:B------:R-:W3:Y:S02]  /*30c0*/  LDC.64 R4, c[0x0][0x388] ;  /* 0x0000e200ff047b82 */ /* 0x000ee40000000a00 */
[----:B---3--:R-:W-:-:S05]  /*30d0*/  IMAD.WIDE.U32 R4, R0, 0x8, R4 ;  /* 0x0000000800047825 */ /* 0x008fca00078e0004 */
[----:B------:R-:W-:Y:S01]  /*30e0*/  STG.E.64 desc[UR6][R4.64], R2 ;  /* 0x0000000204007986 */ /* 0x000fe2000c101b06 */
[----:B------:R-:W-:Y:S05]  /*30f0*/  EXIT ;  /* 0x000000000000794d */ /* 0x000fea0003800000 */
.L_x_149:
        /* <DEDUP_REMOVED lines=16> */
.L_x_187:


//--------------------- .text._ZN3cub18CUB_300001_SM_10006detail6reduce28DeviceReduceSingleTileKernelINS2_10policy_hubIxjN4cuda3std3__44plusIxEEE10Policy1000EN6thrust24THRUST_300001_SM_1000_NS6detail15normal_iteratorINSD_10device_ptrIiEEEEPxjS9_xxNS7_10__identityEEEvT0_T1_T2_T3_T4_T6_ --------------------------
	.section	.text._ZN3cub18CUB_300001_SM_10006detail6reduce28DeviceReduceSingleTileKernelINS2_10policy_hubIxjN4cuda3std3__44plusIxEEE10Policy1000EN6thrust24THRUST_300001_SM_1000_NS6detail15normal_iteratorINSD_10device_ptrIiEEEEPxjS9_xxNS7_10__identityEEEvT0_T1_T2_T3_T4_T6_,"ax",@progbits
	.align	128
        .global         _ZN3cub18CUB_300001_SM_10006detail6reduce28DeviceReduceSingleTileKernelINS2_10policy_hubIxjN4cuda3std3__44plusIxEEE10Policy1000EN6thrust24THRUST_300001_SM_1000_NS6detail15normal_iteratorINSD_10device_ptrIiEEEEPxjS9_xxNS7_10__identityEEEvT0_T1_T2_T3_T4_T6_
        .type           _ZN3cub18CUB_300001_SM_10006detail6reduce28DeviceReduceSingleTileKernelINS2_10policy_hubIxjN4cuda3std3__44plusIxEEE10Policy1000EN6thrust24THRUST_300001_SM_1000_NS6detail15normal_iteratorINSD_10device_ptrIiEEEEPxjS9_xxNS7_10__identityEEEvT0_T1_T2_T3_T4_T6_,@function
        .size           _ZN3cub18CUB_300001_SM_10006detail6reduce28DeviceReduceSingleTileKernelINS2_10policy_hubIxjN4cuda3std3__44plusIxEEE10Policy1000EN6thrust24THRUST_300001_SM_1000_NS6detail15normal_iteratorINSD_10device_ptrIiEEEEPxjS9_xxNS7_10__identityEEEvT0_T1_T2_T3_T4_T6_,(.L_x_188 - _ZN3cub18CUB_300001_SM_10006detail6reduce28DeviceReduceSingleTileKernelINS2_10policy_hubIxjN4cuda3std3__44plusIxEEE10Policy1000EN6thrust24THRUST_300001_SM_1000_NS6detail15normal_iteratorINSD_10device_ptrIiEEEEPxjS9_xxNS7_10__identityEEEvT0_T1_T2_T3_T4_T6_)
        .other          _ZN3cub18CUB_300001_SM_10006detail6reduce28DeviceReduceSingleTileKernelINS2_10policy_hubIxjN4cuda3std3__44plusIxEEE10Policy1000EN6thrust24THRUST_300001_SM_1000_NS6detail15normal_iteratorINSD_10device_ptrIiEEEEPxjS9_xxNS7_10__identityEEEvT0_T1_T2_T3_T4_T6_,@"STO_CUDA_ENTRY STV_DEFAULT"
_ZN3cub18CUB_300001_SM_10006detail6reduce28DeviceReduceSingleTileKernelINS2_10policy_hubIxjN4cuda3std3__44plusIxEEE10Policy1000EN6thrust24THRUST_300001_SM_1000_NS6detail15normal_iteratorINSD_10device_ptrIiEEEEPxjS9_xxNS7_10__identityEEEvT0_T1_T2_T3_T4_T6_:
.text._ZN3cub18CUB_300001_SM_10006detail6reduce28DeviceReduceSingleTileKernelINS2_10policy_hubIxjN4cuda3std3__44plusIxEEE10Policy1000EN6thrust24THRUST_300001_SM_1000_NS6detail15normal_iteratorINSD_10device_ptrIiEEEEPxjS9_xxNS7_10__identityEEEvT0_T1_T2_T3_T4_T6_:
        /* <DEDUP_REMOVED lines=13> */
.L_x_150:
[----:B------:R-:W-:Y:S01]  /*00d0*/  ISETP.GT.U32.AND P0, PT, R32, 0xdff, PT ;  /* 0x00000dff2000780c */ /* 0x000fe20003f04070 */
[----:B------:R-:W-:-:S12]  /*00e0*/  BSSY.RECONVERGENT B0, `(.L_x_151) ;  /* 0x00002b6000007945 */ /* 0x000fd80003800200 */
        /* <DEDUP_REMOVED lines=13> */
.L_x_154:
[----:B------:R-:W-:Y:S05]  /*01c0*/  BSYNC.RECONVERGENT B1 ;  /* 0x0000000000017941 */ /* 0x000fea0003800200 */
.L_x_153:
        /* <DEDUP_REMOVED lines=17> */
.L_x_159:
        /* <DEDUP_REMOVED lines=54> */
.L_x_158:
[----:B------:R-:W-:Y:S05]  /*0640*/  BSYNC.RECONVERGENT B2 ;  /* 0x0000000000027941 */ /* 0x000fea0003800200 */
.L_x_157:
[----:B------:R-:W-:Y:S05]  /*0650*/  @!P0 BRA `(.L_x_156) ;  /* 0x0000000400148947 */ /* 0x000fea0003800000 */
[----:B------:R-:W-:Y:S01]  /*0660*/  ISETP.GE.U32.AND P1, PT, R25, 0x8, PT ;  /* 0x000000081900780c */ /* 0x000fe20003f26070 */
[----:B------:R-:W-:Y:S01]  /*0670*/  BSSY.RECONVERGENT B2, `(.L_x_160) ;  /* 0x000001f000027945 */ /* 0x000fe20003800200 */
[----:B------:R-:W-:-:S04]  /*0680*/  LOP3.LUT R16, R4, 0x7, RZ, 0xc0, !PT ;  /* 0x0000000704107812 */ /* 0x000fc800078ec0ff */
[----:B------:R-:W-:-:S07]  /*0690*/  ISETP.NE.AND P0, PT, R16, RZ, PT ;  /* 0x000000ff1000720c */ /* 0x000fce0003f05270 */
[----:B------:R-:W-:Y:S06]  /*06a0*/  @!P1 BRA `(.L_x_161) ;  /* 0x00000000006c9947 */ /* 0x000fec0003800000 */
[----:B------:R-:W0:Y:S02]  /*06b0*/  LDC.64 R6, c[0x0][0x380] ;  /* 0x0000e000ff067b82 */ /* 0x000e240000000a00 */
[----:B0-----:R-:W-:-:S05]  /*06c0*/  IMAD.WIDE.U32 R6, R3, 0x4, R6 ;  /* 0x0000000403067825 */ /* 0x001fca00078e0006 */
        /* <DEDUP_REMOVED lines=25> */
.L_x_161:
[----:B------:R-:W-:Y:S05]  /*0860*/  BSYNC.RECONVERGENT B2 ;  /* 0x0000000000027941 */ /* 0x000fea0003800200 */
.L_x_160:
        /* <DEDUP_REMOVED lines=21> */
.L_x_163:
[----:B------:R-:W-:Y:S05]  /*09c0*/  BSYNC.RECONVERGENT B2 ;  /* 0x0000000000027941 */ /* 0x000fea0003800200 */
.L_x_162:
[----:B------:R-:W-:Y:S05]  /*09d0*/  @!P1 BRA `(.L_x_156) ;  /* 0x0000000000349947 */ /* 0x000fea0003800000 */
[----:B------:R-:W0:Y:S02]  /*09e0*/  LDC.64 R6, c[0x0][0x380] ;  /* 0x0000e000ff067b82 */ /* 0x000e240000000a00 */
[----:B0-----:R-:W-:-:S04]  /*09f0*/  IMAD.WIDE.U32 R6, R3, 0x4, R6 ;  /* 0x0000000403067825 */ /* 0x001fc800078e0006 */
[----:B------:R-:W-:Y:S02]  /*0a00*/  IMAD.MOV R3, RZ, RZ, -R4 ;  /* 0x000000ffff037224 */ /* 0x000fe400078e0a04 */
[----:B------:R-:W-:-:S07]  /*0a10*/  IMAD.MOV.U32 R9, RZ, RZ, R7 ;  /* 0x000000ffff097224 */ /* 0x000fce00078e0007 */
.L_x_164:
[----:B------:R-:W-:-:S06]  /*0a20*/  IMAD.MOV.U32 R7, RZ, RZ, R9 ;  /* 0x000000ffff077224 */ /* 0x000fcc00078e0009 */
[----:B------:R0:W2:Y:S01]  /*0a30*/  LDG.E R7, desc[UR6][R6.64] ;  /* 0x0000000606077981 */ /* 0x0000a2000c1e1900 */
[----:B------:R-:W-:-:S05]  /*0a40*/  VIADD R3, R3, 0x1 ;  /* 0x0000000103037836 */ /* 0x000fca0000000000 */
[----:B------:R-:W-:Y:S02]  /*0a50*/  ISETP.NE.AND P0, PT, R3, RZ, PT ;  /* 0x000000ff0300720c */ /* 0x000fe40003f05270 */
[----:B0-----:R-:W-:-:S05]  /*0a60*/  IADD3 R6, P2, PT, R6, 0x800, RZ ;  /* 0x0000080006067810 */ /* 0x001fca0007f5e0ff */
[----:B------:R-:W-:Y:S01]  /*0a70*/  IMAD.X R9, RZ, RZ, R9, P2 ;  /* 0x000000ffff097224 */ /* 0x000fe200010e0609 */
[----:B--2---:R-:W-:-:S04]  /*0a80*/  IADD3 R0, P1, PT, R7, R0, RZ ;  /* 0x0000000007007210 */ /* 0x004fc80007f3e0ff */
[----:B------:R-:W-:Y:S01]  /*0a90*/  LEA.HI.X.SX32 R2, R7, R2, 0x1, P1 ;  /* 0x0000000207027211 */ /* 0x000fe200008f0eff */
[----:B------:R-:W-:Y:S08]  /*0aa0*/  @P0 BRA `(.L_x_164) ;  /* 0xfffffffc00dc0947 */ /* 0x000ff0000383ffff */
.L_x_156:
[----:B------:R-:W-:Y:S05]  /*0ab0*/  BSYNC.RECONVERGENT B1 ;  /* 0x0000000000017941 */ /* 0x000fea0003800200 */
.L_x_155:
        /* <DEDUP_REMOVED lines=77> */
.L_x_165:
        /* <DEDUP_REMOVED lines=26> */
[----:B------:R-:W-:Y:S01]  /*1130*/  VIADD R4, R3, 0x8 ;  /* 0x0000000803047836 */ /* 0x000fe20000000000 */
[----:B------:R-:W1:Y:S02]  /*1140*/  @!P2 S2R R11, SR_CgaCtaId ;  /* 0x00000000000ba919 */ /* 0x000e640000008800 */
        /* <DEDUP_REMOVED lines=12> */
[----:B------:R-:W-:Y:S02]  /*1210*/  IMAD.X R7, R2, 0x1, R10, P1 ;  /* 0x0000000102077824 */ /* 0x000fe400008e060a */
[----:B------:R-:W-:Y:S01]  /*1220*/  VIADD R2, R3, 0x10 ;  /* 0x0000001003027836 */ /* 0x000fe20000000000 */
[----:B------:R-:W-:Y:S02]  /*1230*/  @!P2 SHF.R.U32.HI R3, RZ, 0x2, R5 ;  /* 0x00000002ff03a819 */ /* 0x000fe40000011605 */
[----:B------:R-:W2:Y:S02]  /*1240*/  SHFL.DOWN PT, R4, R7, 0x10, R9 ;  /* 0x0a00000007047989 */ /* 0x000ea400000e0009 */
[----:B------:R-:W-:Y:S02]  /*1250*/  ISETP.GT.AND P0, PT, R2, R9, PT ;  /* 0x000000090200720c */ /* 0x000fe40003f04270 */
[----:B------:R-:W-:-:S04]  /*1260*/  @!P2 MOV R2, 0x400 ;  /* 0x000004000002a802 */ /* 0x000fc80000000f00 */
[----:B-1----:R-:W-:Y:S02]  /*1270*/  @!P2 LEA R11, R11, R2, 0x18 ;  /* 0x000000020b0ba211 */ /* 0x002fe400078ec0ff */
[----:B0-----:R-:W-:-:S04]  /*1280*/  SEL R0, R0, RZ, !P0 ;  /* 0x000000ff00007207 */ /* 0x001fc80004000000 */
[----:B------:R-:W-:Y:S02]  /*1290*/  IADD3 R2, P1, PT, R0, R6, RZ ;  /* 0x0000000600027210 */ /* 0x000fe40007f3e0ff */
[----:B------:R-:W-:Y:S02]  /*12a0*/  @!P2 LOP3.LUT R0, R3, 0xf8, RZ, 0xc0, !PT ;  /* 0x000000f80300a812 */ /* 0x000fe400078ec0ff */
[----:B--2---:R-:W-:Y:S02]  /*12b0*/  SEL R4, R4, RZ, !P0 ;  /* 0x000000ff04047207 */ /* 0x004fe40004000000 */
[----:B------:R-:W-:Y:S01]  /*12c0*/  ISETP.NE.AND P0, PT, R5, RZ, PT ;  /* 0x000000ff0500720c */ /* 0x000fe20003f05270 */
[----:B------:R-:W-:Y:S02]  /*12d0*/  @!P2 IMAD.IADD R11, R0, 0x1, R11 ;  /* 0x00000001000ba824 */ /* 0x000fe400078e020b */
        /* <DEDUP_REMOVED lines=9> */
[----:B------:R-:W-:Y:S01]  /*1370*/  ISETP.GT.U32.AND P6, PT, R32, 0x1a0, PT ;  /* 0x000001a02000780c */ /* 0x000fe20003fc4070 */
[----:B-1----:R-:W-:-:S09]  /*1380*/  ULEA UR4, UR5, UR4, 0x18 ;  /* 0x0000000405047291 */ /* 0x002fd2000f8ec0ff */
[----:B------:R-:W1:Y:S04]  /*1390*/  LDS.64 R24, [UR4+0x18] ;  /* 0x00001804ff187984 */ /* 0x000e680008000a00 */
[----:B------:R-:W2:Y:S04]  /*13a0*/  LDS.128 R4, [UR4+0x20] ;  /* 0x00002004ff047984 */ /* 0x000ea80008000c00 */
[----:B0-----:R-:W0:Y:S04]  /*13b0*/  LDS.128 R8, [UR4+0x30] ;  /* 0x00003004ff087984 */ /* 0x001e280008000c00 */
[----:B------:R-:W3:Y:S04]  /*13c0*/  LDS.128 R12, [UR4+0x40] ;  /* 0x00004004ff0c7984 */ /* 0x000ee80008000c00 */
[----:B------:R-:W4:Y:S04]  /*13d0*/  LDS.128 R16, [UR4+0x50] ;  /* 0x00005004ff107984 */ /* 0x000f280008000c00 */
[----:B------:R-:W5:Y:S01]  /*13e0*/  LDS.128 R20, [UR4+0x60] ;  /* 0x00006004ff147984 */ /* 0x000f620008000c00 */
[----:B-1----:R-:W-:-:S02]  /*13f0*/  SEL R28, R24, RZ, P1 ;  /* 0x000000ff181c7207 */ /* 0x002fc40000800000 */
[----:B------:R-:W-:Y:S02]  /*1400*/  SEL R0, R25, RZ, P1 ;  /* 0x000000ff19007207 */ /* 0x000fe40000800000 */
[----:B--2---:R-:W-:Y:S01]  /*1410*/  SEL R33, R4, RZ, P2 ;  /* 0x000000ff04217207 */ /* 0x004fe20001000000 */
[----:B------:R-:W1:Y:S01]  /*1420*/  LDS.128 R24, [UR4+0x70] ;  /* 0x00007004ff187984 */ /* 0x000e620008000c00 */
[----:B------:R-:W-:Y:S02]  /*1430*/  SEL R4, R5, RZ, P2 ;  /* 0x000000ff05047207 */ /* 0x000fe40001000000 */
[----:B------:R-:W-:Y:S02]  /*1440*/  IADD3 R33, P3, P4, R33, R28, R2 ;  /* 0x0000001c21217210 */ /* 0x000fe40007c7e002 */
[----:B------:R-:W2:Y:S01]  /*1450*/  LDS.128 R28, [UR4+0x80] ;  /* 0x00008004ff1c7984 */ /* 0x000ea20008000c00 */
[C---:B------:R-:W-:Y:S02]  /*1460*/  ISETP.GT.U32.AND P1, PT, R32.reuse, 0x60, PT ;  /* 0x000000602000780c */ /* 0x040fe40003f24070 */
[----:B------:R-:W-:-:S02]  /*1470*/  ISETP.GT.U32.AND P2, PT, R32, 0x80, PT ;  /* 0x000000802000780c */ /* 0x000fc40003f44070 */
[----:B------:R-:W-:Y:S02]  /*1480*/  SEL R5, R6, RZ, P1 ;  /* 0x000000ff06057207 */ /* 0x000fe40000800000 */
[----:B0-----:R-:W-:Y:S02]  /*1490*/  SEL R2, R8, RZ, P2 ;  /* 0x000000ff08027207 */ /* 0x001fe40001000000 */
[----:B------:R-:W-:Y:S02]  /*14a0*/  IADD3.X R0, PT, PT, R4, R0, R3, P3, P4 ;  /* 0x0000000004007210 */ /* 0x000fe40001fe8403 */
[----:B------:R-:W-:Y:S02]  /*14b0*/  SEL R7, R7, RZ, P1 ;  /* 0x000000ff07077207 */ /* 0x000fe40000800000 */
[----:B------:R-:W-:Y:S02]  /*14c0*/  SEL R4, R9, RZ, P2 ;  /* 0x000000ff09047207 */ /* 0x000fe40001000000 */
[----:B------:R-:W-:-:S02]  /*14d0*/  IADD3 R2, P3, P4, R2, R33, R5 ;  /* 0x0000002102027210 */ /* 0x000fc40007c7e005 */
[C---:B------:R-:W-:Y:S02]  /*14e0*/  ISETP.GT.U32.AND P1, PT, R32.reuse, 0xa0, PT ;  /* 0x000000a02000780c */ /* 0x040fe40003f24070 */
[----:B------:R-:W-:Y:S02]  /*14f0*/  ISETP.GT.U32.AND P2, PT, R32, 0xc0, PT ;  /* 0x000000c02000780c */ /* 0x000fe40003f44070 */
[----:B------:R-:W-:Y:S02]  /*1500*/  IADD3.X R4, PT, PT, R4, R0, R7, P3, P4 ;  /* 0x0000000004047210 */ /* 0x000fe40001fe8407 */
[----:B------:R-:W-:Y:S02]  /*1510*/  SEL R3, R10, RZ, P1 ;  /* 0x000000ff0a037207 */ /* 0x000fe40000800000 */
[----:B---3--:R-:W-:Y:S02]  /*1520*/  SEL R0, R12, RZ, P2 ;  /* 0x000000ff0c007207 */ /* 0x008fe40001000000 */
[----:B------:R-:W-:-:S02]  /*1530*/  SEL R10, R11, RZ, P1 ;  /* 0x000000ff0b0a7207 */ /* 0x000fc40000800000 */
[----:B------:R-:W-:Y:S02]  /*1540*/  ISETP.GT.U32.AND P1, PT, R32, 0xe0, PT ;  /* 0x000000e02000780c */ /* 0x000fe40003f24070 */
[----:B------:R-:W-:Y:S02]  /*1550*/  SEL R5, R13, RZ, P2 ;  /* 0x000000ff0d057207 */ /* 0x000fe40001000000 */
[----:B------:R-:W-:Y:S02]  /*1560*/  IADD3 R0, P3, P4, R0, R2, R3 ;  /* 0x0000000200007210 */ /* 0x000fe40007c7e003 */
[----:B------:R-:W-:Y:S02]  /*1570*/  ISETP.GT.U32.AND P2, PT, R32, 0x100, PT ;  /* 0x000001002000780c */ /* 0x000fe40003f44070 */
[----:B------:R-:W-:Y:S02]  /*1580*/  SEL R3, R14, RZ, P1 ;  /* 0x000000ff0e037207 */ /* 0x000fe40000800000 */
[----:B------:R-:W-:-:S02]  /*1590*/  SEL R15, R15, RZ, P1 ;  /* 0x000000ff0f0f7207 */ /* 0x000fc40000800000 */
[----:B------:R-:W-:Y:S02]  /*15a0*/  ISETP.GT.U32.AND P1, PT, R32, 0x120, PT ;  /* 0x000001202000780c */ /* 0x000fe40003f24070 */
[----:B------:R-:W-:Y:S02]  /*15b0*/  IADD3.X R5, PT, PT, R5, R4, R10, P3, P4 ;  /* 0x0000000405057210 */ /* 0x000fe40001fe840a */
[----:B----4-:R-:W-:Y:S02]  /*15c0*/  SEL R2, R16, RZ, P2 ;  /* 0x000000ff10027207 */ /* 0x010fe40001000000 */
[----:B------:R-:W-:Y:S02]  /*15d0*/  SEL R4, R17, RZ, P2 ;  /* 0x000000ff11047207 */ /* 0x000fe40001000000 */
[----:B------:R-:W-:Y:S02]  /*15e0*/  ISETP.GT.U32.AND P2, PT, R32, 0x140, PT ;  /* 0x000001402000780c */ /* 0x000fe40003f44070 */
[----:B------:R-:W-:-:S02]  /*15f0*/  SEL R7, R18, RZ, P1 ;  /* 0x000000ff12077207 */ /* 0x000fc40000800000 */
[----:B------:R-:W-:Y:S02]  /*1600*/  SEL R18, R19, RZ, P1 ;  /* 0x000000ff13127207 */ /* 0x000fe40000800000 */
[----:B------:R-:W-:Y:S02]  /*1610*/  IADD3 R2, P3, P4, R2, R0, R3 ;  /* 0x0000000002027210 */ /* 0x000fe40007c7e003 */
[----:B------:R-:W-:Y:S02]  /*1620*/  ISETP.GT.U32.AND P1, PT, R32, 0x160, PT ;  /* 0x000001602000780c */ /* 0x000fe40003f24070 */
[----:B-----5:R-:W-:Y:S02]  /*1630*/  SEL R0, R20, RZ, P2 ;  /* 0x000000ff14007207 */ /* 0x020fe40001000000 */
[----:B------:R-:W-:Y:S02]  /*1640*/  IADD3.X R4, PT, PT, R4, R5, R15, P3, P4 ;  /* 0x0000000504047210 */ /* 0x000fe40001fe840f */
[----:B------:R-:W-:-:S02]  /*1650*/  SEL R3, R22, RZ, P1 ;  /* 0x000000ff16037207 */ /* 0x000fc40000800000 */
[----:B------:R-:W-:Y:S02]  /*1660*/  SEL R23, R23, RZ, P1 ;  /* 0x000000ff17177207 */ /* 0x000fe40000800000 */
[----:B------:R-:W-:Y:S02]  /*1670*/  SEL R5, R21, RZ, P2 ;  /* 0x000000ff15057207 */ /* 0x000fe40001000000 */
[----:B------:R-:W-:Y:S02]  /*1680*/  IADD3 R0, P1, P3, R0, R2, R7 ;  /* 0x0000000200007210 */ /* 0x000fe40007b3e007 */
[----:B-1----:R-:W-:Y:S02]  /*1690*/  SEL R2, R24, RZ, P5 ;  /* 0x000000ff18027207 */ /* 0x002fe40002800000 */
[----:B------:R-:W-:Y:S02]  /*16a0*/  ISETP.GT.U32.AND P2, PT, R32, 0x1c0, PT ;  /* 0x000001c02000780c */ /* 0x000fe40003f44070 */
[----:B------:R-:W-:-:S02]  /*16b0*/  IADD3.X R5, PT, PT, R5, R4, R18, P1, P3 ;  /* 0x0000000405057210 */ /* 0x000fc40000fe6412 */
[----:B------:R-:W-:Y:S02]  /*16c0*/  IADD3 R2, P3, P4, R2, R0, R3 ;  /* 0x0000000002027210 */ /* 0x000fe40007c7e003 */
[----:B------:R-:W-:Y:S02]  /*16d0*/  SEL R0, R26, RZ, P6 ;  /* 0x000000ff1a007207 */ /* 0x000fe40003000000 */
[----:B--2---:R-:W-:Y:S02]  /*16e0*/  SEL R3, R28, RZ, P2 ;  /* 0x000000ff1c037207 */ /* 0x004fe40001000000 */
[----:B------:R-:W-:Y:S02]  /*16f0*/  ISETP.GT.U32.AND P1, PT, R32, 0x1e0, PT ;  /* 0x000001e02000780c */ /* 0x000fe40003f24070 */
        /* <DEDUP_REMOVED lines=11> */
.L_x_152:
        /* <DEDUP_REMOVED lines=10> */
[----:B------:R-:W-:Y:S01]  /*1850*/  IMAD.MOV.U32 R17, RZ, RZ, 0xe00 ;  /* 0x00000e00ff117424 */ /* 0x000fe200078e00ff */
[----:B--2---:R-:W-:-:S02]  /*1860*/  SHF.R.S32.HI R11, RZ, 0x1f, R4 ;  /* 0x0000001fff0b7819 */ /* 0x004fc40000011404 */
[----:B---3--:R-:W-:Y:S02]  /*1870*/  IADD3 R18, P0, P1, R6, R5, R4 ;  /* 0x0000000506127210 */ /* 0x008fe4000791e004 */
[----:B------:R-:W-:Y:S02]  /*1880*/  SHF.R.S32.HI R4, RZ, 0x1f, R5 ;  /* 0x0000001fff047819 */ /* 0x000fe40000011405 */
[----:B------:R-:W-:-:S04]  /*1890*/  SHF.R.S32.HI R6, RZ, 0x1f, R6 ;  /* 0x0000001fff067819 */ /* 0x000fc80000011406 */
[----:B------:R-:W-:Y:S01]  /*18a0*/  IADD3.X R6, PT, PT, R6, R4, R11, P0, P1 ;  /* 0x0000000406067210 */ /* 0x000fe200007e240b */
[----:B------:R-:W-:Y:S01]  /*18b0*/  VIADD R4, R32, 0xfffff200 ;  /* 0xfffff20020047836 */ /* 0x000fe20000000000 */
[--C-:B----4-:R-:W-:Y:S02]  /*18c0*/  IADD3 R18, P0, P1, R8, R18, R7.reuse ;  /* 0x0000001208127210 */ /* 0x110fe4000791e007 */
[----:B------:R-:W-:Y:S02]  /*18d0*/  SHF.R.S32.HI R7, RZ, 0x1f, R7 ;  /* 0x0000001fff077819 */ /* 0x000fe40000011407 */
[----:B------:R-:W-:-:S04]  /*18e0*/  SHF.R.S32.HI R8, RZ, 0x1f, R8 ;  /* 0x0000001fff087819 */ /* 0x000fc80000011408 */
[----:B------:R-:W-:Y:S02]  /*18f0*/  IADD3.X R7, PT, PT, R8, R6, R7, P0, P1 ;  /* 0x0000000608077210 */ /* 0x000fe400007e2407 */
[----:B------:R-:W-:Y:S02]  /*1900*/  ISETP.GE.U32.AND P0, PT, R4, 0xe00, PT ;  /* 0x00000e000400780c */ /* 0x000fe40003f06070 */
[--C-:B-----5:R-:W-:Y:S02]  /*1910*/  IADD3 R18, P1, P2, R10, R18, R9.reuse ;  /* 0x000000120a127210 */ /* 0x120fe40007a3e009 */
[----:B------:R-:W-:Y:S02]  /*1920*/  SHF.R.S32.HI R9, RZ, 0x1f, R9 ;  /* 0x0000001fff097819 */ /* 0x000fe40000011409 */
[----:B------:R-:W-:-:S04]  /*1930*/  SHF.R.S32.HI R10, RZ, 0x1f, R10 ;  /* 0x0000001fff0a7819 */ /* 0x000fc8000001140a */
[----:B------:R-:W-:-:S03]  /*1940*/  IADD3.X R16, PT, PT, R10, R7, R9, P1, P2 ;  /* 0x000000070a107210 */ /* 0x000fc60000fe4409 */
[----:B------:R-:W-:Y:S05]  /*1950*/  @!P0 BRA `(.L_x_167) ;  /* 0x0000000000788947 */ /* 0x000fea0003800000 */
[----:B------:R-:W0:Y:S01]  /*1960*/  LDC R32, c[0x0][0x390] ;  /* 0x0000e400ff207b82 */ /* 0x000e220000000800 */
[----:B------:R-:W-:-:S07]  /*1970*/  IMAD.MOV.U32 R17, RZ, RZ, 0xe00 ;  /* 0x00000e00ff117424 */ /* 0x000fce00078e00ff */
.L_x_169:
[----:B------:R-:W-:-:S05]  /*1980*/  IMAD.WIDE.U32 R6, R17, 0x4, R2 ;  /* 0x0000000411067825 */ /* 0x000fca00078e0002 */
        /* <DEDUP_REMOVED lines=8> */
[----:B------:R-:W-:Y:S02]  /*1a10*/  SHF.R.S32.HI R5, RZ, 0x1f, R5 ;  /* 0x0000001fff057819 */ /* 0x000fe40000011405 */
[----:B------:R-:W-:-:S04]  /*1a20*/  SHF.R.S32.HI R8, RZ, 0x1f, R8 ;  /* 0x0000001fff087819 */ /* 0x000fc80000011408 */
[----:B------:R-:W-:Y:S02]  /*1a30*/  IADD3.X R5, PT, PT, R8, R16, R5, P0, P1 ;  /* 0x0000001008057210 */ /* 0x000fe400007e2405 */
[--C-:B---3--:R-:W-:Y:S02]  /*1a40*/  IADD3 R18, P0, P1, R10, R18, R9.reuse ;  /* 0x000000120a127210 */ /* 0x108fe4000791e009 */
[----:B------:R-:W-:Y:S02]  /*1a50*/  SHF.R.S32.HI R9, RZ, 0x1f, R9 ;  /* 0x0000001fff097819 */ /* 0x000fe40000011409 */
[----:B------:R-:W-:-:S04]  /*1a60*/  SHF.R.S32.HI R10, RZ, 0x1f, R10 ;  /* 0x0000001fff0a7819 */ /* 0x000fc8000001140a */
[----:B------:R-:W-:Y:S01]  /*1a70*/  IADD3.X R9, PT, PT, R10, R5, R9, P0, P1 ;  /* 0x000000050a097210 */ /* 0x000fe200007e2409 */
[----:B0-----:R-:W-:Y:S01]  /*1a80*/  IMAD.IADD R5, R32, 0x1, -R17 ;  /* 0x0000000120057824 */ /* 0x001fe200078e0a11 */
[--C-:B----4-:R-:W-:Y:S02]  /*1a90*/  IADD3 R18, P1, P2, R12, R18, R11.reuse ;  /* 0x000000120c127210 */ /* 0x110fe40007a3e00b */
[----:B------:R-:W-:Y:S02]  /*1aa0*/  SHF.R.S32.HI R11, RZ, 0x1f, R11 ;  /* 0x0000001fff0b7819 */ /* 0x000fe4000001140b */
[----:B------:R-:W-:Y:S02]  /*1ab0*/  ISETP.GE.U32.AND P0, PT, R5, 0xe00, PT ;  /* 0x00000e000500780c */ /* 0x000fe40003f06070 */
[----:B------:R-:W-:Y:S02]  /*1ac0*/  SHF.R.S32.HI R12, RZ, 0x1f, R12 ;  /* 0x0000001fff0c7819 */ /* 0x000fe4000001140c */
[----:B-----5:R-:W-:-:S02]  /*1ad0*/  IADD3 R18, P3, PT, R13, R18, RZ ;  /* 0x000000120d127210 */ /* 0x020fc40007f7e0ff */
[----:B------:R-:W-:-:S04]  /*1ae0*/  IADD3.X R12, PT, PT, R12, R9, R11, P1, P2 ;  /* 0x000000090c0c7210 */ /* 0x000fc80000fe440b */
[----:B------:R-:W-:-:S03]  /*1af0*/  LEA.HI.X.SX32 R16, R13, R12, 0x1, P3 ;  /* 0x0000000c0d107211 */ /* 0x000fc600018f0eff */
[----:B------:R-:W-:Y:S05]  /*1b00*/  @!P0 BRA `(.L_x_168) ;  /* 0x0000000c00248947 */ /* 0x000fea0003800000 */
[----:B------:R-:W-:-:S05]  /*1b10*/  VIADD R17, R17, 0xe00 ;  /* 0x00000e0011117836 */ /* 0x000fca0000000000 */
[----:B------:R-:W-:-:S13]  /*1b20*/  ISETP.GT.U32.AND P0, PT, R17, R4, PT ;  /* 0x000000041100720c */ /* 0x000fda0003f04070 */
[----:B------:R-:W-:Y:S05]  /*1b30*/  @!P0 BRA `(.L_x_169) ;  /* 0xfffffffc00908947 */ /* 0x000fea000383ffff */
.L_x_167:
[----:B------:R-:W-:Y:S01]  /*1b40*/  IMAD.IADD R3, R32, 0x1, -R17 ;  /* 0x0000000120037824 */ /* 0x000fe200078e0a11 */
[----:B------:R-:W-:Y:S04]  /*1b50*/  BSSY.RECONVERGENT B1, `(.L_x_168) ;  /* 0x00000c4000017945 */ /* 0x000fe80003800200 */
[----:B------:R-:W-:-:S04]  /*1b60*/  ISETP.GE.AND P0, PT, R0, R3, PT ;  /* 0x000000030000720c */ /* 0x000fc80003f06270 */
[----:B------:R-:W-:-:S13]  /*1b70*/  ISETP.GE.U32.OR P0, PT, R17, R32, P0 ;  /* 0x000000201100720c */ /* 0x000fda0000706470 */
[----:B------:R-:W-:Y:S05]  /*1b80*/  @P0 BRA `(.L_x_170) ;  /* 0x0000000c00000947 */ /* 0x000fea0003800000 */
[----:B------:R-:W-:Y:S01]  /*1b90*/  LOP3.LUT R2, RZ, R0, RZ, 0x33, !PT ;  /* 0x00000000ff027212 */ /* 0x000fe200078e33ff */
[----:B------:R-:W-:Y:S03]  /*1ba0*/  BSSY.RECONVERGENT B2, `(.L_x_171) ;  /* 0x0000063000027945 */ /* 0x000fe60003800200 */
[----:B------:R-:W-:-:S04]  /*1bb0*/  IADD3 R2, PT, PT, -R17, R32, R2 ;  /* 0x0000002011027210 */ /* 0x000fc80007ffe102 */
[C---:B------:R-:W-:Y:S02]  /*1bc0*/  ISETP.GE.U32.AND P0, PT, R2.reuse, 0x1e00, PT ;  /* 0x00001e000200780c */ /* 0x040fe40003f06070 */
[----:B------:R-:W-:Y:S01]  /*1bd0*/  LEA.HI R20, R2, 0x1, RZ, 0x17 ;  /* 0x0000000102147811 */ /* 0x000fe200078fb8ff */
[----:B------:R-:W-:-:S03]  /*1be0*/  IMAD.MOV.U32 R2, RZ, RZ, R0 ;  /* 0x000000ffff027224 */ /* 0x000fc600078e0000 */
[----:B------:R-:W-:-:S07]  /*1bf0*/  LOP3.LUT R30, R20, 0xf, RZ, 0xc0, !PT ;  /* 0x0000000f141e7812 */ /* 0x000fce00078ec0ff */
[----:B------:R-:W-:Y:S05]  /*1c00*/  @!P0 BRA `(.L_x_172) ;  /* 0x0000000400708947 */ /* 0x000fea0003800000 */
[----:B------:R-:W0:Y:S01]  /*1c10*/  LDC.64 R2, c[0x0][0x380] ;  /* 0x0000e000ff027b82 */ /* 0x000e220000000a00 */
[----:B------:R-:W-:Y:S01]  /*1c20*/  LOP3.LUT R22, R20, 0xfffff0, RZ, 0xc0, !PT ;  /* 0x00fffff014167812 */ /* 0x000fe200078ec0ff */
[----:B------:R-:W-:Y:S01]  /*1c30*/  BSSY.RECONVERGENT B3, `(.L_x_173) ;  /* 0x0000058000037945 */ /* 0x000fe20003800200 */
[C---:B------:R-:W-:Y:S01]  /*1c40*/  LOP3.LUT R21, R0.reuse, 0x1000, RZ, 0xfc, !PT ;  /* 0x0000100000157812 */ /* 0x040fe200078efcff */
[----:B------:R-:W-:Y:S02]  /*1c50*/  IMAD.IADD R19, R0, 0x1, R17 ;  /* 0x0000000100137824 */ /* 0x000fe400078e0211 */
[----:B------:R-:W-:-:S07]  /*1c60*/  IMAD.MOV R22, RZ, RZ, -R22 ;  /* 0x000000ffff167224 */ /* 0x000fce00078e0a16 */
.L_x_174:
[C---:B------:R-:W-:Y:S02]  /*1c70*/  VIADD R7, R19.reuse, 0x200 ;  /* 0x0000020013077836 */ /* 0x040fe40000000000 */
[----:B0-----:R-:W-:-:S04]  /*1c80*/  IMAD.WIDE.U32 R4, R19, 0x4, R2 ;  /* 0x0000000413047825 */ /* 0x001fc800078e0002 */
[--C-:B------:R-:W-:Y:S01]  /*1c90*/  IMAD.WIDE.U32 R6, R7, 0x4, R2.reuse ;  /* 0x0000000407067825 */ /* 0x100fe200078e0002 */
[----:B------:R0:W2:Y:S03]  /*1ca0*/  LDG.E R25, desc[UR6][R4.64] ;  /* 0x0000000604197981 */ /* 0x0000a6000c1e1900 */
[C---:B------:R-:W-:Y:S01]  /*1cb0*/  VIADD R33, R19.reuse, 0x400 ;  /* 0x0000040013217836 */ /* 0x040fe20000000000 */
[----:B------:R1:W2:Y:S01]  /*1cc0*/  LDG.E R23, desc[UR6][R6.64] ;  /* 0x0000000606177981 */ /* 0x0002a2000c1e1900 */
[----:B------:R-:W-:Y:S02]  /*1cd0*/  VIADD R35, R19, 0x600 ;  /* 0x0000060013237836 */ /* 0x000fe40000000000 */
[----:B------:R-:W-:-:S04]  /*1ce0*/  IMAD.WIDE.U32 R32, R33, 0x4, R2 ;  /* 0x0000000421207825 */ /* 0x000fc800078e0002 */
[--C-:B------:R-:W-:Y:S01]  /*1cf0*/  IMAD.WIDE.U32 R34, R35, 0x4, R2.reuse ;  /* 0x0000000423227825 */ /* 0x100fe200078e0002 */
[----:B------:R-:W3:Y:S03]  /*1d00*/  LDG.E R29, desc[UR6][R32.64] ;  /* 0x00000006201d7981 */ /* 0x000ee6000c1e1900 */
[C---:B------:R-:W-:Y:S01]  /*1d10*/  VIADD R11, R19.reuse, 0x800 ;  /* 0x00000800130b7836 */ /* 0x040fe20000000000 */
[----:B------:R4:W3:Y:S01]  /*1d20*/  LDG.E R24, desc[UR6][R34.64] ;  /* 0x0000000622187981 */ /* 0x0008e2000c1e1900 */
[----:B------:R-:W-:Y:S02]  /*1d30*/  VIADD R9, R19, 0xa00 ;  /* 0x00000a0013097836 */ /* 0x000fe40000000000 */
[----:B------:R-:W-:-:S04]  /*1d40*/  IMAD.WIDE.U32 R10, R11, 0x4, R2 ;  /* 0x000000040b0a7825 */ /* 0x000fc800078e0002 */
[--C-:B------:R-:W-:Y:S01]  /*1d50*/  IMAD.WIDE.U32 R8, R9, 0x4, R2.reuse ;  /* 0x0000000409087825 */ /* 0x100fe200078e0002 */
[----:B------:R5:W3:Y:S03]  /*1d60*/  LDG.E R27, desc[UR6][R10.64] ;  /* 0x000000060a1b7981 */ /* 0x000ae6000c1e1900 */
[C---:B------:R-:W-:Y:S01]  /*1d70*/  VIADD R15, R19.reuse, 0xc00 ;  /* 0x00000c00130f7836 */ /* 0x040fe20000000000 */
[----:B------:R5:W3:Y:S01]  /*1d80*/  LDG.E R28, desc[UR6][R8.64] ;  /* 0x00000006081c7981 */ /* 0x000ae2000c1e1900 */
[----:B------:R-:W-:Y:S02]  /*1d90*/  VIADD R13, R19, 0xe00 ;  /* 0x00000e00130d7836 */ /* 0x000fe40000000000 */
[----:B------:R-:W-:-:S04]  /*1da0*/  IMAD.WIDE.U32 R14, R15, 0x4, R2 ;  /* 0x000000040f0e7825 */ /* 0x000fc800078e0002 */
[--C-:B------:R-:W-:Y:S01]  /*1db0*/  IMAD.WIDE.U32 R12, R13, 0x4, R2.reuse ;  /* 0x000000040d0c7825 */ /* 0x100fe200078e0002 */
[----:B------:R5:W3:Y:S03]  /*1dc0*/  LDG.E R26, desc[UR6][R14.64] ;  /* 0x000000060e1a7981 */ /* 0x000ae6000c1e1900 */
[C---:B0-----:R-:W-:Y:S01]  /*1dd0*/  VIADD R5, R19.reuse, 0x1000 ;  /* 0x0000100013057836 */ /* 0x041fe20000000000 */
[----:B------:R0:W3:Y:S01]  /*1de0*/  LDG.E R31, desc[UR6][R12.64] ;  /* 0x000000060c1f7981 */ /* 0x0000e2000c1e1900 */
[----:B-1----:R-:W-:Y:S02]  /*1df0*/  VIADD R7, R19, 0x1200 ;  /* 0x0000120013077836 */ /* 0x002fe40000000000 */
[----:B------:R-:W-:-:S04]  /*1e00*/  IMAD.WIDE.U32 R4, R5, 0x4, R2 ;  /* 0x0000000405047825 */ /* 0x000fc800078e0002 */
[--C-:B------:R-:W-:Y:S01]  /*1e10*/  IMAD.WIDE.U32 R6, R7, 0x4, R2.reuse ;  /* 0x0000000407067825 */ /* 0x100fe200078e0002 */
[----:B------:R1:W3:Y:S03]  /*1e20*/  LDG.E R32, desc[UR6][R4.64] ;  /* 0x0000000604207981 */ /* 0x0002e6000c1e1900 */
[C---:B----4-:R-:W-:Y:S01]  /*1e30*/  VIADD R35, R19.reuse, 0x1400 ;  /* 0x0000140013237836 */ /* 0x050fe20000000000 */
[----:B------:R4:W3:Y:S01]  /*1e40*/  LDG.E R33, desc[UR6][R6.64] ;  /* 0x0000000606217981 */ /* 0x0008e2000c1e1900 */
[----:B-----5:R-:W-:Y:S02]  /*1e50*/  VIADD R11, R19, 0x1600 ;  /* 0x00001600130b7836 */ /* 0x020fe40000000000 */
[----:B------:R-:W-:-:S04]  /*1e60*/  IMAD.WIDE.U32 R8, R35, 0x4, R2 ;  /* 0x0000000423087825 */ /* 0x000fc800078e0002 */
[--C-:B------:R-:W-:Y:S02]  /*1e70*/  IMAD.WIDE.U32 R10, R11, 0x4, R2.reuse ;  /* 0x000000040b0a7825 */ /* 0x100fe400078e0002 */
[----:B------:R-:W5:Y:S02]  /*1e80*/  LDG.E R8, desc[UR6][R8.64] ;  /* 0x0000000608087981 */ /* 0x000f64000c1e1900 */
[C---:B------:R-:W-:Y:S02]  /*1e90*/  VIADD R35, R19.reuse, 0x1800 ;  /* 0x0000180013237836 */ /* 0x040fe40000000000 */
[----:B------:R-:W-:Y:S01]  /*1ea0*/  VIADD R15, R19, 0x1a00 ;  /* 0x00001a00130f7836 */ /* 0x000fe20000000000 */
[----:B------:R-:W5:Y:S01]  /*1eb0*/  LDG.E R11, desc[UR6][R10.64] ;  /* 0x000000060a0b7981 */ /* 0x000f62000c1e1900 */
[----:B0-----:R-:W-:-:S04]  /*1ec0*/  IMAD.WIDE.U32 R12, R35, 0x4, R2 ;  /* 0x00000004230c7825 */ /* 0x001fc800078e0002 */
[--C-:B------:R-:W-:Y:S02]  /*1ed0*/  IMAD.WIDE.U32 R14, R15, 0x4, R2.reuse ;  /* 0x000000040f0e7825 */ /* 0x100fe400078e0002 */
[----:B------:R-:W5:Y:S04]  /*1ee0*/  LDG.E R12, desc[UR6][R12.64] ;  /* 0x000000060c0c7981 */ /* 0x000f68000c1e1900 */
[----:B------:R-:W5:Y:S01]  /*1ef0*/  LDG.E R15, desc[UR6][R14.64] ;  /* 0x000000060e0f7981 */ /* 0x000f62000c1e1900 */
[C---:B------:R-:W-:Y:S02]  /*1f00*/  VIADD R35, R19.reuse, 0x1c00 ;  /* 0x00001c0013237836 */ /* 0x040fe40000000000 */
[----:B------:R-:W-:Y:S02]  /*1f10*/  VIADD R37, R19, 0x1e00 ;  /* 0x00001e0013257836 */ /* 0x000fe40000000000 */
[----:B-1----:R-:W-:-:S04]  /*1f20*/  IMAD.WIDE.U32 R4, R35, 0x4, R2 ;  /* 0x0000000423047825 */ /* 0x002fc800078e0002 */
[----:B----4-:R-:W-:Y:S02]  /*1f30*/  IMAD.WIDE.U32 R6, R37, 0x4, R2 ;  /* 0x0000000425067825 */ /* 0x010fe400078e0002 */
[----:B------:R-:W4:Y:S04]  /*1f40*/  LDG.E R4, desc[UR6][R4.64] ;  /* 0x0000000604047981 */ /* 0x000f28000c1e1900 */
[----:B------:R-:W4:Y:S01]  /*1f50*/  LDG.E R7, desc[UR6][R6.64] ;  /* 0x0000000606077981 */ /* 0x000f22000c1e1900 */
[----:B------:R-:W-:Y:S02]  /*1f60*/  VIADD R22, R22, 0x10 ;  /* 0x0000001016167836 */ /* 0x000fe40000000000 */
[----:B------:R-:W-:Y:S02]  /*1f70*/  VIADD R21, R21, 0x2000 ;  /* 0x0000200015157836 */ /* 0x000fe40000000000 */
        /* <DEDUP_REMOVED lines=29> */
[----:B------:R-:W-:Y:S02]  /*2150*/  ISETP.NE.AND P0, PT, R22, RZ, PT ;  /* 0x000000ff1600720c */ /* 0x000fe40003f05270 */
[--C-:B----4-:R-:W-:Y:S02]  /*2160*/  IADD3 R18, P1, P2, R7, R18, R4.reuse ;  /* 0x0000001207127210 */ /* 0x110fe40007a3e004 */
[----:B------:R-:W-:Y:S02]  /*2170*/  SHF.R.S32.HI R4, RZ, 0x1f, R4 ;  /* 0x0000001fff047819 */ /* 0x000fe40000011404 */
[----:B------:R-:W-:-:S04]  /*2180*/  SHF.R.S32.HI R7, RZ, 0x1f, R7 ;  /* 0x0000001fff077819 */ /* 0x000fc80000011407 */
[----:B------:R-:W-:-:S03]  /*2190*/  IADD3.X R16, PT, PT, R7, R12, R4, P1, P2 ;  /* 0x0000000c07107210 */ /* 0x000fc60000fe4404 */
[----:B------:R-:W-:Y:S05]  /*21a0*/  @P0 BRA `(.L_x_174) ;  /* 0xfffffff800b00947 */ /* 0x000fea000383ffff */
[----:B------:R-:W-:Y:S05]  /*21b0*/  BSYNC.RECONVERGENT B3 ;  /* 0x0000000000037941 */ /* 0x000fea0003800200 */
.L_x_173:
[----:B------:R-:W-:-:S07]  /*21c0*/  VIADD R2, R21, 0xfffff000 ;  /* 0xfffff00015027836 */ /* 0x000fce0000000000 */
.L_x_172:
[----:B------:R-:W-:Y:S05]  /*21d0*/  BSYNC.RECONVERGENT B2 ;  /* 0x0000000000027941 */ /* 0x000fea0003800200 */
.L_x_171:
        /* <DEDUP_REMOVED lines=22> */
[----:B------:R-:W-:Y:S01]  /*2340*/  VIADD R27, R7, 0xe00 ;  /* 0x00000e00071b7836 */ /* 0x000fe20000000000 */
[----:B------:R-:W3:Y:S01]  /*2350*/  LDG.E R23, desc[UR6][R22.64] ;  /* 0x0000000616177981 */ /* 0x000ee2000c1e1900 */
        /* <DEDUP_REMOVED lines=25> */
.L_x_176:
[----:B------:R-:W-:Y:S05]  /*24f0*/  BSYNC.RECONVERGENT B2 ;  /* 0x0000000000027941 */ /* 0x000fea0003800200 */
.L_x_175:
        /* <DEDUP_REMOVED lines=28> */
.L_x_178:
[----:B------:R-:W-:Y:S05]  /*26c0*/  BSYNC.RECONVERGENT B2 ;  /* 0x0000000000027941 */ /* 0x000fea0003800200 */
.L_x_177:
[----:B------:R-:W-:Y:S05]  /*26d0*/  @!P1 BRA `(.L_x_170) ;  /* 0x00000000002c9947 */ /* 0x000fea0003800000 */
[----:B------:R-:W0:Y:S01]  /*26e0*/  LDC.64 R4, c[0x0][0x380] ;  /* 0x0000e000ff047b82 */ /* 0x000e220000000a00 */
[----:B------:R-:W-:Y:S02]  /*26f0*/  IMAD.IADD R17, R2, 0x1, R17 ;  /* 0x0000000102117824 */ /* 0x000fe400078e0211 */
[----:B------:R-:W-:-:S07]  /*2700*/  IMAD.MOV R6, RZ, RZ, -R20 ;  /* 0x000000ffff067224 */ /* 0x000fce00078e0a14 */
.L_x_179:
        /* <DEDUP_REMOVED lines=8> */
.L_x_170:
[----:B------:R-:W-:Y:S05]  /*2790*/  BSYNC.RECONVERGENT B1 ;  /* 0x0000000000017941 */ /* 0x000fea0003800200 */
.L_x_168:
        /* <DEDUP_REMOVED lines=29> */
[----:B------:R-:W-:Y:S02]  /*2970*/  @!P2 MOV R7, 0x400 ;  /* 0x000004000007a802 */ /* 0x000fe40000000f00 */
[----:B-1----:R-:W-:Y:S01]  /*2980*/  SEL R3, R3, RZ, !P1 ;  /* 0x000000ff03037207 */ /* 0x002fe20004800000 */
[----:B------:R-:W0:Y:S01]  /*2990*/  SHFL.DOWN PT, R2, R5, 0x10, 0x1f ;  /* 0x0a001f0005027f89 */ /* 0x000e2200000e0000 */
[----:B------:R-:W-:Y:S02]  /*29a0*/  ISETP.GT.AND P1, PT, R9, 0xf, PT ;  /* 0x0000000f0900780c */ /* 0x000fe40003f24270 */
[----:B--2---:R-:W-:Y:S01]  /*29b0*/  @!P2 LEA R7, R8, R7, 0x18 ;  /* 0x000000070807a211 */ /* 0x004fe200078ec0ff */
[----:B------:R-:W-:Y:S01]  /*29c0*/  IMAD.X R4, R3, 0x1, R6, P0 ;  /* 0x0000000103047824 */ /* 0x000fe200000e0606 */
[----:B------:R-:W-:-:S04]  /*29d0*/  @!P2 SHF.R.U32.HI R6, RZ, 0x2, R0 ;  /* 0x00000002ff06a819 */ /* 0x000fc80000011600 */
        /* <DEDUP_REMOVED lines=38> */
.L_x_166:
[----:B------:R-:W-:Y:S05]  /*2c40*/  BSYNC.RECONVERGENT B0 ;  /* 0x0000000000007941 */ /* 0x000fea0003800200 */
.L_x_151:
[----:B------:R-:W-:Y:S05]  /*2c50*/  @P0 EXIT ;  /* 0x000000000000094d */ /* 0x000fea0003800000 */
[----:B------:R-:W0:Y:S01]  /*2c60*/  LDCU.64 UR4, c[0x0][0x398] ;  /* 0x00007300ff0477ac */ /* 0x000e220008000a00 */
[----:B------:R-:W3:Y:S01]  /*2c70*/  LDC.64 R4, c[0x0][0x388] ;  /* 0x0000e200ff047b82 */ /* 0x000ee20000000a00 */
[----:B012---:R-:W-:-:S04]  /*2c80*/  IADD3 R2, P0, PT, R2, UR4, RZ ;  /* 0x0000000402027c10 */ /* 0x007fc8000ff1e0ff */
[----:B------:R-:W-:-:S05]  /*2c90*/  IADD3.X R3, PT, PT, R3, UR5, RZ, P0, !PT ;  /* 0x0000000503037c10 */ /* 0x000fca00087fe4ff */
[----:B---3--:R-:W-:Y:S01]  /*2ca0*/  STG.E.64 desc[UR6][R4.64], R2 ;  /* 0x0000000204007986 */ /* 0x008fe2000c101b06 */
[----:B------:R-:W-:Y:S05]  /*2cb0*/  EXIT ;  /* 0x000000000000794d */ /* 0x000fea0003800000 */
.L_x_180:
        /* <DEDUP_REMOVED lines=12> */
.L_x_188:


//--------------------- .text._ZN3cub18CUB_300001_SM_10006detail11EmptyKernelIvEEvv --------------------------
	.section	.text._ZN3cub18CUB_300001_SM_10006detail11EmptyKernelIvEEvv,"ax",@progbits
	.align	128
        .global         _ZN3cub18CUB_300001_SM_10006detail11EmptyKernelIvEEvv
        .type           _ZN3cub18CUB_300001_SM_10006detail11EmptyKernelIvEEvv,@function
        .size           _ZN3cub18CUB_300001_SM_10006detail11EmptyKernelIvEEvv,(.L_x_189 - _ZN3cub18CUB_300001_SM_10006detail11EmptyKernelIvEEvv)
        .other          _ZN3cub18CUB_300001_SM_10006detail11EmptyKernelIvEEvv,@"STO_CUDA_ENTRY STV_DEFAULT"
_ZN3cub18CUB_300001_SM_10006detail11EmptyKernelIvEEvv:
.text._ZN3cub18CUB_300001_SM_10006detail11EmptyKernelIvEEvv:
[----:B------:R-:W-:Y:S01]  /*0000*/  LDC R1, c[0x0][0x37c] ;  /* 0x0000df00ff017b82 */ /* 0x000fe20000000800 */
[----:B------:R-:W-:Y:S05]  /*0010*/  EXIT ;  /* 0x000000000000794d */ /* 0x000fea0003800000 */
.L_x_181:
        /* <DEDUP_REMOVED lines=14> */
.L_x_189:


//--------------------- .text._Z12wakeUpKernelv   --------------------------
	.section	.text._Z12wakeUpKernelv,"ax",@progbits
	.align	128
        .global         _Z12wakeUpKernelv
        .type           _Z12wakeUpKernelv,@function
        .size           _Z12wakeUpKernelv,(.L_x_190 - _Z12wakeUpKernelv)
        .other          _Z12wakeUpKernelv,@"STO_CUDA_ENTRY STV_DEFAULT"
_Z12wakeUpKernelv:
.text._Z12wakeUpKernelv:
[----:B------:R-:W-:Y:S01]  /*0000*/  LDC R1, c[0x0][0x37c] ;  /* 0x0000df00ff017b82 */ /* 0x000fe20000000800 */
[----:B------:R-:W-:Y:S05]  /*0010*/  EXIT ;  /* 0x000000000000794d */ /* 0x000fea0003800000 */
.L_x_182:
        /* <DEDUP_REMOVED lines=14> */
.L_x_190:


//--------------------- .nv.shared._ZN3cub18CUB_300001_SM_10006detail6reduce28DeviceReduceSingleTileKernelINS2_10policy_hubIxyN4cuda3std3__44plusIxEEE10Policy1000EPxSC_iS9_xxNS7_10__identityEEEvT0_T1_T2_T3_T4_T6_ --------------------------
	.section	.nv.shared._ZN3cub18CUB_300001_SM_10006detail6reduce28DeviceReduceSingleTileKernelINS2_10policy_hubIxyN4cuda3std3__44plusIxEEE10Policy1000EPxSC_iS9_xxNS7_10__identityEEEvT0_T1_T2_T3_T4_T6_,"aw",@nobits
	.sectionflags	@""
	.align	8
.nv.shared._ZN3cub18CUB_300001_SM_10006detail6reduce28DeviceReduceSingleTileKernelINS2_10policy_hubIxyN4cuda3std3__44plusIxEEE10Policy1000EPxSC_iS9_xxNS7_10__identityEEEvT0_T1_T2_T3_T4_T6_:
	.zero		1176


//--------------------- .nv.shared.reserved.0     --------------------------
	.section	.nv.shared.reserved.0,"aw",@nobits
	.weak		__nv_reservedSMEM_offset_0_alias
	.size		__nv_reservedSMEM_offset_0_alias, 0, 64
	.other		__nv_reservedSMEM_offset_0_alias,@"STO_CUDA_RESERVED_SHARED STV_DEFAULT"
__nv_reservedSMEM_offset_0_alias:
	.zero		0
	.zero		64


//--------------------- .nv.global                --------------------------
	.section	.nv.global,"aw",@nobits
.nv.global:
	.type		_ZN34_INTERNAL_9a5e4cbd_4_k_cu_02b60b2d6thrust24THRUST_300001_SM_1000_NS3seqE,@object
	.size		_ZN34_INTERNAL_9a5e4cbd_4_k_cu_02b60b2d6thrust24THRUST_300001_SM_1000_NS3seqE,(_ZN34_INTERNAL_9a5e4cbd_4_k_cu_02b60b2d4cuda3std3__48in_placeE - _ZN34_INTERNAL_9a5e4cbd_4_k_cu_02b60b2d6thrust24THRUST_300001_SM_1000_NS3seqE)
_ZN34_INTERNAL_9a5e4cbd_4_k_cu_02b60b2d6thrust24THRUST_300001_SM_1000_NS3seqE:
	.zero		1
	.type		_ZN34_INTERNAL_9a5e4cbd_4_k_cu_02b60b2d4cuda3std3__48in_placeE,@object
	.size		_ZN34_INTERNAL_9a5e4cbd_4_k_cu_02b60b2d4cuda3std3__48in_placeE,(_ZN34_INTERNAL_9a5e4cbd_4_k_cu_02b60b2d4cuda3std6ranges3__45__cpo4sizeE - _ZN34_INTERNAL_9a5e4cbd_4_k_cu_02b60b2d4cuda3std3__48in_placeE)
_ZN34_INTERNAL_9a5e4cbd_4_k_cu_02b60b2d4cuda3std3__48in_placeE:
	.zero		1
	.type		_ZN34_INTERNAL_9a5e4cbd_4_k_cu_02b60b2d4cuda3std6ranges3__45__cpo4sizeE,@object
	.size		_ZN34_INTERNAL_9a5e4cbd_4_k_cu_02b60b2d4cuda3std6ranges3__45__cpo4sizeE,(_ZN34_INTERNAL_9a5e4cbd_4_k_cu_02b60b2d6thrust24THRUST_300001_SM_1000_NS12placeholders2_3E - _ZN34_INTERNAL_9a5e4cbd_4_k_cu_02b60b2d4cuda3std6ranges3__45__cpo4sizeE)
_ZN34_INTERNAL_9a5e4cbd_4_k_cu_02b60b2d4cuda3std6ranges3__45__cpo4sizeE:
	.zero		1
	.type		_ZN34_INTERNAL_9a5e4cbd_4_k_cu_02b60b2d6thrust24THRUST_300001_SM_1000_NS12placeholders2_3E,@object
	.size		_ZN34_INTERNAL_9a5e4cbd_4_k_cu_02b60b2d6thrust24THRUST_300001_SM_1000_NS12placeholders2_3E,(_ZN34_INTERNAL_9a5e4cbd_4_k_cu_02b60b2d4cuda3std3__45__cpo6cbeginE - _ZN34_INTERNAL_9a5e4cbd_4_k_cu_02b60b2d6thrust24THRUST_300001_SM_1000_NS12placeholders2_3E)
_ZN34_INTERNAL_9a5e4cbd_4_k_cu_02b60b2d6thrust24THRUST_300001_SM_1000_NS12placeholders2_3E:
	.zero		1
	.type		_ZN34_INTERNAL_9a5e4cbd_4_k_cu_02b60b2d4cuda3std3__45__cpo6cbeginE,@object
	.size		_ZN34_INTERNAL_9a5e4cbd_4_k_cu_02b60b2d4cuda3std3__45__cpo6cbeginE,(_ZN34_INTERNAL_9a5e4cbd_4_k_cu_02b60b2d4cuda3std6ranges3__45__cpo6cbeginE - _ZN34_INTERNAL_9a5e4cbd_4_k_cu_02b60b2d4cuda3std3__45__cpo6cbeginE)
_ZN34_INTERNAL_9a5e4cbd_4_k_cu_02b60b2d4cuda3std3__45__cpo6cbeginE:
	.zero		1
	.type		_ZN34_INTERNAL_9a5e4cbd_4_k_cu_02b60b2d4cuda3std6ranges3__45__cpo6cbeginE,@object
	.size		_ZN34_INTERNAL_9a5e4cbd_4_k_cu_02b60b2d4cuda3std6ranges3__45__cpo6cbeginE,(_ZN34_INTERNAL_9a5e4cbd_4_k_cu_02b60b2d6thrust24THRUST_300001_SM_1000_NS12placeholders2_7E - _ZN34_INTERNAL_9a5e4cbd_4_k_cu_02b60b2d4cuda3std6ranges3__45__cpo6cbeginE)
_ZN34_INTERNAL_9a5e4cbd_4_k_cu_02b60b2d4cuda3std6ranges3__45__cpo6cbeginE:
	.zero		1
	.type		_ZN34_INTERNAL_9a5e4cbd_4_k_cu_02b60b2d6thrust24THRUST_300001_SM_1000_NS12placeholders2_7E,@object
	.size		_ZN34_INTERNAL_9a5e4cbd_4_k_cu_02b60b2d6thrust24THRUST_300001_SM_1000_NS12placeholders2_7E,(_ZN34_INTERNAL_9a5e4cbd_4_k_cu_02b60b2d4cuda3std3__45__cpo7crbeginE - _ZN34_INTERNAL_9a5e4cbd_4_k_cu_02b60b2d6thrust24THRUST_300001_SM_1000_NS12placeholders2_7E)
_ZN34_INTERNAL_9a5e4cbd_4_k_cu_02b60b2d6thrust24THRUST_300001_SM_1000_NS12placeholders2_7E:
	.zero		1
	.type		_ZN34_INTERNAL_9a5e4cbd_4_k_cu_02b60b2d4cuda3std3__45__cpo7crbeginE,@object
	.size		_ZN34_INTERNAL_9a5e4cbd_4_k_cu_02b60b2d4cuda3std3__45__cpo7crbeginE,(_ZN34_INTERNAL_9a5e4cbd_4_k_cu_02b60b2d4cuda3std6ranges3__45__cpo4nextE - _ZN34_INTERNAL_9a5e4cbd_4_k_cu_02b60b2d4cuda3std3__45__cpo7crbeginE)
_ZN34_INTERNAL_9a5e4cbd_4_k_cu_02b60b2d4cuda3std3__45__cpo7crbeginE:
	.zero		1
	.type		_ZN34_INTERNAL_9a5e4cbd_4_k_cu_02b60b2d4cuda3std6ranges3__45__cpo4nextE,@object
	.size		_ZN34_INTERNAL_9a5e4cbd_4_k_cu_02b60b2d4cuda3std6ranges3__45__cpo4nextE,(_ZN34_INTERNAL_9a5e4cbd_4_k_cu_02b60b2d4cuda3std6ranges3__45__cpo4swapE - _ZN34_INTERNAL_9a5e4cbd_4_k_cu_02b60b2d4cuda3std6ranges3__45__cpo4nextE)
_ZN34_INTERNAL_9a5e4cbd_4_k_cu_02b60b2d4cuda3std6ranges3__45__cpo4nextE:
	.zero		1
	.type		_ZN34_INTERNAL_9a5e4cbd_4_k_cu_02b60b2d4cuda3std6ranges3__45__cpo4swapE,@object
	.size		_ZN34_INTERNAL_9a5e4cbd_4_k_cu_02b60b2d4cuda3std6ranges3__45__cpo4swapE,(_ZN34_INTERNAL_9a5e4cbd_4_k_cu_02b60b2d6thrust24THRUST_300001_SM_1000_NS8cuda_cub10par_nosyncE - _ZN34_INTERNAL_9a5e4cbd_4_k_cu_02b60b2d4cuda3std6ranges3__45__cpo4swapE)
_ZN34_INTERNAL_9a5e4cbd_4_k_cu_02b60b2d4cuda3std6ranges3__45__cpo4swapE:
	.zero		1
	.type		_ZN34_INTERNAL_9a5e4cbd_4_k_cu_02b60b2d6thrust24THRUST_300001_SM_1000_NS8cuda_cub10par_nosyncE,@object
	.size		_ZN34_INTERNAL_9a5e4cbd_4_k_cu_02b60b2d6thrust24THRUST_300001_SM_1000_NS8cuda_cub10par_nosyncE,(_ZN34_INTERNAL_9a5e4cbd_4_k_cu_02b60b2d6thrust24THRUST_300001_SM_1000_NS12placeholders2_9E - _ZN34_INTERNAL_9a5e4cbd_4_k_cu_02b60b2d6thrust24THRUST_300001_SM_1000_NS8cuda_cub10par_nosyncE)
_ZN34_INTERNAL_9a5e4cbd_4_k_cu_02b60b2d6thrust24THRUST_300001_SM_1000_NS8cuda_cub10par_nosyncE:
	.zero		1
	.type		_ZN34_INTERNAL_9a5e4cbd_4_k_cu_02b60b2d6thrust24THRUST_300001_SM_1000_NS12placeholders2_9E,@object
	.size		_ZN34_INTERNAL_9a5e4cbd_4_k_cu_02b60b2d6thrust24THRUST_300001_SM_1000_NS12placeholders2_9E,(_ZN34_INTERNAL_9a5e4cbd_4_k_cu_02b60b2d4cuda3std3__436_GLOBAL__N__9a5e4cbd_4_k_cu_02b60b2d6ignoreE - _ZN34_INTERNAL_9a5e4cbd_4_k_cu_02b60b2d6thrust24THRUST_300001_SM_1000_NS12placeholders2_9E)
_ZN34_INTERNAL_9a5e4cbd_4_k_cu_02b60b2d6thrust24THRUST_300001_SM_1000_NS12placeholders2_9E:
	.zero		1
	.type		_ZN34_INTERNAL_9a5e4cbd_4_k_cu_02b60b2d4cuda3std3__436_GLOBAL__N__9a5e4cbd_4_k_cu_02b60b2d6ignoreE,@object
	.size		_ZN34_INTERNAL_9a5e4cbd_4_k_cu_02b60b2d4cuda3std3__436_GLOBAL__N__9a5e4cbd_4_k_cu_02b60b2d6ignoreE,(_ZN34_INTERNAL_9a5e4cbd_4_k_cu_02b60b2d4cuda3std6ranges3__45__cpo4dataE - _ZN34_INTERNAL_9a5e4cbd_4_k_cu_02b60b2d4cuda3std3__436_GLOBAL__N__9a5e4cbd_4_k_cu_02b60b2d6ignoreE)
_ZN34_INTERNAL_9a5e4cbd_4_k_cu_02b60b2d4cuda3std3__436_GLOBAL__N__9a5e4cbd_4_k_cu_02b60b2d6ignoreE:
	.zero		1
	.type		_ZN34_INTERNAL_9a5e4cbd_4_k_cu_02b60b2d4cuda3std6ranges3__45__cpo4dataE,@object
	.size		_ZN34_INTERNAL_9a5e4cbd_4_k_cu_02b60b2d4cuda3std6ranges3__45__cpo4dataE,(_ZN34_INTERNAL_9a5e4cbd_4_k_cu_02b60b2d6thrust24THRUST_300001_SM_1000_NS12placeholders2_1E - _ZN34_INTERNAL_9a5e4cbd_4_k_cu_02b60b2d4cuda3std6ranges3__45__cpo4dataE)
_ZN34_INTERNAL_9a5e4cbd_4_k_cu_02b60b2d4cuda3std6ranges3__45__cpo4dataE:
	.zero		1
	.type		_ZN34_INTERNAL_9a5e4cbd_4_k_cu_02b60b2d6thrust24THRUST_300001_SM_1000_NS12placeholders2_1E,@object
	.size		_ZN34_INTERNAL_9a5e4cbd_4_k_cu_02b60b2d6thrust24THRUST_300001_SM_1000_NS12placeholders2_1E,(_ZN34_INTERNAL_9a5e4cbd_4_k_cu_02b60b2d4cuda3std3__45__cpo5beginE - _ZN34_INTERNAL_9a5e4cbd_4_k_cu_02b60b2d6thrust24THRUST_300001_SM_1000_NS12placeholders2_1E)
_ZN34_INTERNAL_9a5e4cbd_4_k_cu_02b60b2d6thrust24THRUST_300001_SM_1000_NS12placeholders2_1E:
	.zero		1
	.type		_ZN34_INTERNAL_9a5e4cbd_4_k_cu_02b60b2d4cuda3std3__45__cpo5beginE,@object
	.size		_ZN34_INTERNAL_9a5e4cbd_4_k_cu_02b60b2d4cuda3std3__45__cpo5beginE,(_ZN34_INTERNAL_9a5e4cbd_4_k_cu_02b60b2d4cuda3std6ranges3__45__cpo5beginE - _ZN34_INTERNAL_9a5e4cbd_4_k_cu_02b60b2d4cuda3std3__45__cpo5beginE)
_ZN34_INTERNAL_9a5e4cbd_4_k_cu_02b60b2d4cuda3std3__45__cpo5beginE:
	.zero		1
	.type		_ZN34_INTERNAL_9a5e4cbd_4_k_cu_02b60b2d4cuda3std6ranges3__45__cpo5beginE,@object
	.size		_ZN34_INTERNAL_9a5e4cbd_4_k_cu_02b60b2d4cuda3std6ranges3__45__cpo5beginE,(_ZN34_INTERNAL_9a5e4cbd_4_k_cu_02b60b2d6thrust24THRUST_300001_SM_1000_NS12placeholders2_5E - _ZN34_INTERNAL_9a5e4cbd_4_k_cu_02b60b2d4cuda3std6ranges3__45__cpo5beginE)
_ZN34_INTERNAL_9a5e4cbd_4_k_cu_02b60b2d4cuda3std6ranges3__45__cpo5beginE:
	.zero		1
	.type		_ZN34_INTERNAL_9a5e4cbd_4_k_cu_02b60b2d6thrust24THRUST_300001_SM_1000_NS12placeholders2_5E,@object
	.size		_ZN34_INTERNAL_9a5e4cbd_4_k_cu_02b60b2d6thrust24THRUST_300001_SM_1000_NS12placeholders2_5E,(_ZN34_INTERNAL_9a5e4cbd_4_k_cu_02b60b2d4cuda3std3__45__cpo6rbeginE - _ZN34_INTERNAL_9a5e4cbd_4_k_cu_02b60b2d6thrust24THRUST_300001_SM_1000_NS12placeholders2_5E)
_ZN34_INTERNAL_9a5e4cbd_4_k_cu_02b60b2d6thrust24THRUST_300001_SM_1000_NS12placeholders2_5E:
	.zero		1
	.type		_ZN34_INTERNAL_9a5e4cbd_4_k_cu_02b60b2d4cuda3std3__45__cpo6rbeginE,@object
	.size		_ZN34_INTERNAL_9a5e4cbd_4_k_cu_02b60b2d4cuda3std3__45__cpo6rbeginE,(_ZN34_INTERNAL_9a5e4cbd_4_k_cu_02b60b2d4cuda3std6ranges3__45__cpo7advanceE - _ZN34_INTERNAL_9a5e4cbd_4_k_cu_02b60b2d4cuda3std3__45__cpo6rbeginE)
_ZN34_INTERNAL_9a5e4cbd_4_k_cu_02b60b2d4cuda3std3__45__cpo6rbeginE:
	.zero		1
	.type		_ZN34_INTERNAL_9a5e4cbd_4_k_cu_02b60b2d4cuda3std6ranges3__45__cpo7advanceE,@object
	.size		_ZN34_INTERNAL_9a5e4cbd_4_k_cu_02b60b2d4cuda3std6ranges3__45__cpo7advanceE,(_ZN34_INTERNAL_9a5e4cbd_4_k_cu_02b60b2d4cuda3std3__47nulloptE - _ZN34_INTERNAL_9a5e4cbd_4_k_cu_02b60b2d4cuda3std6ranges3__45__cpo7advanceE)
_ZN34_INTERNAL_9a5e4cbd_4_k_cu_02b60b2d4cuda3std6ranges3__45__cpo7advanceE:
	.zero		1
	.type		_ZN34_INTERNAL_9a5e4cbd_4_k_cu_02b60b2d4cuda3std3__47nulloptE,@object
	.size		_ZN34_INTERNAL_9a5e4cbd_4_k_cu_02b60b2d4cuda3std3__47nulloptE,(_ZN34_INTERNAL_9a5e4cbd_4_k_cu_02b60b2d4cuda3std6ranges3__45__cpo8distanceE - _ZN34_INTERNAL_9a5e4cbd_4_k_cu_02b60b2d4cuda3std3__47nulloptE)
_ZN34_INTERNAL_9a5e4cbd_4_k_cu_02b60b2d4cuda3std3__47nulloptE:
	.zero		1
	.type		_ZN34_INTERNAL_9a5e4cbd_4_k_cu_02b60b2d4cuda3std6ranges3__45__cpo8distanceE,@object
	.size		_ZN34_INTERNAL_9a5e4cbd_4_k_cu_02b60b2d4cuda3std6ranges3__45__cpo8distanceE,(_ZN34_INTERNAL_9a5e4cbd_4_k_cu_02b60b2d6thrust24THRUST_300001_SM_1000_NS12placeholders3_10E - _ZN34_INTERNAL_9a5e4cbd_4_k_cu_02b60b2d4cuda3std6ranges3__45__cpo8distanceE)
_ZN34_INTERNAL_9a5e4cbd_4_k_cu_02b60b2d4cuda3std6ranges3__45__cpo8distanceE:
	.zero		1
	.type		_ZN34_INTERNAL_9a5e4cbd_4_k_cu_02b60b2d6thrust24THRUST_300001_SM_1000_NS12placeholders3_10E,@object
	.size		_ZN34_INTERNAL_9a5e4cbd_4_k_cu_02b60b2d6thrust24THRUST_300001_SM_1000_NS12placeholders3_10E,(_ZN34_INTERNAL_9a5e4cbd_4_k_cu_02b60b2d4cuda3std3__419piecewise_constructE - _ZN34_INTERNAL_9a5e4cbd_4_k_cu_02b60b2d6thrust24THRUST_300001_SM_1000_NS12placeholders3_10E)
_ZN34_INTERNAL_9a5e4cbd_4_k_cu_02b60b2d6thrust24THRUST_300001_SM_1000_NS12placeholders3_10E:
	.zero		1
	.type		_ZN34_INTERNAL_9a5e4cbd_4_k_cu_02b60b2d4cuda3std3__419piecewise_constructE,@object
	.size		_ZN34_INTERNAL_9a5e4cbd_4_k_cu_02b60b2d4cuda3std3__419piecewise_constructE,(_ZN34_INTERNAL_9a5e4cbd_4_k_cu_02b60b2d4cuda3std6ranges3__45__cpo5cdataE - _ZN34_INTERNAL_9a5e4cbd_4_k_cu_02b60b2d4cuda3std3__419piecewise_constructE)
_ZN34_INTERNAL_9a5e4cbd_4_k_cu_02b60b2d4cuda3std3__419piecewise_constructE:
	.zero		1
	.type		_ZN34_INTERNAL_9a5e4cbd_4_k_cu_02b60b2d4cuda3std6ranges3__45__cpo5cdataE,@object
	.size		_ZN34_INTERNAL_9a5e4cbd_4_k_cu_02b60b2d4cuda3std6ranges3__45__cpo5cdataE,(_ZN34_INTERNAL_9a5e4cbd_4_k_cu_02b60b2d6thrust24THRUST_300001_SM_1000_NS12placeholders2_2E - _ZN34_INTERNAL_9a5e4cbd_4_k_cu_02b60b2d4cuda3std6ranges3__45__cpo5cdataE)
_ZN34_INTERNAL_9a5e4cbd_4_k_cu_02b60b2d4cuda3std6ranges3__45__cpo5cdataE:
	.zero		1
	.type		_ZN34_INTERNAL_9a5e4cbd_4_k_cu_02b60b2d6thrust24THRUST_300001_SM_1000_NS12placeholders2_2E,@object
	.size		_ZN34_INTERNAL_9a5e4cbd_4_k_cu_02b60b2d6thrust24THRUST_300001_SM_1000_NS12placeholders2_2E,(_ZN34_INTERNAL_9a5e4cbd_4_k_cu_02b60b2d4cuda3std3__45__cpo3endE - _ZN34_INTERNAL_9a5e4cbd_4_k_cu_02b60b2d6thrust24THRUST_300001_SM_1000_NS12placeholders2_2E)
_ZN34_INTERNAL_9a5e4cbd_4_k_cu_02b60b2d6thrust24THRUST_300001_SM_1000_NS12placeholders2_2E:
	.zero		1
	.type		_ZN34_INTERNAL_9a5e4cbd_4_k_cu_02b60b2d4cuda3std3__45__cpo3endE,@object
	.size		_ZN34_INTERNAL_9a5e4cbd_4_k_cu_02b60b2d4cuda3std3__45__cpo3endE,(_ZN34_INTERNAL_9a5e4cbd_4_k_cu_02b60b2d4cuda3std6ranges3__45__cpo3endE - _ZN34_INTERNAL_9a5e4cbd_4_k_cu_02b60b2d4cuda3std3__45__cpo3endE)
_ZN34_INTERNAL_9a5e4cbd_4_k_cu_02b60b2d4cuda3std3__45__cpo3endE:
	.zero		1
	.type		_ZN34_INTERNAL_9a5e4cbd_4_k_cu_02b60b2d4cuda3std6ranges3__45__cpo3endE,@object
	.size		_ZN34_INTERNAL_9a5e4cbd_4_k_cu_02b60b2d4cuda3std6ranges3__45__cpo3endE,(_ZN34_INTERNAL_9a5e4cbd_4_k_cu_02b60b2d6thrust24THRUST_300001_SM_1000_NS12placeholders2_6E - _ZN34_INTERNAL_9a5e4cbd_4_k_cu_02b60b2d4cuda3std6ranges3__45__cpo3endE)
_ZN34_INTERNAL_9a5e4cbd_4_k_cu_02b60b2d4cuda3std6ranges3__45__cpo3endE:
	.zero		1
	.type		_ZN34_INTERNAL_9a5e4cbd_4_k_cu_02b60b2d6thrust24THRUST_300001_SM_1000_NS12placeholders2_6E,@object
	.size		_ZN34_INTERNAL_9a5e4cbd_4_k_cu_02b60b2d6thrust24THRUST_300001_SM_1000_NS12placeholders2_6E,(_ZN34_INTERNAL_9a5e4cbd_4_k_cu_02b60b2d4cuda3std3__45__cpo4rendE - _ZN34_INTERNAL_9a5e4cbd_4_k_cu_02b60b2d6thrust24THRUST_300001_SM_1000_NS12placeholders2_6E)
_ZN34_INTERNAL_9a5e4cbd_4_k_cu_02b60b2d6thrust24THRUST_300001_SM_1000_NS12placeholders2_6E:
	.zero		1
	.type		_ZN34_INTERNAL_9a5e4cbd_4_k_cu_02b60b2d4cuda3std3__45__cpo4rendE,@object
	.size		_ZN34_INTERNAL_9a5e4cbd_4_k_cu_02b60b2d4cuda3std3__45__cpo4rendE,(_ZN34_INTERNAL_9a5e4cbd_4_k_cu_02b60b2d4cuda3std6ranges3__45__cpo9iter_swapE - _ZN34_INTERNAL_9a5e4cbd_4_k_cu_02b60b2d4cuda3std3__45__cpo4rendE)
_ZN34_INTERNAL_9a5e4cbd_4_k_cu_02b60b2d4cuda3std3__45__cpo4rendE:
	.zero		1
	.type		_ZN34_INTERNAL_9a5e4cbd_4_k_cu_02b60b2d4cuda3std6ranges3__45__cpo9iter_swapE,@object
	.size		_ZN34_INTERNAL_9a5e4cbd_4_k_cu_02b60b2d4cuda3std6ranges3__45__cpo9iter_swapE,(_ZN34_INTERNAL_9a5e4cbd_4_k_cu_02b60b2d4cuda3std3__48unexpectE - _ZN34_INTERNAL_9a5e4cbd_4_k_cu_02b60b2d4cuda3std6ranges3__45__cpo9iter_swapE)
_ZN34_INTERNAL_9a5e4cbd_4_k_cu_02b60b2d4cuda3std6ranges3__45__cpo9iter_swapE:
	.zero		1
	.type		_ZN34_INTERNAL_9a5e4cbd_4_k_cu_02b60b2d4cuda3std3__48unexpectE,@object
	.size		_ZN34_INTERNAL_9a5e4cbd_4_k_cu_02b60b2d4cuda3std3__48unexpectE,(_ZN34_INTERNAL_9a5e4cbd_4_k_cu_02b60b2d6thrust24THRUST_300001_SM_1000_NS8cuda_cub3parE - _ZN34_INTERNAL_9a5e4cbd_4_k_cu_02b60b2d4cuda3std3__48unexpectE)
_ZN34_INTERNAL_9a5e4cbd_4_k_cu_02b60b2d4cuda3std3__48unexpectE:
	.zero		1
	.type		_ZN34_INTERNAL_9a5e4cbd_4_k_cu_02b60b2d6thrust24THRUST_300001_SM_1000_NS8cuda_cub3parE,@object
	.size		_ZN34_INTERNAL_9a5e4cbd_4_k_cu_02b60b2d6thrust24THRUST_300001_SM_1000_NS8cuda_cub3parE,(_ZN34_INTERNAL_9a5e4cbd_4_k_cu_02b60b2d6thrust24THRUST_300001_SM_1000_NS12placeholders2_4E - _ZN34_INTERNAL_9a5e4cbd_4_k_cu_02b60b2d6thrust24THRUST_300001_SM_1000_NS8cuda_cub3parE)
_ZN34_INTERNAL_9a5e4cbd_4_k_cu_02b60b2d6thrust24THRUST_300001_SM_1000_NS8cuda_cub3parE:
	.zero		1
	.type		_ZN34_INTERNAL_9a5e4cbd_4_k_cu_02b60b2d6thrust24THRUST_300001_SM_1000_NS12placeholders2_4E,@object
	.size		_ZN34_INTERNAL_9a5e4cbd_4_k_cu_02b60b2d6thrust24THRUST_300001_SM_1000_NS12placeholders2_4E,(_ZN34_INTERNAL_9a5e4cbd_4_k_cu_02b60b2d4cuda3std3__45__cpo4cendE - _ZN34_INTERNAL_9a5e4cbd_4_k_cu_02b60b2d6thrust24THRUST_300001_SM_1000_NS12placeholders2_4E)
_ZN34_INTERNAL_9a5e4cbd_4_k_cu_02b60b2d6thrust24THRUST_300001_SM_1000_NS12placeholders2_4E:
	.zero		1
	.type		_ZN34_INTERNAL_9a5e4cbd_4_k_cu_02b60b2d4cuda3std3__45__cpo4cendE,@object
	.size		_ZN34_INTERNAL_9a5e4cbd_4_k_cu_02b60b2d4cuda3std3__45__cpo4cendE,(_ZN34_INTERNAL_9a5e4cbd_4_k_cu_02b60b2d4cuda3std6ranges3__45__cpo4cendE - _ZN34_INTERNAL_9a5e4cbd_4_k_cu_02b60b2d4cuda3std3__45__cpo4cendE)
_ZN34_INTERNAL_9a5e4cbd_4_k_cu_02b60b2d4cuda3std3__45__cpo4cendE:
	.zero		1
	.type		_ZN34_INTERNAL_9a5e4cbd_4_k_cu_02b60b2d4cuda3std6ranges3__45__cpo4cendE,@object
	.size		_ZN34_INTERNAL_9a5e4cbd_4_k_cu_02b60b2d4cuda3std6ranges3__45__cpo4cendE,(_ZN34_INTERNAL_9a5e4cbd_4_k_cu_02b60b2d4cuda3std3__420unreachable_sentinelE - _ZN34_INTERNAL_9a5e4cbd_4_k_cu_02b60b2d4cuda3std6ranges3__45__cpo4cendE)
_ZN34_INTERNAL_9a5e4cbd_4_k_cu_02b60b2d4cuda3std6ranges3__45__cpo4cendE:
	.zero		1
	.type		_ZN34_INTERNAL_9a5e4cbd_4_k_cu_02b60b2d4cuda3std3__420unreachable_sentinelE,@object
	.size		_ZN34_INTERNAL_9a5e4cbd_4_k_cu_02b60b2d4cuda3std3__420unreachable_sentinelE,(_ZN34_INTERNAL_9a5e4cbd_4_k_cu_02b60b2d4cuda3std6ranges3__45__cpo5ssizeE - _ZN34_INTERNAL_9a5e4cbd_4_k_cu_02b60b2d4cuda3std3__420unreachable_sentinelE)
_ZN34_INTERNAL_9a5e4cbd_4_k_cu_02b60b2d4cuda3std3__420unreachable_sentinelE:
	.zero		1
	.type		_ZN34_INTERNAL_9a5e4cbd_4_k_cu_02b60b2d4cuda3std6ranges3__45__cpo5ssizeE,@object
	.size		_ZN34_INTERNAL_9a5e4cbd_4_k_cu_02b60b2d4cuda3std6ranges3__45__cpo5ssizeE,(_ZN34_INTERNAL_9a5e4cbd_4_k_cu_02b60b2d6thrust24THRUST_300001_SM_1000_NS12placeholders2_8E - _ZN34_INTERNAL_9a5e4cbd_4_k_cu_02b60b2d4cuda3std6ranges3__45__cpo5ssizeE)
_ZN34_INTERNAL_9a5e4cbd_4_k_cu_02b60b2d4cuda3std6ranges3__45__cpo5ssizeE:
	.zero		1
	.type		_ZN34_INTERNAL_9a5e4cbd_4_k_cu_02b60b2d6thrust24THRUST_300001_SM_1000_NS12placeholders2_8E,@object
	.size		_ZN34_INTERNAL_9a5e4cbd_4_k_cu_02b60b2d6thrust24THRUST_300001_SM_1000_NS12placeholders2_8E,(_ZN34_INTERNAL_9a5e4cbd_4_k_cu_02b60b2d4cuda3std3__45__cpo5crendE - _ZN34_INTERNAL_9a5e4cbd_4_k_cu_02b60b2d6thrust24THRUST_300001_SM_1000_NS12placeholders2_8E)
_ZN34_INTERNAL_9a5e4cbd_4_k_cu_02b60b2d6thrust24THRUST_300001_SM_1000_NS12placeholders2_8E:
	.zero		1
	.type		_ZN34_INTERNAL_9a5e4cbd_4_k_cu_02b60b2d4cuda3std3__45__cpo5crendE,@object
	.size		_ZN34_INTERNAL_9a5e4cbd_4_k_cu_02b60b2d4cuda3std3__45__cpo5crendE,(_ZN34_INTERNAL_9a5e4cbd_4_k_cu_02b60b2d4cuda3std6ranges3__45__cpo4prevE - _ZN34_INTERNAL_9a5e4cbd_4_k_cu_02b60b2d4cuda3std3__45__cpo5crendE)
_ZN34_INTERNAL_9a5e4cbd_4_k_cu_02b60b2d4cuda3std3__45__cpo5crendE:
	.zero		1
	.type		_ZN34_INTERNAL_9a5e4cbd_4_k_cu_02b60b2d4cuda3std6ranges3__45__cpo4prevE,@object
	.size		_ZN34_INTERNAL_9a5e4cbd_4_k_cu_02b60b2d4cuda3std6ranges3__45__cpo4prevE,(_ZN34_INTERNAL_9a5e4cbd_4_k_cu_02b60b2d4cuda3std6ranges3__45__cpo9iter_moveE - _ZN34_INTERNAL_9a5e4cbd_4_k_cu_02b60b2d4cuda3std6ranges3__45__cpo4prevE)
_ZN34_INTERNAL_9a5e4cbd_4_k_cu_02b60b2d4cuda3std6ranges3__45__cpo4prevE:
	.zero		1
	.type		_ZN34_INTERNAL_9a5e4cbd_4_k_cu_02b60b2d4cuda3std6ranges3__45__cpo9iter_moveE,@object
	.size		_ZN34_INTERNAL_9a5e4cbd_4_k_cu_02b60b2d4cuda3std6ranges3__45__cpo9iter_moveE,(_ZN34_INTERNAL_9a5e4cbd_4_k_cu_02b60b2d6thrust24THRUST_300001_SM_1000_NS6system6detail10sequential3seqE - _ZN34_INTERNAL_9a5e4cbd_4_k_cu_02b60b2d4cuda3std6ranges3__45__cpo9iter_moveE)
_ZN34_INTERNAL_9a5e4cbd_4_k_cu_02b60b2d4cuda3std6ranges3__45__cpo9iter_moveE:
	.zero		1
	.type		_ZN34_INTERNAL_9a5e4cbd_4_k_cu_02b60b2d6thrust24THRUST_300001_SM_1000_NS6system6detail10sequential3seqE,@object
	.size		_ZN34_INTERNAL_9a5e4cbd_4_k_cu_02b60b2d6thrust24THRUST_300001_SM_1000_NS6system6detail10sequential3seqE,(.L_31 - _ZN34_INTERNAL_9a5e4cbd_4_k_cu_02b60b2d6thrust24THRUST_300001_SM_1000_NS6system6detail10sequential3seqE)
_ZN34_INTERNAL_9a5e4cbd_4_k_cu_02b60b2d6thrust24THRUST_300001_SM_1000_NS6system6detail10sequential3seqE:
	.zero		1
.L_31:


//--------------------- .nv.shared._ZN3cub18CUB_300001_SM_10006detail6reduce18DeviceReduceKernelINS2_10policy_hubIxyN4cuda3std3__44plusIxEEE10Policy1000EN6thrust24THRUST_300001_SM_1000_NS6detail15normal_iteratorINSD_10device_ptrIiEEEEyS9_xNS7_10__identityEEEvT0_PT3_T1_NS0_13GridEvenShareISN_EET2_T4_ --------------------------
	.section	.nv.shared._ZN3cub18CUB_300001_SM_10006detail6reduce18DeviceReduceKernelINS2_10policy_hubIxyN4cuda3std3__44plusIxEEE10Policy1000EN6thrust24THRUST_300001_SM_1000_NS6detail15normal_iteratorINSD_10device_ptrIiEEEEyS9_xNS7_10__identityEEEvT0_PT3_T1_NS0_13GridEvenShareISN_EET2_T4_,"aw",@nobits
	.sectionflags	@""
	.align	8
.nv.shared._ZN3cub18CUB_300001_SM_10006detail6reduce18DeviceReduceKernelINS2_10policy_hubIxyN4cuda3std3__44plusIxEEE10Policy1000EN6thrust24THRUST_300001_SM_1000_NS6detail15normal_iteratorINSD_10device_ptrIiEEEEyS9_xNS7_10__identityEEEvT0_PT3_T1_NS0_13GridEvenShareISN_EET2_T4_:
	.zero		1176


//--------------------- .nv.shared._ZN3cub18CUB_300001_SM_10006detail6reduce28DeviceReduceSingleTileKernelINS2_10policy_hubIxyN4cuda3std3__44plusIxEEE10Policy1000EN6thrust24THRUST_300001_SM_1000_NS6detail15normal_iteratorINSD_10device_ptrIiEEEEPxyS9_xxNS7_10__identityEEEvT0_T1_T2_T3_T4_T6_ --------------------------
	.section	.nv.shared._ZN3cub18CUB_300001_SM_10006detail6reduce28DeviceReduceSingleTileKernelINS2_10policy_hubIxyN4cuda3std3__44plusIxEEE10Policy1000EN6thrust24THRUST_300001_SM_1000_NS6detail15normal_iteratorINSD_10device_ptrIiEEEEPxyS9_xxNS7_10__identityEEEvT0_T1_T2_T3_T4_T6_,"aw",@nobits
	.sectionflags	@""
	.align	8
.nv.shared._ZN3cub18CUB_300001_SM_10006detail6reduce28DeviceReduceSingleTileKernelINS2_10policy_hubIxyN4cuda3std3__44plusIxEEE10Policy1000EN6thrust24THRUST_300001_SM_1000_NS6detail15normal_iteratorINSD_10device_ptrIiEEEEPxyS9_xxNS7_10__identityEEEvT0_T1_T2_T3_T4_T6_:
	.zero		1176


//--------------------- .nv.shared._ZN3cub18CUB_300001_SM_10006detail6reduce28DeviceReduceSingleTileKernelINS2_10policy_hubIxjN4cuda3std3__44plusIxEEE10Policy1000EPxSC_iS9_xxNS7_10__identityEEEvT0_T1_T2_T3_T4_T6_ --------------------------
	.section	.nv.shared._ZN3cub18CUB_300001_SM_10006detail6reduce28DeviceReduceSingleTileKernelINS2_10policy_hubIxjN4cuda3std3__44plusIxEEE10Policy1000EPxSC_iS9_xxNS7_10__identityEEEvT0_T1_T2_T3_T4_T6_,"aw",@nobits
	.sectionflags	@""
	.align	8
.nv.shared._ZN3cub18CUB_300001_SM_10006detail6reduce28DeviceReduceSingleTileKernelINS2_10policy_hubIxjN4cuda3std3__44plusIxEEE10Policy1000EPxSC_iS9_xxNS7_10__identityEEEvT0_T1_T2_T3_T4_T6_:
	.zero		1176


//--------------------- .nv.shared._ZN3cub18CUB_300001_SM_10006detail6reduce18DeviceReduceKernelINS2_10policy_hubIxjN4cuda3std3__44plusIxEEE10Policy1000EN6thrust24THRUST_300001_SM_1000_NS6detail15normal_iteratorINSD_10device_ptrIiEEEEjS9_xNS7_10__identityEEEvT0_PT3_T1_NS0_13GridEvenShareISN_EET2_T4_ --------------------------
	.section	.nv.shared._ZN3cub18CUB_300001_SM_10006detail6reduce18DeviceReduceKernelINS2_10policy_hubIxjN4cuda3std3__44plusIxEEE10Policy1000EN6thrust24THRUST_300001_SM_1000_NS6detail15normal_iteratorINSD_10device_ptrIiEEEEjS9_xNS7_10__identityEEEvT0_PT3_T1_NS0_13GridEvenShareISN_EET2_T4_,"aw",@nobits
	.sectionflags	@""
	.align	8
.nv.shared._ZN3cub18CUB_300001_SM_10006detail6reduce18DeviceReduceKernelINS2_10policy_hubIxjN4cuda3std3__44plusIxEEE10Policy1000EN6thrust24THRUST_300001_SM_1000_NS6detail15normal_iteratorINSD_10device_ptrIiEEEEjS9_xNS7_10__identityEEEvT0_PT3_T1_NS0_13GridEvenShareISN_EET2_T4_:
	.zero		1176


//--------------------- .nv.shared._ZN3cub18CUB_300001_SM_10006detail6reduce28DeviceReduceSingleTileKernelINS2_10policy_hubIxjN4cuda3std3__44plusIxEEE10Policy1000EN6thrust24THRUST_300001_SM_1000_NS6detail15normal_iteratorINSD_10device_ptrIiEEEEPxjS9_xxNS7_10__identityEEEvT0_T1_T2_T3_T4_T6_ --------------------------
	.section	.nv.shared._ZN3cub18CUB_300001_SM_10006detail6reduce28DeviceReduceSingleTileKernelINS2_10policy_hubIxjN4cuda3std3__44plusIxEEE10Policy1000EN6thrust24THRUST_300001_SM_1000_NS6detail15normal_iteratorINSD_10device_ptrIiEEEEPxjS9_xxNS7_10__identityEEEvT0_T1_T2_T3_T4_T6_,"aw",@nobits
	.sectionflags	@""
	.align	8
.nv.shared._ZN3cub18CUB_300001_SM_10006detail6reduce28DeviceReduceSingleTileKernelINS2_10policy_hubIxjN4cuda3std3__44plusIxEEE10Policy1000EN6thrust24THRUST_300001_SM_1000_NS6detail15normal_iteratorINSD_10device_ptrIiEEEEPxjS9_xxNS7_10__identityEEEvT0_T1_T2_T3_T4_T6_:
	.zero		1176


//--------------------- .nv.constant0._ZN3cub18CUB_300001_SM_10006detail6reduce28DeviceReduceSingleTileKernelINS2_10policy_hubIxyN4cuda3std3__44plusIxEEE10Policy1000EPxSC_iS9_xxNS7_10__identityEEEvT0_T1_T2_T3_T4_T6_ --------------------------
	.section	.nv.constant0._ZN3cub18CUB_300001_SM_10006detail6reduce28DeviceReduceSingleTileKernelINS2_10policy_hubIxyN4cuda3std3__44plusIxEEE10Policy1000EPxSC_iS9_xxNS7_10__identityEEEvT0_T1_T2_T3_T4_T6_,"a",@progbits
	.sectionflags	@""
	.align	4
.nv.constant0._ZN3cub18CUB_300001_SM_10006detail6reduce28DeviceReduceSingleTileKernelINS2_10policy_hubIxyN4cuda3std3__44plusIxEEE10Policy1000EPxSC_iS9_xxNS7_10__identityEEEvT0_T1_T2_T3_T4_T6_:
	.zero		929


//--------------------- .nv.constant0._ZN3cub18CUB_300001_SM_10006detail6reduce18DeviceReduceKernelINS2_10policy_hubIxyN4cuda3std3__44plusIxEEE10Policy1000EN6thrust24THRUST_300001_SM_1000_NS6detail15normal_iteratorINSD_10device_ptrIiEEEEyS9_xNS7_10__identityEEEvT0_PT3_T1_NS0_13GridEvenShareISN_EET2_T4_ --------------------------
	.section	.nv.constant0._ZN3cub18CUB_300001_SM_10006detail6reduce18DeviceReduceKernelINS2_10policy_hubIxyN4cuda3std3__44plusIxEEE10Policy1000EN6thrust24THRUST_300001_SM_1000_NS6detail15normal_iteratorINSD_10device_ptrIiEEEEyS9_xNS7_10__identityEEEvT0_PT3_T1_NS0_13GridEvenShareISN_EET2_T4_,"a",@progbits
	.sectionflags	@""
	.align	4
.nv.constant0._ZN3cub18CUB_300001_SM_10006detail6reduce18DeviceReduceKernelINS2_10policy_hubIxyN4cuda3std3__44plusIxEEE10Policy1000EN6thrust24THRUST_300001_SM_1000_NS6detail15normal_iteratorINSD_10device_ptrIiEEEEyS9_xNS7_10__identityEEEvT0_PT3_T1_NS0_13GridEvenShareISN_EET2_T4_:
	.zero		994


//--------------------- .nv.constant0._ZN3cub18CUB_300001_SM_10006detail6reduce28DeviceReduceSingleTileKernelINS2_10policy_hubIxyN4cuda3std3__44plusIxEEE10Policy1000EN6thrust24THRUST_300001_SM_1000_NS6detail15normal_iteratorINSD_10device_ptrIiEEEEPxyS9_xxNS7_10__identityEEEvT0_T1_T2_T3_T4_T6_ --------------------------
	.section	.nv.constant0._ZN3cub18CUB_300001_SM_10006detail6reduce28DeviceReduceSingleTileKernelINS2_10policy_hubIxyN4cuda3std3__44plusIxEEE10Policy1000EN6thrust24THRUST_300001_SM_1000_NS6detail15normal_iteratorINSD_10device_ptrIiEEEEPxyS9_xxNS7_10__identityEEEvT0_T1_T2_T3_T4_T6_,"a",@progbits
	.sectionflags	@""
	.align	4
.nv.constant0._ZN3cub18CUB_300001_SM_10006detail6reduce28DeviceReduceSingleTileKernelINS2_10policy_hubIxyN4cuda3std3__44plusIxEEE10Policy1000EN6thrust24THRUST_300001_SM_1000_NS6detail15normal_iteratorINSD_10device_ptrIiEEEEPxyS9_xxNS7_10__identityEEEvT0_T1_T2_T3_T4_T6_:
	.zero		937


//--------------------- .nv.constant0._ZN3cub18CUB_300001_SM_10006detail6reduce28DeviceReduceSingleTileKernelINS2_10policy_hubIxjN4cuda3std3__44plusIxEEE10Policy1000EPxSC_iS9_xxNS7_10__identityEEEvT0_T1_T2_T3_T4_T6_ --------------------------
	.section	.nv.constant0._ZN3cub18CUB_300001_SM_10006detail6reduce28DeviceReduceSingleTileKernelINS2_10policy_hubIxjN4cuda3std3__44plusIxEEE10Policy1000EPxSC_iS9_xxNS7_10__identityEEEvT0_T1_T2_T3_T4_T6_,"a",@progbits
	.sectionflags	@""
	.align	4
.nv.constant0._ZN3cub18CUB_300001_SM_10006detail6reduce28DeviceReduceSingleTileKernelINS2_10policy_hubIxjN4cuda3std3__44plusIxEEE10Policy1000EPxSC_iS9_xxNS7_10__identityEEEvT0_T1_T2_T3_T4_T6_:
	.zero		929


//--------------------- .nv.constant0._ZN3cub18CUB_300001_SM_10006detail6reduce18DeviceReduceKernelINS2_10policy_hubIxjN4cuda3std3__44plusIxEEE10Policy1000EN6thrust24THRUST_300001_SM_1000_NS6detail15normal_iteratorINSD_10device_ptrIiEEEEjS9_xNS7_10__identityEEEvT0_PT3_T1_NS0_13GridEvenShareISN_EET2_T4_ --------------------------
	.section	.nv.constant0._ZN3cub18CUB_300001_SM_10006detail6reduce18DeviceReduceKernelINS2_10policy_hubIxjN4cuda3std3__44plusIxEEE10Policy1000EN6thrust24THRUST_300001_SM_1000_NS6detail15normal_iteratorINSD_10device_ptrIiEEEEjS9_xNS7_10__identityEEEvT0_PT3_T1_NS0_13GridEvenShareISN_EET2_T4_,"a",@progbits
	.sectionflags	@""
	.align	4
.nv.constant0._ZN3cub18CUB_300001_SM_10006detail6reduce18DeviceReduceKernelINS2_10policy_hubIxjN4cuda3std3__44plusIxEEE10Policy1000EN6thrust24THRUST_300001_SM_1000_NS6detail15normal_iteratorINSD_10device_ptrIiEEEEjS9_xNS7_10__identityEEEvT0_PT3_T1_NS0_13GridEvenShareISN_EET2_T4_:
	.zero		958


//--------------------- .nv.constant0._ZN3cub18CUB_300001_SM_10006detail6reduce28DeviceReduceSingleTileKernelINS2_10policy_hubIxjN4cuda3std3__44plusIxEEE10Policy1000EN6thrust24THRUST_300001_SM_1000_NS6detail15normal_iteratorINSD_10device_ptrIiEEEEPxjS9_xxNS7_10__identityEEEvT0_T1_T2_T3_T4_T6_ --------------------------
	.section	.nv.constant0._ZN3cub18CUB_300001_SM_10006detail6reduce28DeviceReduceSingleTileKernelINS2_10policy_hubIxjN4cuda3std3__44plusIxEEE10Policy1000EN6thrust24THRUST_300001_SM_1000_NS6detail15normal_iteratorINSD_10device_ptrIiEEEEPxjS9_xxNS7_10__identityEEEvT0_T1_T2_T3_T4_T6_,"a",@progbits
	.sectionflags	@""
	.align	4
.nv.constant0._ZN3cub18CUB_300001_SM_10006detail6reduce28DeviceReduceSingleTileKernelINS2_10policy_hubIxjN4cuda3std3__44plusIxEEE10Policy1000EN6thrust24THRUST_300001_SM_1000_NS6detail15normal_iteratorINSD_10device_ptrIiEEEEPxjS9_xxNS7_10__identityEEEvT0_T1_T2_T3_T4_T6_:
	.zero		929


//--------------------- .nv.constant0._ZN3cub18CUB_300001_SM_10006detail11EmptyKernelIvEEvv --------------------------
	.section	.nv.constant0._ZN3cub18CUB_300001_SM_10006detail11EmptyKernelIvEEvv,"a",@progbits
	.sectionflags	@""
	.align	4
.nv.constant0._ZN3cub18CUB_300001_SM_10006detail11EmptyKernelIvEEvv:
	.zero		896


//--------------------- .nv.constant0._Z12wakeUpKernelv --------------------------
	.section	.nv.constant0._Z12wakeUpKernelv,"a",@progbits
	.sectionflags	@""
	.align	4
.nv.constant0._Z12wakeUpKernelv:
	.zero		896


//--------------------- SYMBOLS --------------------------

	.type		.nv.reservedSmem.offset0,@object
	.size		.nv.reservedSmem.offset0,0x4
	.type		.nv.reservedSmem.cap,@object
	.size		.nv.reservedSmem.cap,0x4
